//
// Generated by NVIDIA NVVM Compiler
//
// Compiler Build ID: CL-36424714
// Cuda compilation tools, release 13.0, V13.0.88
// Based on NVVM 20.0.0
//

.version 9.0
.target sm_100
.address_size 64

	// .globl	initialize
.global .align 4 .b8 __cudart_i2opi_f[24] = {65, 144, 67, 60, 153, 149, 98, 219, 192, 221, 52, 245, 209, 87, 39, 252, 41, 21, 68, 78, 110, 131, 249, 162};

.visible .entry initialize(
	.param .u64 .ptr .align 1 initialize_param_0,
	.param .u64 .ptr .align 1 initialize_param_1,
	.param .u64 .ptr .align 1 initialize_param_2,
	.param .u64 .ptr .align 1 initialize_param_3,
	.param .u64 .ptr .align 1 initialize_param_4,
	.param .u64 .ptr .align 1 initialize_param_5,
	.param .u64 .ptr .align 1 initialize_param_6,
	.param .u64 .ptr .align 1 initialize_param_7,
	.param .u32 initialize_param_8,
	.param .u32 initialize_param_9
)
{
	.reg .pred 	%p<2>;
	.reg .b32 	%r<8>;
	.reg .b32 	%f<11>;
	.reg .b64 	%rd<30>;

	ld.param.u64 	%rd2, [initialize_param_1];
	ld.param.u64 	%rd4, [initialize_param_3];
	ld.param.u64 	%rd5, [initialize_param_4];
	ld.param.u64 	%rd6, [initialize_param_5];
	ld.param.u64 	%rd8, [initialize_param_7];
	ld.param.u32 	%r3, [initialize_param_8];
	ld.param.u32 	%r2, [initialize_param_9];
	mov.u32 	%r4, %ctaid.x;
	mov.u32 	%r5, %ntid.x;
	mov.u32 	%r6, %tid.x;
	mad.lo.s32 	%r1, %r4, %r5, %r6;
	setp.ge.s32 	%p1, %r1, %r3;
	@%p1 bra 	$L__BB0_2;
	ld.param.u64 	%rd29, [initialize_param_6];
	ld.param.u64 	%rd28, [initialize_param_2];
	ld.param.u64 	%rd27, [initialize_param_0];
	cvta.to.global.u64 	%rd9, %rd5;
	cvta.to.global.u64 	%rd10, %rd27;
	cvta.to.global.u64 	%rd11, %rd6;
	cvta.to.global.u64 	%rd12, %rd28;
	cvta.to.global.u64 	%rd13, %rd29;
	cvta.to.global.u64 	%rd14, %rd2;
	cvta.to.global.u64 	%rd15, %rd8;
	cvta.to.global.u64 	%rd16, %rd4;
	rem.s32 	%r7, %r1, %r2;
	mul.wide.s32 	%rd17, %r7, 4;
	add.s64 	%rd18, %rd9, %rd17;
	ld.global.f32 	%f1, [%rd18];
	mul.wide.s32 	%rd19, %r1, 4;
	add.s64 	%rd20, %rd10, %rd19;
	ld.global.f32 	%f2, [%rd20];
	add.s64 	%rd21, %rd11, %rd17;
	ld.global.f32 	%f3, [%rd21];
	sub.f32 	%f4, %f3, %f1;
	fma.rn.f32 	%f5, %f2, %f4, %f1;
	add.s64 	%rd22, %rd12, %rd19;
	st.global.f32 	[%rd22], %f5;
	add.s64 	%rd23, %rd13, %rd17;
	ld.global.f32 	%f6, [%rd23];
	add.s64 	%rd24, %rd14, %rd19;
	ld.global.f32 	%f7, [%rd24];
	add.s64 	%rd25, %rd15, %rd17;
	ld.global.f32 	%f8, [%rd25];
	sub.f32 	%f9, %f8, %f6;
	fma.rn.f32 	%f10, %f7, %f9, %f6;
	add.s64 	%rd26, %rd16, %rd19;
	st.global.f32 	[%rd26], %f10;
$L__BB0_2:
	ret;

}
	// .globl	warmInitialize
.visible .entry warmInitialize(
	.param .u64 .ptr .align 1 warmInitialize_param_0,
	.param .u64 .ptr .align 1 warmInitialize_param_1,
	.param .u64 .ptr .align 1 warmInitialize_param_2,
	.param .u64 .ptr .align 1 warmInitialize_param_3,
	.param .u32 warmInitialize_param_4,
	.param .u32 warmInitialize_param_5
)
{
	.reg .pred 	%p<2>;
	.reg .b32 	%r<8>;
	.reg .b32 	%f<6>;
	.reg .b64 	%rd<15>;

	ld.param.u64 	%rd1, [warmInitialize_param_0];
	ld.param.u64 	%rd2, [warmInitialize_param_1];
	ld.param.u64 	%rd3, [warmInitialize_param_2];
	ld.param.u64 	%rd4, [warmInitialize_param_3];
	ld.param.u32 	%r3, [warmInitialize_param_4];
	ld.param.u32 	%r2, [warmInitialize_param_5];
	mov.u32 	%r4, %ctaid.x;
	mov.u32 	%r5, %ntid.x;
	mov.u32 	%r6, %tid.x;
	mad.lo.s32 	%r1, %r4, %r5, %r6;
	setp.ge.s32 	%p1, %r1, %r3;
	@%p1 bra 	$L__BB1_2;
	cvta.to.global.u64 	%rd5, %rd3;
	cvta.to.global.u64 	%rd6, %rd1;
	cvta.to.global.u64 	%rd7, %rd4;
	cvta.to.global.u64 	%rd8, %rd2;
	rem.s32 	%r7, %r1, %r2;
	mul.wide.s32 	%rd9, %r7, 4;
	add.s64 	%rd10, %rd5, %rd9;
	ld.global.f32 	%f1, [%rd10];
	mul.wide.s32 	%rd11, %r1, 4;
	add.s64 	%rd12, %rd6, %rd11;
	ld.global.f32 	%f2, [%rd12];
	add.s64 	%rd13, %rd7, %rd9;
	ld.global.f32 	%f3, [%rd13];
	sub.f32 	%f4, %f3, %f1;
	fma.rn.f32 	%f5, %f2, %f4, %f1;
	add.s64 	%rd14, %rd8, %rd11;
	st.global.f32 	[%rd14], %f5;
$L__BB1_2:
	ret;

}
	// .globl	update
.visible .entry update(
	.param .f32 update_param_0,
	.param .u64 .ptr .align 1 update_param_1,
	.param .u64 .ptr .align 1 update_param_2,
	.param .u64 .ptr .align 1 update_param_3,
	.param .u64 .ptr .align 1 update_param_4,
	.param .u64 .ptr .align 1 update_param_5,
	.param .u64 .ptr .align 1 update_param_6,
	.param .u64 .ptr .align 1 update_param_7,
	.param .u64 .ptr .align 1 update_param_8,
	.param .u64 .ptr .align 1 update_param_9,
	.param .u64 .ptr .align 1 update_param_10,
	.param .u32 update_param_11,
	.param .u32 update_param_12
)
{
	.reg .pred 	%p<6>;
	.reg .b32 	%r<8>;
	.reg .b32 	%f<22>;
	.reg .b64 	%rd<38>;
	.reg .b64 	%fd<10>;

	ld.param.f32 	%f9, [update_param_0];
	ld.param.u64 	%rd5, [update_param_3];
	ld.param.u64 	%rd6, [update_param_4];
	ld.param.u64 	%rd7, [update_param_5];
	ld.param.u64 	%rd8, [update_param_6];
	ld.param.u64 	%rd9, [update_param_7];
	ld.param.u64 	%rd10, [update_param_8];
	ld.param.u64 	%rd11, [update_param_9];
	ld.param.u64 	%rd12, [update_param_10];
	ld.param.u32 	%r4, [update_param_11];
	ld.param.u32 	%r3, [update_param_12];
	mov.u32 	%r5, %ctaid.x;
	mov.u32 	%r6, %ntid.x;
	mov.u32 	%r7, %tid.x;
	mad.lo.s32 	%r1, %r5, %r6, %r7;
	setp.ge.s32 	%p1, %r1, %r4;
	@%p1 bra 	$L__BB2_8;
	ld.param.u64 	%rd37, [update_param_2];
	ld.param.u64 	%rd36, [update_param_1];
	cvta.to.global.u64 	%rd13, %rd8;
	cvta.to.global.u64 	%rd14, %rd5;
	cvta.to.global.u64 	%rd15, %rd9;
	cvta.to.global.u64 	%rd16, %rd36;
	cvta.to.global.u64 	%rd17, %rd6;
	cvta.to.global.u64 	%rd18, %rd37;
	cvta.to.global.u64 	%rd19, %rd7;
	rem.s32 	%r2, %r1, %r3;
	mul.wide.s32 	%rd20, %r1, 4;
	add.s64 	%rd1, %rd13, %rd20;
	ld.global.f32 	%f10, [%rd1];
	mul.f32 	%f11, %f9, %f10;
	cvt.f64.f32 	%fd1, %f11;
	add.s64 	%rd21, %rd16, %rd20;
	ld.global.f32 	%f12, [%rd21];
	cvt.f64.f32 	%fd2, %f12;
	mul.f64 	%fd3, %fd2, 0d3FF7F0068DB8BAC7;
	add.s64 	%rd22, %rd17, %rd20;
	ld.global.f32 	%f13, [%rd22];
	add.s64 	%rd2, %rd14, %rd20;
	ld.global.f32 	%f14, [%rd2];
	sub.f32 	%f15, %f13, %f14;
	cvt.f64.f32 	%fd4, %f15;
	fma.rn.f64 	%fd5, %fd3, %fd4, %fd1;
	add.s64 	%rd23, %rd18, %rd20;
	ld.global.f32 	%f16, [%rd23];
	cvt.f64.f32 	%fd6, %f16;
	mul.f64 	%fd7, %fd6, 0d3FF7F0068DB8BAC7;
	mul.wide.s32 	%rd24, %r2, 4;
	add.s64 	%rd25, %rd19, %rd24;
	ld.global.f32 	%f17, [%rd25];
	sub.f32 	%f18, %f17, %f14;
	cvt.f64.f32 	%fd8, %f18;
	fma.rn.f64 	%fd9, %fd7, %fd8, %fd5;
	cvt.rn.f32.f64 	%f1, %fd9;
	add.s64 	%rd26, %rd15, %rd24;
	ld.global.f32 	%f20, [%rd26];
	setp.gt.f32 	%p2, %f20, %f1;
	@%p2 bra 	$L__BB2_4;
	cvta.to.global.u64 	%rd27, %rd10;
	add.s64 	%rd29, %rd27, %rd24;
	ld.global.f32 	%f3, [%rd29];
	setp.geu.f32 	%p3, %f3, %f1;
	mov.f32 	%f20, %f1;
	@%p3 bra 	$L__BB2_4;
	mov.f32 	%f20, %f3;
$L__BB2_4:
	st.global.f32 	[%rd1], %f20;
	ld.global.f32 	%f19, [%rd2];
	add.f32 	%f5, %f20, %f19;
	cvta.to.global.u64 	%rd30, %rd11;
	add.s64 	%rd32, %rd30, %rd24;
	ld.global.f32 	%f21, [%rd32];
	setp.lt.f32 	%p4, %f5, %f21;
	@%p4 bra 	$L__BB2_7;
	cvta.to.global.u64 	%rd33, %rd12;
	add.s64 	%rd35, %rd33, %rd24;
	ld.global.f32 	%f7, [%rd35];
	setp.leu.f32 	%p5, %f5, %f7;
	mov.f32 	%f21, %f5;
	@%p5 bra 	$L__BB2_7;
	mov.f32 	%f21, %f7;
$L__BB2_7:
	st.global.f32 	[%rd2], %f21;
$L__BB2_8:
	ret;

}
	// .globl	calBusV
.visible .entry calBusV(
	.param .u64 .ptr .align 1 calBusV_param_0,
	.param .u64 .ptr .align 1 calBusV_param_1,
	.param .u64 .ptr .align 1 calBusV_param_2,
	.param .u64 .ptr .align 1 calBusV_param_3,
	.param .u64 .ptr .align 1 calBusV_param_4,
	.param .u32 calBusV_param_5,
	.param .u32 calBusV_param_6,
	.param .u32 calBusV_param_7,
	.param .u32 calBusV_param_8
)
{
	.reg .pred 	%p<4>;
	.reg .b32 	%r<18>;
	.reg .b32 	%f<8>;
	.reg .b64 	%rd<22>;

	ld.param.u64 	%rd2, [calBusV_param_0];
	ld.param.u64 	%rd3, [calBusV_param_1];
	ld.param.u64 	%rd4, [calBusV_param_2];
	ld.param.u64 	%rd5, [calBusV_param_3];
	ld.param.u64 	%rd6, [calBusV_param_4];
	ld.param.u32 	%r3, [calBusV_param_5];
	ld.param.u32 	%r4, [calBusV_param_6];
	ld.param.u32 	%r5, [calBusV_param_7];
	ld.param.u32 	%r6, [calBusV_param_8];
	cvta.to.global.u64 	%rd1, %rd6;
	mov.u32 	%r7, %ctaid.x;
	mov.u32 	%r8, %ntid.x;
	mov.u32 	%r9, %tid.x;
	mad.lo.s32 	%r1, %r7, %r8, %r9;
	setp.ge.s32 	%p1, %r1, %r3;
	@%p1 bra 	$L__BB3_2;
	mul.wide.s32 	%rd7, %r1, 4;
	add.s64 	%rd8, %rd1, %rd7;
	mov.b32 	%r10, 0;
	st.global.u32 	[%rd8], %r10;
$L__BB3_2:
	mul.lo.s32 	%r11, %r5, %r3;
	setp.ge.s32 	%p2, %r1, %r11;
	@%p2 bra 	$L__BB3_5;
	div.s32 	%r2, %r1, %r5;
	mul.lo.s32 	%r12, %r2, %r5;
	sub.s32 	%r13, %r1, %r12;
	cvta.to.global.u64 	%rd9, %rd3;
	mul.wide.s32 	%rd10, %r13, 4;
	add.s64 	%rd11, %rd9, %rd10;
	ld.global.u32 	%r14, [%rd11];
	add.s32 	%r15, %r13, %r6;
	cvta.to.global.u64 	%rd12, %rd4;
	mul.wide.s32 	%rd13, %r15, 4;
	add.s64 	%rd14, %rd12, %rd13;
	ld.global.f32 	%f1, [%rd14];
	cvta.to.global.u64 	%rd15, %rd5;
	add.s64 	%rd16, %rd15, %rd13;
	ld.global.f32 	%f2, [%rd16];
	mad.lo.s32 	%r16, %r2, %r4, %r14;
	add.s32 	%r17, %r16, -1;
	cvta.to.global.u64 	%rd17, %rd2;
	mul.wide.s32 	%rd18, %r17, 4;
	add.s64 	%rd19, %rd17, %rd18;
	ld.global.f32 	%f3, [%rd19];
	sub.f32 	%f4, %f3, %f1;
	div.rn.f32 	%f5, %f4, %f2;
	abs.f32 	%f6, %f5;
	setp.leu.f32 	%p3, %f6, 0f3F800000;
	@%p3 bra 	$L__BB3_5;
	mul.wide.s32 	%rd20, %r2, 4;
	add.s64 	%rd21, %rd1, %rd20;
	atom.global.add.f32 	%f7, [%rd21], 0f3F800000;
$L__BB3_5:
	ret;

}
	// .globl	calBusP
.visible .entry calBusP(
	.param .u64 .ptr .align 1 calBusP_param_0,
	.param .u64 .ptr .align 1 calBusP_param_1,
	.param .u64 .ptr .align 1 calBusP_param_2,
	.param .u64 .ptr .align 1 calBusP_param_3,
	.param .u64 .ptr .align 1 calBusP_param_4,
	.param .u64 .ptr .align 1 calBusP_param_5,
	.param .u64 .ptr .align 1 calBusP_param_6,
	.param .u64 .ptr .align 1 calBusP_param_7,
	.param .u64 .ptr .align 1 calBusP_param_8,
	.param .u64 .ptr .align 1 calBusP_param_9,
	.param .u32 calBusP_param_10,
	.param .u32 calBusP_param_11,
	.param .u32 calBusP_param_12,
	.param .u32 calBusP_param_13,
	.param .u32 calBusP_param_14
)
{
	.local .align 4 .b8 	__local_depot4[28];
	.reg .b64 	%SP;
	.reg .b64 	%SPL;
	.reg .pred 	%p<21>;
	.reg .b32 	%r<108>;
	.reg .b32 	%f<70>;
	.reg .b64 	%rd<93>;
	.reg .b64 	%fd<5>;

	mov.u64 	%SPL, __local_depot4;
	ld.param.u64 	%rd26, [calBusP_param_0];
	ld.param.u32 	%r39, [calBusP_param_10];
	ld.param.u32 	%r37, [calBusP_param_13];
	cvta.to.global.u64 	%rd1, %rd26;
	add.u64 	%rd2, %SPL, 0;
	add.u64 	%rd3, %SPL, 0;
	mov.u32 	%r40, %ctaid.x;
	mov.u32 	%r41, %ntid.x;
	mov.u32 	%r42, %tid.x;
	mad.lo.s32 	%r1, %r40, %r41, %r42;
	mul.lo.s32 	%r43, %r37, %r39;
	setp.ge.s32 	%p1, %r1, %r43;
	@%p1 bra 	$L__BB4_22;
	ld.param.u32 	%r98, [calBusP_param_14];
	ld.param.u32 	%r97, [calBusP_param_12];
	ld.param.u32 	%r96, [calBusP_param_11];
	ld.param.u64 	%rd87, [calBusP_param_8];
	ld.param.u64 	%rd82, [calBusP_param_3];
	ld.param.u64 	%rd81, [calBusP_param_2];
	ld.param.u64 	%rd80, [calBusP_param_1];
	cvta.to.global.u64 	%rd29, %rd80;
	cvta.to.global.u64 	%rd30, %rd81;
	cvta.to.global.u64 	%rd31, %rd82;
	cvta.to.global.u64 	%rd32, %rd87;
	div.s32 	%r2, %r1, %r37;
	mul.lo.s32 	%r44, %r2, %r37;
	sub.s32 	%r45, %r1, %r44;
	mul.wide.s32 	%rd33, %r45, 4;
	add.s64 	%rd34, %rd29, %rd33;
	ld.global.u32 	%r46, [%rd34];
	mul.lo.s32 	%r3, %r2, %r97;
	add.s32 	%r4, %r3, %r96;
	add.s32 	%r47, %r46, %r4;
	add.s32 	%r48, %r45, %r98;
	mul.wide.s32 	%rd35, %r48, 4;
	add.s64 	%rd36, %rd30, %rd35;
	ld.global.f32 	%f1, [%rd36];
	add.s64 	%rd37, %rd31, %rd35;
	ld.global.f32 	%f2, [%rd37];
	cvt.s64.s32 	%rd38, %r3;
	cvt.s64.s32 	%rd39, %r46;
	add.s64 	%rd40, %rd39, %rd38;
	shl.b64 	%rd41, %rd40, 2;
	add.s64 	%rd42, %rd1, %rd41;
	ld.global.f32 	%f3, [%rd42+-4];
	add.s32 	%r5, %r47, -1;
	mul.wide.s32 	%rd43, %r46, 4;
	add.s64 	%rd44, %rd32, %rd43;
	ld.global.u32 	%r99, [%rd44+-4];
	setp.eq.s32 	%p2, %r99, -1;
	mov.f32 	%f69, 0f00000000;
	@%p2 bra 	$L__BB4_20;
	ld.param.u64 	%rd86, [calBusP_param_7];
	ld.param.u64 	%rd85, [calBusP_param_6];
	ld.param.u64 	%rd84, [calBusP_param_5];
	mul.wide.s32 	%rd45, %r5, 4;
	add.s64 	%rd46, %rd1, %rd45;
	ld.global.f32 	%f4, [%rd46];
	cvta.to.global.u64 	%rd4, %rd86;
	cvta.to.global.u64 	%rd5, %rd84;
	cvta.to.global.u64 	%rd6, %rd85;
	mov.f32 	%f69, 0f00000000;
	mov.u64 	%rd65, __cudart_i2opi_f;
$L__BB4_3:
	mul.wide.s32 	%rd47, %r99, 4;
	add.s64 	%rd48, %rd4, %rd47;
	ld.global.u32 	%r49, [%rd48];
	add.s32 	%r50, %r4, %r49;
	mul.wide.s32 	%rd49, %r50, 4;
	add.s64 	%rd50, %rd1, %rd49;
	ld.global.f32 	%f23, [%rd50];
	sub.f32 	%f6, %f4, %f23;
	add.s64 	%rd51, %rd5, %rd47;
	ld.global.f32 	%f7, [%rd51];
	add.s64 	%rd52, %rd6, %rd47;
	ld.global.f32 	%f8, [%rd52];
	add.s32 	%r51, %r49, %r3;
	mul.wide.s32 	%rd53, %r51, 4;
	add.s64 	%rd54, %rd1, %rd53;
	ld.global.f32 	%f9, [%rd54];
	mul.f32 	%f24, %f6, 0f3F22F983;
	cvt.rni.s32.f32 	%r107, %f24;
	cvt.rn.f32.s32 	%f25, %r107;
	fma.rn.f32 	%f26, %f25, 0fBFC90FDA, %f6;
	fma.rn.f32 	%f27, %f25, 0fB3A22168, %f26;
	fma.rn.f32 	%f68, %f25, 0fA7C234C5, %f27;
	abs.f32 	%f11, %f6;
	setp.ltu.f32 	%p3, %f11, 0f47CE4780;
	mov.u32 	%r103, %r107;
	mov.f32 	%f67, %f68;
	@%p3 bra 	$L__BB4_11;
	setp.neu.f32 	%p4, %f11, 0f7F800000;
	@%p4 bra 	$L__BB4_6;
	mov.f32 	%f30, 0f00000000;
	mul.rn.f32 	%f67, %f6, %f30;
	mov.b32 	%r103, 0;
	bra.uni 	$L__BB4_11;
$L__BB4_6:
	mov.b32 	%r9, %f6;
	mov.b64 	%rd91, 0;
	mov.b32 	%r100, 0;
	mov.u64 	%rd89, __cudart_i2opi_f;
	mov.u64 	%rd90, %rd3;
$L__BB4_7:
	.pragma "nounroll";
	ld.global.nc.u32 	%r53, [%rd89];
	shl.b32 	%r54, %r9, 8;
	or.b32  	%r55, %r54, -2147483648;
	mad.wide.u32 	%rd57, %r53, %r55, %rd91;
	shr.u64 	%rd91, %rd57, 32;
	st.local.u32 	[%rd90], %rd57;
	add.s32 	%r100, %r100, 1;
	add.s64 	%rd90, %rd90, 4;
	add.s64 	%rd89, %rd89, 4;
	setp.ne.s32 	%p5, %r100, 6;
	@%p5 bra 	$L__BB4_7;
	shr.u32 	%r56, %r9, 23;
	st.local.u32 	[%rd3+24], %rd91;
	and.b32  	%r12, %r56, 31;
	and.b32  	%r57, %r56, 224;
	add.s32 	%r58, %r57, -128;
	shr.u32 	%r59, %r58, 5;
	mul.wide.u32 	%rd58, %r59, 4;
	sub.s64 	%rd13, %rd3, %rd58;
	ld.local.u32 	%r101, [%rd13+24];
	ld.local.u32 	%r102, [%rd13+20];
	setp.eq.s32 	%p6, %r12, 0;
	@%p6 bra 	$L__BB4_10;
	shf.l.wrap.b32 	%r101, %r102, %r101, %r12;
	ld.local.u32 	%r60, [%rd13+16];
	shf.l.wrap.b32 	%r102, %r60, %r102, %r12;
$L__BB4_10:
	shr.u32 	%r61, %r101, 30;
	shf.l.wrap.b32 	%r62, %r102, %r101, 2;
	shl.b32 	%r63, %r102, 2;
	shr.u32 	%r64, %r62, 31;
	add.s32 	%r65, %r64, %r61;
	neg.s32 	%r66, %r65;
	setp.lt.s32 	%p7, %r9, 0;
	selp.b32 	%r103, %r66, %r65, %p7;
	xor.b32  	%r67, %r62, %r9;
	shr.s32 	%r68, %r62, 31;
	xor.b32  	%r69, %r68, %r62;
	xor.b32  	%r70, %r68, %r63;
	cvt.u64.u32 	%rd59, %r69;
	shl.b64 	%rd60, %rd59, 32;
	cvt.u64.u32 	%rd61, %r70;
	or.b64  	%rd62, %rd60, %rd61;
	cvt.rn.f64.s64 	%fd1, %rd62;
	mul.f64 	%fd2, %fd1, 0d3BF921FB54442D19;
	cvt.rn.f32.f64 	%f28, %fd2;
	neg.f32 	%f29, %f28;
	setp.lt.s32 	%p8, %r67, 0;
	selp.f32 	%f67, %f29, %f28, %p8;
$L__BB4_11:
	setp.ltu.f32 	%p9, %f11, 0f47CE4780;
	add.s32 	%r72, %r103, 1;
	mul.rn.f32 	%f31, %f67, %f67;
	and.b32  	%r73, %r103, 1;
	setp.eq.b32 	%p10, %r73, 1;
	selp.f32 	%f32, %f67, 0f3F800000, %p10;
	fma.rn.f32 	%f33, %f31, %f32, 0f00000000;
	fma.rn.f32 	%f34, %f31, 0f37CBAC00, 0fBAB607ED;
	selp.f32 	%f35, 0fB94D4153, %f34, %p10;
	selp.f32 	%f36, 0f3C0885E4, 0f3D2AAABB, %p10;
	fma.rn.f32 	%f37, %f35, %f31, %f36;
	selp.f32 	%f38, 0fBE2AAAA8, 0fBEFFFFFF, %p10;
	fma.rn.f32 	%f39, %f37, %f31, %f38;
	fma.rn.f32 	%f40, %f39, %f33, %f32;
	and.b32  	%r74, %r72, 2;
	setp.eq.s32 	%p11, %r74, 0;
	mov.f32 	%f41, 0f00000000;
	sub.f32 	%f42, %f41, %f40;
	selp.f32 	%f43, %f40, %f42, %p11;
	mul.f32 	%f15, %f7, %f43;
	@%p9 bra 	$L__BB4_19;
	setp.neu.f32 	%p12, %f11, 0f7F800000;
	@%p12 bra 	$L__BB4_14;
	mov.f32 	%f46, 0f00000000;
	mul.rn.f32 	%f68, %f6, %f46;
	mov.b32 	%r107, 0;
	bra.uni 	$L__BB4_19;
$L__BB4_14:
	mov.b32 	%r21, %f6;
	shl.b32 	%r76, %r21, 8;
	or.b32  	%r22, %r76, -2147483648;
	mov.b64 	%rd92, 0;
	mov.b32 	%r104, 0;
$L__BB4_15:
	.pragma "nounroll";
	mul.wide.u32 	%rd64, %r104, 4;
	add.s64 	%rd66, %rd65, %rd64;
	ld.global.nc.u32 	%r77, [%rd66];
	mad.wide.u32 	%rd67, %r77, %r22, %rd92;
	shr.u64 	%rd92, %rd67, 32;
	add.s64 	%rd68, %rd2, %rd64;
	st.local.u32 	[%rd68], %rd67;
	add.s32 	%r104, %r104, 1;
	setp.ne.s32 	%p13, %r104, 6;
	@%p13 bra 	$L__BB4_15;
	shr.u32 	%r78, %r21, 23;
	st.local.u32 	[%rd2+24], %rd92;
	and.b32  	%r25, %r78, 31;
	and.b32  	%r79, %r78, 224;
	add.s32 	%r80, %r79, -128;
	shr.u32 	%r81, %r80, 5;
	mul.wide.u32 	%rd69, %r81, 4;
	sub.s64 	%rd16, %rd2, %rd69;
	ld.local.u32 	%r105, [%rd16+24];
	ld.local.u32 	%r106, [%rd16+20];
	setp.eq.s32 	%p14, %r25, 0;
	@%p14 bra 	$L__BB4_18;
	shf.l.wrap.b32 	%r105, %r106, %r105, %r25;
	ld.local.u32 	%r82, [%rd16+16];
	shf.l.wrap.b32 	%r106, %r82, %r106, %r25;
$L__BB4_18:
	shr.u32 	%r83, %r105, 30;
	shf.l.wrap.b32 	%r84, %r106, %r105, 2;
	shl.b32 	%r85, %r106, 2;
	shr.u32 	%r86, %r84, 31;
	add.s32 	%r87, %r86, %r83;
	neg.s32 	%r88, %r87;
	setp.lt.s32 	%p15, %r21, 0;
	selp.b32 	%r107, %r88, %r87, %p15;
	xor.b32  	%r89, %r84, %r21;
	shr.s32 	%r90, %r84, 31;
	xor.b32  	%r91, %r90, %r84;
	xor.b32  	%r92, %r90, %r85;
	cvt.u64.u32 	%rd70, %r91;
	shl.b64 	%rd71, %rd70, 32;
	cvt.u64.u32 	%rd72, %r92;
	or.b64  	%rd73, %rd71, %rd72;
	cvt.rn.f64.s64 	%fd3, %rd73;
	mul.f64 	%fd4, %fd3, 0d3BF921FB54442D19;
	cvt.rn.f32.f64 	%f44, %fd4;
	neg.f32 	%f45, %f44;
	setp.lt.s32 	%p16, %r89, 0;
	selp.f32 	%f68, %f45, %f44, %p16;
$L__BB4_19:
	ld.param.u64 	%rd88, [calBusP_param_9];
	mul.rn.f32 	%f47, %f68, %f68;
	and.b32  	%r94, %r107, 1;
	setp.eq.b32 	%p17, %r94, 1;
	selp.f32 	%f48, 0f3F800000, %f68, %p17;
	fma.rn.f32 	%f49, %f47, %f48, 0f00000000;
	fma.rn.f32 	%f50, %f47, 0f37CBAC00, 0fBAB607ED;
	selp.f32 	%f51, %f50, 0fB94D4153, %p17;
	selp.f32 	%f52, 0f3D2AAABB, 0f3C0885E4, %p17;
	fma.rn.f32 	%f53, %f51, %f47, %f52;
	selp.f32 	%f54, 0fBEFFFFFF, 0fBE2AAAA8, %p17;
	fma.rn.f32 	%f55, %f53, %f47, %f54;
	fma.rn.f32 	%f56, %f55, %f49, %f48;
	and.b32  	%r95, %r107, 2;
	setp.eq.s32 	%p18, %r95, 0;
	mov.f32 	%f57, 0f00000000;
	sub.f32 	%f58, %f57, %f56;
	selp.f32 	%f59, %f56, %f58, %p18;
	fma.rn.f32 	%f60, %f8, %f59, %f15;
	mul.f32 	%f61, %f3, %f9;
	fma.rn.f32 	%f69, %f61, %f60, %f69;
	cvta.to.global.u64 	%rd74, %rd88;
	mul.wide.s32 	%rd75, %r99, 4;
	add.s64 	%rd76, %rd74, %rd75;
	ld.global.u32 	%r99, [%rd76];
	setp.ne.s32 	%p19, %r99, -1;
	@%p19 bra 	$L__BB4_3;
$L__BB4_20:
	sub.f32 	%f62, %f69, %f1;
	div.rn.f32 	%f63, %f62, %f2;
	abs.f32 	%f64, %f63;
	setp.leu.f32 	%p20, %f64, 0f3F800000;
	@%p20 bra 	$L__BB4_22;
	ld.param.u64 	%rd83, [calBusP_param_4];
	cvta.to.global.u64 	%rd77, %rd83;
	mul.wide.s32 	%rd78, %r2, 4;
	add.s64 	%rd79, %rd77, %rd78;
	atom.global.add.f32 	%f65, [%rd79], 0f3F800000;
$L__BB4_22:
	ret;

}
	// .globl	calBusQ
.visible .entry calBusQ(
	.param .u64 .ptr .align 1 calBusQ_param_0,
	.param .u64 .ptr .align 1 calBusQ_param_1,
	.param .u64 .ptr .align 1 calBusQ_param_2,
	.param .u64 .ptr .align 1 calBusQ_param_3,
	.param .u64 .ptr .align 1 calBusQ_param_4,
	.param .u64 .ptr .align 1 calBusQ_param_5,
	.param .u64 .ptr .align 1 calBusQ_param_6,
	.param .u64 .ptr .align 1 calBusQ_param_7,
	.param .u64 .ptr .align 1 calBusQ_param_8,
	.param .u64 .ptr .align 1 calBusQ_param_9,
	.param .u32 calBusQ_param_10,
	.param .u32 calBusQ_param_11,
	.param .u32 calBusQ_param_12,
	.param .u32 calBusQ_param_13,
	.param .u32 calBusQ_param_14
)
{
	.local .align 4 .b8 	__local_depot5[28];
	.reg .b64 	%SP;
	.reg .b64 	%SPL;
	.reg .pred 	%p<21>;
	.reg .b32 	%r<108>;
	.reg .b32 	%f<71>;
	.reg .b64 	%rd<93>;
	.reg .b64 	%fd<5>;

	mov.u64 	%SPL, __local_depot5;
	ld.param.u64 	%rd26, [calBusQ_param_0];
	ld.param.u32 	%r39, [calBusQ_param_10];
	ld.param.u32 	%r37, [calBusQ_param_13];
	cvta.to.global.u64 	%rd1, %rd26;
	add.u64 	%rd2, %SPL, 0;
	add.u64 	%rd3, %SPL, 0;
	mov.u32 	%r40, %ctaid.x;
	mov.u32 	%r41, %ntid.x;
	mov.u32 	%r42, %tid.x;
	mad.lo.s32 	%r1, %r40, %r41, %r42;
	mul.lo.s32 	%r43, %r37, %r39;
	setp.ge.s32 	%p1, %r1, %r43;
	@%p1 bra 	$L__BB5_22;
	ld.param.u32 	%r98, [calBusQ_param_14];
	ld.param.u32 	%r97, [calBusQ_param_12];
	ld.param.u32 	%r96, [calBusQ_param_11];
	ld.param.u64 	%rd87, [calBusQ_param_8];
	ld.param.u64 	%rd82, [calBusQ_param_3];
	ld.param.u64 	%rd81, [calBusQ_param_2];
	ld.param.u64 	%rd80, [calBusQ_param_1];
	cvta.to.global.u64 	%rd29, %rd80;
	cvta.to.global.u64 	%rd30, %rd81;
	cvta.to.global.u64 	%rd31, %rd82;
	cvta.to.global.u64 	%rd32, %rd87;
	div.s32 	%r2, %r1, %r37;
	mul.lo.s32 	%r44, %r2, %r37;
	sub.s32 	%r45, %r1, %r44;
	mul.wide.s32 	%rd33, %r45, 4;
	add.s64 	%rd34, %rd29, %rd33;
	ld.global.u32 	%r46, [%rd34];
	mul.lo.s32 	%r3, %r2, %r97;
	add.s32 	%r4, %r3, %r96;
	add.s32 	%r47, %r46, %r4;
	add.s32 	%r48, %r45, %r98;
	mul.wide.s32 	%rd35, %r48, 4;
	add.s64 	%rd36, %rd30, %rd35;
	ld.global.f32 	%f1, [%rd36];
	add.s64 	%rd37, %rd31, %rd35;
	ld.global.f32 	%f2, [%rd37];
	cvt.s64.s32 	%rd38, %r3;
	cvt.s64.s32 	%rd39, %r46;
	add.s64 	%rd40, %rd39, %rd38;
	shl.b64 	%rd41, %rd40, 2;
	add.s64 	%rd42, %rd1, %rd41;
	ld.global.f32 	%f3, [%rd42+-4];
	add.s32 	%r5, %r47, -1;
	mul.wide.s32 	%rd43, %r46, 4;
	add.s64 	%rd44, %rd32, %rd43;
	ld.global.u32 	%r99, [%rd44+-4];
	setp.eq.s32 	%p2, %r99, -1;
	mov.f32 	%f70, 0f00000000;
	@%p2 bra 	$L__BB5_20;
	ld.param.u64 	%rd86, [calBusQ_param_7];
	ld.param.u64 	%rd85, [calBusQ_param_6];
	ld.param.u64 	%rd84, [calBusQ_param_5];
	mul.wide.s32 	%rd45, %r5, 4;
	add.s64 	%rd46, %rd1, %rd45;
	ld.global.f32 	%f4, [%rd46];
	cvta.to.global.u64 	%rd4, %rd86;
	cvta.to.global.u64 	%rd5, %rd84;
	cvta.to.global.u64 	%rd6, %rd85;
	mov.f32 	%f70, 0f00000000;
	mov.u64 	%rd65, __cudart_i2opi_f;
$L__BB5_3:
	mul.wide.s32 	%rd47, %r99, 4;
	add.s64 	%rd48, %rd4, %rd47;
	ld.global.u32 	%r49, [%rd48];
	add.s32 	%r50, %r4, %r49;
	mul.wide.s32 	%rd49, %r50, 4;
	add.s64 	%rd50, %rd1, %rd49;
	ld.global.f32 	%f23, [%rd50];
	sub.f32 	%f6, %f4, %f23;
	add.s64 	%rd51, %rd5, %rd47;
	ld.global.f32 	%f7, [%rd51];
	add.s64 	%rd52, %rd6, %rd47;
	ld.global.f32 	%f8, [%rd52];
	add.s32 	%r51, %r49, %r3;
	mul.wide.s32 	%rd53, %r51, 4;
	add.s64 	%rd54, %rd1, %rd53;
	ld.global.f32 	%f9, [%rd54];
	mul.f32 	%f24, %f6, 0f3F22F983;
	cvt.rni.s32.f32 	%r107, %f24;
	cvt.rn.f32.s32 	%f25, %r107;
	fma.rn.f32 	%f26, %f25, 0fBFC90FDA, %f6;
	fma.rn.f32 	%f27, %f25, 0fB3A22168, %f26;
	fma.rn.f32 	%f69, %f25, 0fA7C234C5, %f27;
	abs.f32 	%f11, %f6;
	setp.ltu.f32 	%p3, %f11, 0f47CE4780;
	mov.u32 	%r103, %r107;
	mov.f32 	%f68, %f69;
	@%p3 bra 	$L__BB5_11;
	setp.neu.f32 	%p4, %f11, 0f7F800000;
	@%p4 bra 	$L__BB5_6;
	mov.f32 	%f30, 0f00000000;
	mul.rn.f32 	%f68, %f6, %f30;
	mov.b32 	%r103, 0;
	bra.uni 	$L__BB5_11;
$L__BB5_6:
	mov.b32 	%r9, %f6;
	mov.b64 	%rd91, 0;
	mov.b32 	%r100, 0;
	mov.u64 	%rd89, __cudart_i2opi_f;
	mov.u64 	%rd90, %rd3;
$L__BB5_7:
	.pragma "nounroll";
	ld.global.nc.u32 	%r53, [%rd89];
	shl.b32 	%r54, %r9, 8;
	or.b32  	%r55, %r54, -2147483648;
	mad.wide.u32 	%rd57, %r53, %r55, %rd91;
	shr.u64 	%rd91, %rd57, 32;
	st.local.u32 	[%rd90], %rd57;
	add.s32 	%r100, %r100, 1;
	add.s64 	%rd90, %rd90, 4;
	add.s64 	%rd89, %rd89, 4;
	setp.ne.s32 	%p5, %r100, 6;
	@%p5 bra 	$L__BB5_7;
	shr.u32 	%r56, %r9, 23;
	st.local.u32 	[%rd3+24], %rd91;
	and.b32  	%r12, %r56, 31;
	and.b32  	%r57, %r56, 224;
	add.s32 	%r58, %r57, -128;
	shr.u32 	%r59, %r58, 5;
	mul.wide.u32 	%rd58, %r59, 4;
	sub.s64 	%rd13, %rd3, %rd58;
	ld.local.u32 	%r101, [%rd13+24];
	ld.local.u32 	%r102, [%rd13+20];
	setp.eq.s32 	%p6, %r12, 0;
	@%p6 bra 	$L__BB5_10;
	shf.l.wrap.b32 	%r101, %r102, %r101, %r12;
	ld.local.u32 	%r60, [%rd13+16];
	shf.l.wrap.b32 	%r102, %r60, %r102, %r12;
$L__BB5_10:
	shr.u32 	%r61, %r101, 30;
	shf.l.wrap.b32 	%r62, %r102, %r101, 2;
	shl.b32 	%r63, %r102, 2;
	shr.u32 	%r64, %r62, 31;
	add.s32 	%r65, %r64, %r61;
	neg.s32 	%r66, %r65;
	setp.lt.s32 	%p7, %r9, 0;
	selp.b32 	%r103, %r66, %r65, %p7;
	xor.b32  	%r67, %r62, %r9;
	shr.s32 	%r68, %r62, 31;
	xor.b32  	%r69, %r68, %r62;
	xor.b32  	%r70, %r68, %r63;
	cvt.u64.u32 	%rd59, %r69;
	shl.b64 	%rd60, %rd59, 32;
	cvt.u64.u32 	%rd61, %r70;
	or.b64  	%rd62, %rd60, %rd61;
	cvt.rn.f64.s64 	%fd1, %rd62;
	mul.f64 	%fd2, %fd1, 0d3BF921FB54442D19;
	cvt.rn.f32.f64 	%f28, %fd2;
	neg.f32 	%f29, %f28;
	setp.lt.s32 	%p8, %r67, 0;
	selp.f32 	%f68, %f29, %f28, %p8;
$L__BB5_11:
	setp.ltu.f32 	%p9, %f11, 0f47CE4780;
	mul.rn.f32 	%f31, %f68, %f68;
	and.b32  	%r72, %r103, 1;
	setp.eq.b32 	%p10, %r72, 1;
	selp.f32 	%f32, 0f3F800000, %f68, %p10;
	fma.rn.f32 	%f33, %f31, %f32, 0f00000000;
	fma.rn.f32 	%f34, %f31, 0f37CBAC00, 0fBAB607ED;
	selp.f32 	%f35, %f34, 0fB94D4153, %p10;
	selp.f32 	%f36, 0f3D2AAABB, 0f3C0885E4, %p10;
	fma.rn.f32 	%f37, %f35, %f31, %f36;
	selp.f32 	%f38, 0fBEFFFFFF, 0fBE2AAAA8, %p10;
	fma.rn.f32 	%f39, %f37, %f31, %f38;
	fma.rn.f32 	%f40, %f39, %f33, %f32;
	and.b32  	%r73, %r103, 2;
	setp.eq.s32 	%p11, %r73, 0;
	mov.f32 	%f41, 0f00000000;
	sub.f32 	%f42, %f41, %f40;
	selp.f32 	%f43, %f40, %f42, %p11;
	mul.f32 	%f15, %f7, %f43;
	@%p9 bra 	$L__BB5_19;
	setp.neu.f32 	%p12, %f11, 0f7F800000;
	@%p12 bra 	$L__BB5_14;
	mov.f32 	%f46, 0f00000000;
	mul.rn.f32 	%f69, %f6, %f46;
	mov.b32 	%r107, 0;
	bra.uni 	$L__BB5_19;
$L__BB5_14:
	mov.b32 	%r21, %f6;
	shl.b32 	%r75, %r21, 8;
	or.b32  	%r22, %r75, -2147483648;
	mov.b64 	%rd92, 0;
	mov.b32 	%r104, 0;
$L__BB5_15:
	.pragma "nounroll";
	mul.wide.u32 	%rd64, %r104, 4;
	add.s64 	%rd66, %rd65, %rd64;
	ld.global.nc.u32 	%r76, [%rd66];
	mad.wide.u32 	%rd67, %r76, %r22, %rd92;
	shr.u64 	%rd92, %rd67, 32;
	add.s64 	%rd68, %rd2, %rd64;
	st.local.u32 	[%rd68], %rd67;
	add.s32 	%r104, %r104, 1;
	setp.ne.s32 	%p13, %r104, 6;
	@%p13 bra 	$L__BB5_15;
	shr.u32 	%r77, %r21, 23;
	st.local.u32 	[%rd2+24], %rd92;
	and.b32  	%r25, %r77, 31;
	and.b32  	%r78, %r77, 224;
	add.s32 	%r79, %r78, -128;
	shr.u32 	%r80, %r79, 5;
	mul.wide.u32 	%rd69, %r80, 4;
	sub.s64 	%rd16, %rd2, %rd69;
	ld.local.u32 	%r105, [%rd16+24];
	ld.local.u32 	%r106, [%rd16+20];
	setp.eq.s32 	%p14, %r25, 0;
	@%p14 bra 	$L__BB5_18;
	shf.l.wrap.b32 	%r105, %r106, %r105, %r25;
	ld.local.u32 	%r81, [%rd16+16];
	shf.l.wrap.b32 	%r106, %r81, %r106, %r25;
$L__BB5_18:
	shr.u32 	%r82, %r105, 30;
	shf.l.wrap.b32 	%r83, %r106, %r105, 2;
	shl.b32 	%r84, %r106, 2;
	shr.u32 	%r85, %r83, 31;
	add.s32 	%r86, %r85, %r82;
	neg.s32 	%r87, %r86;
	setp.lt.s32 	%p15, %r21, 0;
	selp.b32 	%r107, %r87, %r86, %p15;
	xor.b32  	%r88, %r83, %r21;
	shr.s32 	%r89, %r83, 31;
	xor.b32  	%r90, %r89, %r83;
	xor.b32  	%r91, %r89, %r84;
	cvt.u64.u32 	%rd70, %r90;
	shl.b64 	%rd71, %rd70, 32;
	cvt.u64.u32 	%rd72, %r91;
	or.b64  	%rd73, %rd71, %rd72;
	cvt.rn.f64.s64 	%fd3, %rd73;
	mul.f64 	%fd4, %fd3, 0d3BF921FB54442D19;
	cvt.rn.f32.f64 	%f44, %fd4;
	neg.f32 	%f45, %f44;
	setp.lt.s32 	%p16, %r88, 0;
	selp.f32 	%f69, %f45, %f44, %p16;
$L__BB5_19:
	ld.param.u64 	%rd88, [calBusQ_param_9];
	add.s32 	%r93, %r107, 1;
	mul.rn.f32 	%f47, %f69, %f69;
	and.b32  	%r94, %r107, 1;
	setp.eq.b32 	%p17, %r94, 1;
	selp.f32 	%f48, %f69, 0f3F800000, %p17;
	fma.rn.f32 	%f49, %f47, %f48, 0f00000000;
	fma.rn.f32 	%f50, %f47, 0f37CBAC00, 0fBAB607ED;
	selp.f32 	%f51, 0fB94D4153, %f50, %p17;
	selp.f32 	%f52, 0f3C0885E4, 0f3D2AAABB, %p17;
	fma.rn.f32 	%f53, %f51, %f47, %f52;
	selp.f32 	%f54, 0fBE2AAAA8, 0fBEFFFFFF, %p17;
	fma.rn.f32 	%f55, %f53, %f47, %f54;
	fma.rn.f32 	%f56, %f55, %f49, %f48;
	and.b32  	%r95, %r93, 2;
	setp.eq.s32 	%p18, %r95, 0;
	mov.f32 	%f57, 0f00000000;
	sub.f32 	%f58, %f57, %f56;
	selp.f32 	%f59, %f56, %f58, %p18;
	mul.f32 	%f60, %f8, %f59;
	sub.f32 	%f61, %f15, %f60;
	mul.f32 	%f62, %f3, %f9;
	fma.rn.f32 	%f70, %f62, %f61, %f70;
	cvta.to.global.u64 	%rd74, %rd88;
	mul.wide.s32 	%rd75, %r99, 4;
	add.s64 	%rd76, %rd74, %rd75;
	ld.global.u32 	%r99, [%rd76];
	setp.ne.s32 	%p19, %r99, -1;
	@%p19 bra 	$L__BB5_3;
$L__BB5_20:
	sub.f32 	%f63, %f70, %f1;
	div.rn.f32 	%f64, %f63, %f2;
	abs.f32 	%f65, %f64;
	setp.leu.f32 	%p20, %f65, 0f3F800000;
	@%p20 bra 	$L__BB5_22;
	ld.param.u64 	%rd83, [calBusQ_param_4];
	cvta.to.global.u64 	%rd77, %rd83;
	mul.wide.s32 	%rd78, %r2, 4;
	add.s64 	%rd79, %rd77, %rd78;
	atom.global.add.f32 	%f66, [%rd79], 0f3F800000;
$L__BB5_22:
	ret;

}
	// .globl	calLinePFrom
.visible .entry calLinePFrom(
	.param .u64 .ptr .align 1 calLinePFrom_param_0,
	.param .u64 .ptr .align 1 calLinePFrom_param_1,
	.param .u64 .ptr .align 1 calLinePFrom_param_2,
	.param .u64 .ptr .align 1 calLinePFrom_param_3,
	.param .u64 .ptr .align 1 calLinePFrom_param_4,
	.param .u64 .ptr .align 1 calLinePFrom_param_5,
	.param .u64 .ptr .align 1 calLinePFrom_param_6,
	.param .u64 .ptr .align 1 calLinePFrom_param_7,
	.param .u64 .ptr .align 1 calLinePFrom_param_8,
	.param .u64 .ptr .align 1 calLinePFrom_param_9,
	.param .u32 calLinePFrom_param_10,
	.param .u32 calLinePFrom_param_11,
	.param .u32 calLinePFrom_param_12,
	.param .u32 calLinePFrom_param_13,
	.param .u32 calLinePFrom_param_14
)
{
	.local .align 4 .b8 	__local_depot6[28];
	.reg .b64 	%SP;
	.reg .b64 	%SPL;
	.reg .pred 	%p<19>;
	.reg .b32 	%r<101>;
	.reg .b32 	%f<69>;
	.reg .b64 	%rd<84>;
	.reg .b64 	%fd<5>;

	mov.u64 	%SPL, __local_depot6;
	ld.param.u64 	%rd17, [calLinePFrom_param_1];
	ld.param.u64 	%rd19, [calLinePFrom_param_3];
	ld.param.u64 	%rd20, [calLinePFrom_param_4];
	ld.param.u64 	%rd21, [calLinePFrom_param_5];
	ld.param.u64 	%rd23, [calLinePFrom_param_7];
	ld.param.u64 	%rd24, [calLinePFrom_param_8];
	ld.param.u32 	%r34, [calLinePFrom_param_10];
	ld.param.u32 	%r30, [calLinePFrom_param_11];
	ld.param.u32 	%r31, [calLinePFrom_param_12];
	ld.param.u32 	%r32, [calLinePFrom_param_13];
	ld.param.u32 	%r33, [calLinePFrom_param_14];
	add.u64 	%rd1, %SPL, 0;
	mov.u32 	%r35, %ctaid.x;
	mov.u32 	%r36, %ntid.x;
	mov.u32 	%r37, %tid.x;
	mad.lo.s32 	%r1, %r35, %r36, %r37;
	mul.lo.s32 	%r38, %r32, %r34;
	setp.ge.s32 	%p1, %r1, %r38;
	@%p1 bra 	$L__BB6_19;
	ld.param.u64 	%rd77, [calLinePFrom_param_6];
	ld.param.u64 	%rd76, [calLinePFrom_param_2];
	ld.param.u64 	%rd75, [calLinePFrom_param_0];
	cvta.to.global.u64 	%rd26, %rd17;
	cvta.to.global.u64 	%rd27, %rd76;
	cvta.to.global.u64 	%rd28, %rd20;
	cvta.to.global.u64 	%rd29, %rd21;
	cvta.to.global.u64 	%rd30, %rd77;
	cvta.to.global.u64 	%rd31, %rd23;
	cvta.to.global.u64 	%rd32, %rd24;
	cvta.to.global.u64 	%rd33, %rd75;
	div.s32 	%r2, %r1, %r32;
	mul.lo.s32 	%r39, %r2, %r32;
	sub.s32 	%r40, %r1, %r39;
	add.s32 	%r41, %r40, %r33;
	mul.wide.s32 	%rd34, %r41, 4;
	add.s64 	%rd35, %rd26, %rd34;
	ld.global.f32 	%f1, [%rd35];
	add.s64 	%rd36, %rd27, %rd34;
	ld.global.f32 	%f2, [%rd36];
	mul.wide.s32 	%rd37, %r40, 4;
	add.s64 	%rd38, %rd28, %rd37;
	ld.global.u32 	%r42, [%rd38];
	mul.lo.s32 	%r43, %r2, %r31;
	add.s32 	%r44, %r43, %r30;
	add.s32 	%r45, %r42, %r44;
	add.s64 	%rd39, %rd29, %rd37;
	ld.global.u32 	%r46, [%rd39];
	add.s32 	%r47, %r46, %r44;
	add.s64 	%rd40, %rd30, %rd37;
	ld.global.f32 	%f3, [%rd40];
	add.s64 	%rd41, %rd31, %rd37;
	ld.global.f32 	%f4, [%rd41];
	add.s64 	%rd42, %rd32, %rd37;
	ld.global.f32 	%f17, [%rd42];
	cvt.s64.s32 	%rd43, %r43;
	cvt.s64.s32 	%rd44, %r42;
	add.s64 	%rd45, %rd44, %rd43;
	shl.b64 	%rd46, %rd45, 2;
	add.s64 	%rd47, %rd33, %rd46;
	ld.global.f32 	%f18, [%rd47+-4];
	cvt.s64.s32 	%rd48, %r46;
	add.s64 	%rd49, %rd48, %rd43;
	shl.b64 	%rd50, %rd49, 2;
	add.s64 	%rd51, %rd33, %rd50;
	ld.global.f32 	%f19, [%rd51+-4];
	add.s32 	%r48, %r45, -1;
	mul.wide.s32 	%rd52, %r48, 4;
	add.s64 	%rd53, %rd33, %rd52;
	ld.global.f32 	%f20, [%rd53];
	add.s32 	%r49, %r47, -1;
	mul.wide.s32 	%rd54, %r49, 4;
	add.s64 	%rd55, %rd33, %rd54;
	ld.global.f32 	%f21, [%rd55];
	sub.f32 	%f5, %f20, %f21;
	mul.f32 	%f22, %f18, %f18;
	add.f32 	%f23, %f3, %f17;
	mul.f32 	%f6, %f23, %f22;
	mul.f32 	%f7, %f18, %f19;
	mul.f32 	%f24, %f5, 0f3F22F983;
	cvt.rni.s32.f32 	%r100, %f24;
	cvt.rn.f32.s32 	%f25, %r100;
	fma.rn.f32 	%f26, %f25, 0fBFC90FDA, %f5;
	fma.rn.f32 	%f27, %f25, 0fB3A22168, %f26;
	fma.rn.f32 	%f68, %f25, 0fA7C234C5, %f27;
	abs.f32 	%f9, %f5;
	setp.ltu.f32 	%p2, %f9, 0f47CE4780;
	mov.u32 	%r96, %r100;
	mov.f32 	%f67, %f68;
	@%p2 bra 	$L__BB6_9;
	setp.neu.f32 	%p3, %f9, 0f7F800000;
	@%p3 bra 	$L__BB6_4;
	mov.f32 	%f30, 0f00000000;
	mul.rn.f32 	%f67, %f5, %f30;
	mov.b32 	%r96, 0;
	bra.uni 	$L__BB6_9;
$L__BB6_4:
	mov.b32 	%r4, %f5;
	shl.b32 	%r51, %r4, 8;
	or.b32  	%r5, %r51, -2147483648;
	mov.b64 	%rd80, 0;
	mov.b32 	%r93, 0;
	mov.u64 	%rd78, __cudart_i2opi_f;
	mov.u64 	%rd79, %rd1;
$L__BB6_5:
	.pragma "nounroll";
	ld.global.nc.u32 	%r52, [%rd78];
	mad.wide.u32 	%rd58, %r52, %r5, %rd80;
	shr.u64 	%rd80, %rd58, 32;
	st.local.u32 	[%rd79], %rd58;
	add.s32 	%r93, %r93, 1;
	add.s64 	%rd79, %rd79, 4;
	add.s64 	%rd78, %rd78, 4;
	setp.ne.s32 	%p4, %r93, 6;
	@%p4 bra 	$L__BB6_5;
	shr.u32 	%r53, %r4, 23;
	st.local.u32 	[%rd1+24], %rd80;
	and.b32  	%r8, %r53, 31;
	and.b32  	%r54, %r53, 224;
	add.s32 	%r55, %r54, -128;
	shr.u32 	%r56, %r55, 5;
	mul.wide.u32 	%rd59, %r56, 4;
	sub.s64 	%rd8, %rd1, %rd59;
	ld.local.u32 	%r94, [%rd8+24];
	ld.local.u32 	%r95, [%rd8+20];
	setp.eq.s32 	%p5, %r8, 0;
	@%p5 bra 	$L__BB6_8;
	shf.l.wrap.b32 	%r94, %r95, %r94, %r8;
	ld.local.u32 	%r57, [%rd8+16];
	shf.l.wrap.b32 	%r95, %r57, %r95, %r8;
$L__BB6_8:
	shr.u32 	%r58, %r94, 30;
	shf.l.wrap.b32 	%r59, %r95, %r94, 2;
	shl.b32 	%r60, %r95, 2;
	shr.u32 	%r61, %r59, 31;
	add.s32 	%r62, %r61, %r58;
	neg.s32 	%r63, %r62;
	setp.lt.s32 	%p6, %r4, 0;
	selp.b32 	%r96, %r63, %r62, %p6;
	xor.b32  	%r64, %r59, %r4;
	shr.s32 	%r65, %r59, 31;
	xor.b32  	%r66, %r65, %r59;
	xor.b32  	%r67, %r65, %r60;
	cvt.u64.u32 	%rd60, %r66;
	shl.b64 	%rd61, %rd60, 32;
	cvt.u64.u32 	%rd62, %r67;
	or.b64  	%rd63, %rd61, %rd62;
	cvt.rn.f64.s64 	%fd1, %rd63;
	mul.f64 	%fd2, %fd1, 0d3BF921FB54442D19;
	cvt.rn.f32.f64 	%f28, %fd2;
	neg.f32 	%f29, %f28;
	setp.lt.s32 	%p7, %r64, 0;
	selp.f32 	%f67, %f29, %f28, %p7;
$L__BB6_9:
	setp.ltu.f32 	%p8, %f9, 0f47CE4780;
	add.s32 	%r69, %r96, 1;
	mul.rn.f32 	%f31, %f67, %f67;
	and.b32  	%r70, %r96, 1;
	setp.eq.b32 	%p9, %r70, 1;
	selp.f32 	%f32, %f67, 0f3F800000, %p9;
	fma.rn.f32 	%f33, %f31, %f32, 0f00000000;
	fma.rn.f32 	%f34, %f31, 0f37CBAC00, 0fBAB607ED;
	selp.f32 	%f35, 0fB94D4153, %f34, %p9;
	selp.f32 	%f36, 0f3C0885E4, 0f3D2AAABB, %p9;
	fma.rn.f32 	%f37, %f35, %f31, %f36;
	selp.f32 	%f38, 0fBE2AAAA8, 0fBEFFFFFF, %p9;
	fma.rn.f32 	%f39, %f37, %f31, %f38;
	fma.rn.f32 	%f40, %f39, %f33, %f32;
	and.b32  	%r71, %r69, 2;
	setp.eq.s32 	%p10, %r71, 0;
	mov.f32 	%f41, 0f00000000;
	sub.f32 	%f42, %f41, %f40;
	selp.f32 	%f43, %f40, %f42, %p10;
	mul.f32 	%f13, %f3, %f43;
	@%p8 bra 	$L__BB6_17;
	setp.neu.f32 	%p11, %f9, 0f7F800000;
	@%p11 bra 	$L__BB6_12;
	mov.f32 	%f46, 0f00000000;
	mul.rn.f32 	%f68, %f5, %f46;
	mov.b32 	%r100, 0;
	bra.uni 	$L__BB6_17;
$L__BB6_12:
	mov.b32 	%r17, %f5;
	shl.b32 	%r73, %r17, 8;
	or.b32  	%r18, %r73, -2147483648;
	mov.b64 	%rd83, 0;
	mov.b32 	%r97, 0;
	mov.u64 	%rd81, __cudart_i2opi_f;
	mov.u64 	%rd82, %rd1;
$L__BB6_13:
	.pragma "nounroll";
	ld.global.nc.u32 	%r74, [%rd81];
	mad.wide.u32 	%rd66, %r74, %r18, %rd83;
	shr.u64 	%rd83, %rd66, 32;
	st.local.u32 	[%rd82], %rd66;
	add.s32 	%r97, %r97, 1;
	add.s64 	%rd82, %rd82, 4;
	add.s64 	%rd81, %rd81, 4;
	setp.ne.s32 	%p12, %r97, 6;
	@%p12 bra 	$L__BB6_13;
	shr.u32 	%r75, %r17, 23;
	st.local.u32 	[%rd1+24], %rd83;
	and.b32  	%r21, %r75, 31;
	and.b32  	%r76, %r75, 224;
	add.s32 	%r77, %r76, -128;
	shr.u32 	%r78, %r77, 5;
	mul.wide.u32 	%rd67, %r78, 4;
	sub.s64 	%rd15, %rd1, %rd67;
	ld.local.u32 	%r98, [%rd15+24];
	ld.local.u32 	%r99, [%rd15+20];
	setp.eq.s32 	%p13, %r21, 0;
	@%p13 bra 	$L__BB6_16;
	shf.l.wrap.b32 	%r98, %r99, %r98, %r21;
	ld.local.u32 	%r79, [%rd15+16];
	shf.l.wrap.b32 	%r99, %r79, %r99, %r21;
$L__BB6_16:
	shr.u32 	%r80, %r98, 30;
	shf.l.wrap.b32 	%r81, %r99, %r98, 2;
	shl.b32 	%r82, %r99, 2;
	shr.u32 	%r83, %r81, 31;
	add.s32 	%r84, %r83, %r80;
	neg.s32 	%r85, %r84;
	setp.lt.s32 	%p14, %r17, 0;
	selp.b32 	%r100, %r85, %r84, %p14;
	xor.b32  	%r86, %r81, %r17;
	shr.s32 	%r87, %r81, 31;
	xor.b32  	%r88, %r87, %r81;
	xor.b32  	%r89, %r87, %r82;
	cvt.u64.u32 	%rd68, %r88;
	shl.b64 	%rd69, %rd68, 32;
	cvt.u64.u32 	%rd70, %r89;
	or.b64  	%rd71, %rd69, %rd70;
	cvt.rn.f64.s64 	%fd3, %rd71;
	mul.f64 	%fd4, %fd3, 0d3BF921FB54442D19;
	cvt.rn.f32.f64 	%f44, %fd4;
	neg.f32 	%f45, %f44;
	setp.lt.s32 	%p15, %r86, 0;
	selp.f32 	%f68, %f45, %f44, %p15;
$L__BB6_17:
	mul.rn.f32 	%f47, %f68, %f68;
	and.b32  	%r91, %r100, 1;
	setp.eq.b32 	%p16, %r91, 1;
	selp.f32 	%f48, 0f3F800000, %f68, %p16;
	fma.rn.f32 	%f49, %f47, %f48, 0f00000000;
	fma.rn.f32 	%f50, %f47, 0f37CBAC00, 0fBAB607ED;
	selp.f32 	%f51, %f50, 0fB94D4153, %p16;
	selp.f32 	%f52, 0f3D2AAABB, 0f3C0885E4, %p16;
	fma.rn.f32 	%f53, %f51, %f47, %f52;
	selp.f32 	%f54, 0fBEFFFFFF, 0fBE2AAAA8, %p16;
	fma.rn.f32 	%f55, %f53, %f47, %f54;
	fma.rn.f32 	%f56, %f55, %f49, %f48;
	and.b32  	%r92, %r100, 2;
	setp.eq.s32 	%p17, %r92, 0;
	mov.f32 	%f57, 0f00000000;
	sub.f32 	%f58, %f57, %f56;
	selp.f32 	%f59, %f56, %f58, %p17;
	fma.rn.f32 	%f60, %f4, %f59, %f13;
	mul.f32 	%f61, %f7, %f60;
	sub.f32 	%f62, %f6, %f61;
	sub.f32 	%f63, %f62, %f1;
	div.rn.f32 	%f64, %f63, %f2;
	abs.f32 	%f65, %f64;
	setp.leu.f32 	%p18, %f65, 0f3F800000;
	@%p18 bra 	$L__BB6_19;
	cvta.to.global.u64 	%rd72, %rd19;
	mul.wide.s32 	%rd73, %r2, 4;
	add.s64 	%rd74, %rd72, %rd73;
	atom.global.add.f32 	%f66, [%rd74], 0f3F800000;
$L__BB6_19:
	ret;

}
	// .globl	calLineQFrom
.visible .entry calLineQFrom(
	.param .u64 .ptr .align 1 calLineQFrom_param_0,
	.param .u64 .ptr .align 1 calLineQFrom_param_1,
	.param .u64 .ptr .align 1 calLineQFrom_param_2,
	.param .u64 .ptr .align 1 calLineQFrom_param_3,
	.param .u64 .ptr .align 1 calLineQFrom_param_4,
	.param .u64 .ptr .align 1 calLineQFrom_param_5,
	.param .u64 .ptr .align 1 calLineQFrom_param_6,
	.param .u64 .ptr .align 1 calLineQFrom_param_7,
	.param .u64 .ptr .align 1 calLineQFrom_param_8,
	.param .u64 .ptr .align 1 calLineQFrom_param_9,
	.param .u32 calLineQFrom_param_10,
	.param .u32 calLineQFrom_param_11,
	.param .u32 calLineQFrom_param_12,
	.param .u32 calLineQFrom_param_13,
	.param .u32 calLineQFrom_param_14
)
{
	.local .align 4 .b8 	__local_depot7[28];
	.reg .b64 	%SP;
	.reg .b64 	%SPL;
	.reg .pred 	%p<19>;
	.reg .b32 	%r<101>;
	.reg .b32 	%f<71>;
	.reg .b64 	%rd<84>;
	.reg .b64 	%fd<5>;

	mov.u64 	%SPL, __local_depot7;
	ld.param.u64 	%rd17, [calLineQFrom_param_1];
	ld.param.u64 	%rd19, [calLineQFrom_param_3];
	ld.param.u64 	%rd20, [calLineQFrom_param_4];
	ld.param.u64 	%rd21, [calLineQFrom_param_5];
	ld.param.u64 	%rd23, [calLineQFrom_param_7];
	ld.param.u64 	%rd24, [calLineQFrom_param_9];
	ld.param.u32 	%r34, [calLineQFrom_param_10];
	ld.param.u32 	%r30, [calLineQFrom_param_11];
	ld.param.u32 	%r31, [calLineQFrom_param_12];
	ld.param.u32 	%r32, [calLineQFrom_param_13];
	ld.param.u32 	%r33, [calLineQFrom_param_14];
	add.u64 	%rd1, %SPL, 0;
	mov.u32 	%r35, %ctaid.x;
	mov.u32 	%r36, %ntid.x;
	mov.u32 	%r37, %tid.x;
	mad.lo.s32 	%r1, %r35, %r36, %r37;
	mul.lo.s32 	%r38, %r32, %r34;
	setp.ge.s32 	%p1, %r1, %r38;
	@%p1 bra 	$L__BB7_19;
	ld.param.u64 	%rd77, [calLineQFrom_param_6];
	ld.param.u64 	%rd76, [calLineQFrom_param_2];
	ld.param.u64 	%rd75, [calLineQFrom_param_0];
	cvta.to.global.u64 	%rd26, %rd17;
	cvta.to.global.u64 	%rd27, %rd76;
	cvta.to.global.u64 	%rd28, %rd20;
	cvta.to.global.u64 	%rd29, %rd21;
	cvta.to.global.u64 	%rd30, %rd77;
	cvta.to.global.u64 	%rd31, %rd23;
	cvta.to.global.u64 	%rd32, %rd24;
	cvta.to.global.u64 	%rd33, %rd75;
	div.s32 	%r2, %r1, %r32;
	mul.lo.s32 	%r39, %r2, %r32;
	sub.s32 	%r40, %r1, %r39;
	add.s32 	%r41, %r40, %r33;
	mul.wide.s32 	%rd34, %r41, 4;
	add.s64 	%rd35, %rd26, %rd34;
	ld.global.f32 	%f1, [%rd35];
	add.s64 	%rd36, %rd27, %rd34;
	ld.global.f32 	%f2, [%rd36];
	mul.wide.s32 	%rd37, %r40, 4;
	add.s64 	%rd38, %rd28, %rd37;
	ld.global.u32 	%r42, [%rd38];
	mul.lo.s32 	%r43, %r2, %r31;
	add.s32 	%r44, %r43, %r30;
	add.s32 	%r45, %r42, %r44;
	add.s64 	%rd39, %rd29, %rd37;
	ld.global.u32 	%r46, [%rd39];
	add.s32 	%r47, %r46, %r44;
	add.s64 	%rd40, %rd30, %rd37;
	ld.global.f32 	%f3, [%rd40];
	add.s64 	%rd41, %rd31, %rd37;
	ld.global.f32 	%f4, [%rd41];
	add.s64 	%rd42, %rd32, %rd37;
	ld.global.f32 	%f17, [%rd42];
	cvt.s64.s32 	%rd43, %r43;
	cvt.s64.s32 	%rd44, %r42;
	add.s64 	%rd45, %rd44, %rd43;
	shl.b64 	%rd46, %rd45, 2;
	add.s64 	%rd47, %rd33, %rd46;
	ld.global.f32 	%f18, [%rd47+-4];
	cvt.s64.s32 	%rd48, %r46;
	add.s64 	%rd49, %rd48, %rd43;
	shl.b64 	%rd50, %rd49, 2;
	add.s64 	%rd51, %rd33, %rd50;
	ld.global.f32 	%f19, [%rd51+-4];
	add.s32 	%r48, %r45, -1;
	mul.wide.s32 	%rd52, %r48, 4;
	add.s64 	%rd53, %rd33, %rd52;
	ld.global.f32 	%f20, [%rd53];
	add.s32 	%r49, %r47, -1;
	mul.wide.s32 	%rd54, %r49, 4;
	add.s64 	%rd55, %rd33, %rd54;
	ld.global.f32 	%f21, [%rd55];
	sub.f32 	%f5, %f20, %f21;
	neg.f32 	%f22, %f18;
	mul.f32 	%f23, %f18, %f22;
	add.f32 	%f24, %f4, %f17;
	mul.f32 	%f6, %f24, %f23;
	mul.f32 	%f7, %f18, %f19;
	mul.f32 	%f25, %f5, 0f3F22F983;
	cvt.rni.s32.f32 	%r100, %f25;
	cvt.rn.f32.s32 	%f26, %r100;
	fma.rn.f32 	%f27, %f26, 0fBFC90FDA, %f5;
	fma.rn.f32 	%f28, %f26, 0fB3A22168, %f27;
	fma.rn.f32 	%f70, %f26, 0fA7C234C5, %f28;
	abs.f32 	%f9, %f5;
	setp.ltu.f32 	%p2, %f9, 0f47CE4780;
	mov.u32 	%r96, %r100;
	mov.f32 	%f69, %f70;
	@%p2 bra 	$L__BB7_9;
	setp.neu.f32 	%p3, %f9, 0f7F800000;
	@%p3 bra 	$L__BB7_4;
	mov.f32 	%f31, 0f00000000;
	mul.rn.f32 	%f69, %f5, %f31;
	mov.b32 	%r96, 0;
	bra.uni 	$L__BB7_9;
$L__BB7_4:
	mov.b32 	%r4, %f5;
	shl.b32 	%r51, %r4, 8;
	or.b32  	%r5, %r51, -2147483648;
	mov.b64 	%rd80, 0;
	mov.b32 	%r93, 0;
	mov.u64 	%rd78, __cudart_i2opi_f;
	mov.u64 	%rd79, %rd1;
$L__BB7_5:
	.pragma "nounroll";
	ld.global.nc.u32 	%r52, [%rd78];
	mad.wide.u32 	%rd58, %r52, %r5, %rd80;
	shr.u64 	%rd80, %rd58, 32;
	st.local.u32 	[%rd79], %rd58;
	add.s32 	%r93, %r93, 1;
	add.s64 	%rd79, %rd79, 4;
	add.s64 	%rd78, %rd78, 4;
	setp.ne.s32 	%p4, %r93, 6;
	@%p4 bra 	$L__BB7_5;
	shr.u32 	%r53, %r4, 23;
	st.local.u32 	[%rd1+24], %rd80;
	and.b32  	%r8, %r53, 31;
	and.b32  	%r54, %r53, 224;
	add.s32 	%r55, %r54, -128;
	shr.u32 	%r56, %r55, 5;
	mul.wide.u32 	%rd59, %r56, 4;
	sub.s64 	%rd8, %rd1, %rd59;
	ld.local.u32 	%r94, [%rd8+24];
	ld.local.u32 	%r95, [%rd8+20];
	setp.eq.s32 	%p5, %r8, 0;
	@%p5 bra 	$L__BB7_8;
	shf.l.wrap.b32 	%r94, %r95, %r94, %r8;
	ld.local.u32 	%r57, [%rd8+16];
	shf.l.wrap.b32 	%r95, %r57, %r95, %r8;
$L__BB7_8:
	shr.u32 	%r58, %r94, 30;
	shf.l.wrap.b32 	%r59, %r95, %r94, 2;
	shl.b32 	%r60, %r95, 2;
	shr.u32 	%r61, %r59, 31;
	add.s32 	%r62, %r61, %r58;
	neg.s32 	%r63, %r62;
	setp.lt.s32 	%p6, %r4, 0;
	selp.b32 	%r96, %r63, %r62, %p6;
	xor.b32  	%r64, %r59, %r4;
	shr.s32 	%r65, %r59, 31;
	xor.b32  	%r66, %r65, %r59;
	xor.b32  	%r67, %r65, %r60;
	cvt.u64.u32 	%rd60, %r66;
	shl.b64 	%rd61, %rd60, 32;
	cvt.u64.u32 	%rd62, %r67;
	or.b64  	%rd63, %rd61, %rd62;
	cvt.rn.f64.s64 	%fd1, %rd63;
	mul.f64 	%fd2, %fd1, 0d3BF921FB54442D19;
	cvt.rn.f32.f64 	%f29, %fd2;
	neg.f32 	%f30, %f29;
	setp.lt.s32 	%p7, %r64, 0;
	selp.f32 	%f69, %f30, %f29, %p7;
$L__BB7_9:
	setp.ltu.f32 	%p8, %f9, 0f47CE4780;
	mul.rn.f32 	%f32, %f69, %f69;
	and.b32  	%r69, %r96, 1;
	setp.eq.b32 	%p9, %r69, 1;
	selp.f32 	%f33, 0f3F800000, %f69, %p9;
	fma.rn.f32 	%f34, %f32, %f33, 0f00000000;
	fma.rn.f32 	%f35, %f32, 0f37CBAC00, 0fBAB607ED;
	selp.f32 	%f36, %f35, 0fB94D4153, %p9;
	selp.f32 	%f37, 0f3D2AAABB, 0f3C0885E4, %p9;
	fma.rn.f32 	%f38, %f36, %f32, %f37;
	selp.f32 	%f39, 0fBEFFFFFF, 0fBE2AAAA8, %p9;
	fma.rn.f32 	%f40, %f38, %f32, %f39;
	fma.rn.f32 	%f41, %f40, %f34, %f33;
	and.b32  	%r70, %r96, 2;
	setp.eq.s32 	%p10, %r70, 0;
	mov.f32 	%f42, 0f00000000;
	sub.f32 	%f43, %f42, %f41;
	selp.f32 	%f44, %f41, %f43, %p10;
	mul.f32 	%f13, %f3, %f44;
	@%p8 bra 	$L__BB7_17;
	setp.neu.f32 	%p11, %f9, 0f7F800000;
	@%p11 bra 	$L__BB7_12;
	mov.f32 	%f47, 0f00000000;
	mul.rn.f32 	%f70, %f5, %f47;
	mov.b32 	%r100, 0;
	bra.uni 	$L__BB7_17;
$L__BB7_12:
	mov.b32 	%r17, %f5;
	shl.b32 	%r72, %r17, 8;
	or.b32  	%r18, %r72, -2147483648;
	mov.b64 	%rd83, 0;
	mov.b32 	%r97, 0;
	mov.u64 	%rd81, __cudart_i2opi_f;
	mov.u64 	%rd82, %rd1;
$L__BB7_13:
	.pragma "nounroll";
	ld.global.nc.u32 	%r73, [%rd81];
	mad.wide.u32 	%rd66, %r73, %r18, %rd83;
	shr.u64 	%rd83, %rd66, 32;
	st.local.u32 	[%rd82], %rd66;
	add.s32 	%r97, %r97, 1;
	add.s64 	%rd82, %rd82, 4;
	add.s64 	%rd81, %rd81, 4;
	setp.ne.s32 	%p12, %r97, 6;
	@%p12 bra 	$L__BB7_13;
	shr.u32 	%r74, %r17, 23;
	st.local.u32 	[%rd1+24], %rd83;
	and.b32  	%r21, %r74, 31;
	and.b32  	%r75, %r74, 224;
	add.s32 	%r76, %r75, -128;
	shr.u32 	%r77, %r76, 5;
	mul.wide.u32 	%rd67, %r77, 4;
	sub.s64 	%rd15, %rd1, %rd67;
	ld.local.u32 	%r98, [%rd15+24];
	ld.local.u32 	%r99, [%rd15+20];
	setp.eq.s32 	%p13, %r21, 0;
	@%p13 bra 	$L__BB7_16;
	shf.l.wrap.b32 	%r98, %r99, %r98, %r21;
	ld.local.u32 	%r78, [%rd15+16];
	shf.l.wrap.b32 	%r99, %r78, %r99, %r21;
$L__BB7_16:
	shr.u32 	%r79, %r98, 30;
	shf.l.wrap.b32 	%r80, %r99, %r98, 2;
	shl.b32 	%r81, %r99, 2;
	shr.u32 	%r82, %r80, 31;
	add.s32 	%r83, %r82, %r79;
	neg.s32 	%r84, %r83;
	setp.lt.s32 	%p14, %r17, 0;
	selp.b32 	%r100, %r84, %r83, %p14;
	xor.b32  	%r85, %r80, %r17;
	shr.s32 	%r86, %r80, 31;
	xor.b32  	%r87, %r86, %r80;
	xor.b32  	%r88, %r86, %r81;
	cvt.u64.u32 	%rd68, %r87;
	shl.b64 	%rd69, %rd68, 32;
	cvt.u64.u32 	%rd70, %r88;
	or.b64  	%rd71, %rd69, %rd70;
	cvt.rn.f64.s64 	%fd3, %rd71;
	mul.f64 	%fd4, %fd3, 0d3BF921FB54442D19;
	cvt.rn.f32.f64 	%f45, %fd4;
	neg.f32 	%f46, %f45;
	setp.lt.s32 	%p15, %r85, 0;
	selp.f32 	%f70, %f46, %f45, %p15;
$L__BB7_17:
	add.s32 	%r90, %r100, 1;
	mul.rn.f32 	%f48, %f70, %f70;
	and.b32  	%r91, %r100, 1;
	setp.eq.b32 	%p16, %r91, 1;
	selp.f32 	%f49, %f70, 0f3F800000, %p16;
	fma.rn.f32 	%f50, %f48, %f49, 0f00000000;
	fma.rn.f32 	%f51, %f48, 0f37CBAC00, 0fBAB607ED;
	selp.f32 	%f52, 0fB94D4153, %f51, %p16;
	selp.f32 	%f53, 0f3C0885E4, 0f3D2AAABB, %p16;
	fma.rn.f32 	%f54, %f52, %f48, %f53;
	selp.f32 	%f55, 0fBE2AAAA8, 0fBEFFFFFF, %p16;
	fma.rn.f32 	%f56, %f54, %f48, %f55;
	fma.rn.f32 	%f57, %f56, %f50, %f49;
	and.b32  	%r92, %r90, 2;
	setp.eq.s32 	%p17, %r92, 0;
	mov.f32 	%f58, 0f00000000;
	sub.f32 	%f59, %f58, %f57;
	selp.f32 	%f60, %f57, %f59, %p17;
	mul.f32 	%f61, %f4, %f60;
	sub.f32 	%f62, %f13, %f61;
	mul.f32 	%f63, %f7, %f62;
	sub.f32 	%f64, %f6, %f63;
	sub.f32 	%f65, %f64, %f1;
	div.rn.f32 	%f66, %f65, %f2;
	abs.f32 	%f67, %f66;
	setp.leu.f32 	%p18, %f67, 0f3F800000;
	@%p18 bra 	$L__BB7_19;
	cvta.to.global.u64 	%rd72, %rd19;
	mul.wide.s32 	%rd73, %r2, 4;
	add.s64 	%rd74, %rd72, %rd73;
	atom.global.add.f32 	%f68, [%rd74], 0f3F800000;
$L__BB7_19:
	ret;

}
	// .globl	calLinePTo
.visible .entry calLinePTo(
	.param .u64 .ptr .align 1 calLinePTo_param_0,
	.param .u64 .ptr .align 1 calLinePTo_param_1,
	.param .u64 .ptr .align 1 calLinePTo_param_2,
	.param .u64 .ptr .align 1 calLinePTo_param_3,
	.param .u64 .ptr .align 1 calLinePTo_param_4,
	.param .u64 .ptr .align 1 calLinePTo_param_5,
	.param .u64 .ptr .align 1 calLinePTo_param_6,
	.param .u64 .ptr .align 1 calLinePTo_param_7,
	.param .u64 .ptr .align 1 calLinePTo_param_8,
	.param .u64 .ptr .align 1 calLinePTo_param_9,
	.param .u32 calLinePTo_param_10,
	.param .u32 calLinePTo_param_11,
	.param .u32 calLinePTo_param_12,
	.param .u32 calLinePTo_param_13,
	.param .u32 calLinePTo_param_14
)
{
	.local .align 4 .b8 	__local_depot8[28];
	.reg .b64 	%SP;
	.reg .b64 	%SPL;
	.reg .pred 	%p<19>;
	.reg .b32 	%r<101>;
	.reg .b32 	%f<69>;
	.reg .b64 	%rd<84>;
	.reg .b64 	%fd<5>;

	mov.u64 	%SPL, __local_depot8;
	ld.param.u64 	%rd17, [calLinePTo_param_1];
	ld.param.u64 	%rd19, [calLinePTo_param_3];
	ld.param.u64 	%rd20, [calLinePTo_param_4];
	ld.param.u64 	%rd21, [calLinePTo_param_5];
	ld.param.u64 	%rd23, [calLinePTo_param_7];
	ld.param.u64 	%rd24, [calLinePTo_param_8];
	ld.param.u32 	%r34, [calLinePTo_param_10];
	ld.param.u32 	%r30, [calLinePTo_param_11];
	ld.param.u32 	%r31, [calLinePTo_param_12];
	ld.param.u32 	%r32, [calLinePTo_param_13];
	ld.param.u32 	%r33, [calLinePTo_param_14];
	add.u64 	%rd1, %SPL, 0;
	mov.u32 	%r35, %ctaid.x;
	mov.u32 	%r36, %ntid.x;
	mov.u32 	%r37, %tid.x;
	mad.lo.s32 	%r1, %r35, %r36, %r37;
	mul.lo.s32 	%r38, %r32, %r34;
	setp.ge.s32 	%p1, %r1, %r38;
	@%p1 bra 	$L__BB8_19;
	ld.param.u64 	%rd77, [calLinePTo_param_6];
	ld.param.u64 	%rd76, [calLinePTo_param_2];
	ld.param.u64 	%rd75, [calLinePTo_param_0];
	cvta.to.global.u64 	%rd26, %rd17;
	cvta.to.global.u64 	%rd27, %rd76;
	cvta.to.global.u64 	%rd28, %rd20;
	cvta.to.global.u64 	%rd29, %rd21;
	cvta.to.global.u64 	%rd30, %rd77;
	cvta.to.global.u64 	%rd31, %rd23;
	cvta.to.global.u64 	%rd32, %rd24;
	cvta.to.global.u64 	%rd33, %rd75;
	div.s32 	%r2, %r1, %r32;
	mul.lo.s32 	%r39, %r2, %r32;
	sub.s32 	%r40, %r1, %r39;
	add.s32 	%r41, %r40, %r33;
	mul.wide.s32 	%rd34, %r41, 4;
	add.s64 	%rd35, %rd26, %rd34;
	ld.global.f32 	%f1, [%rd35];
	add.s64 	%rd36, %rd27, %rd34;
	ld.global.f32 	%f2, [%rd36];
	mul.wide.s32 	%rd37, %r40, 4;
	add.s64 	%rd38, %rd28, %rd37;
	ld.global.u32 	%r42, [%rd38];
	mul.lo.s32 	%r43, %r2, %r31;
	add.s32 	%r44, %r43, %r30;
	add.s32 	%r45, %r42, %r44;
	add.s64 	%rd39, %rd29, %rd37;
	ld.global.u32 	%r46, [%rd39];
	add.s32 	%r47, %r46, %r44;
	add.s64 	%rd40, %rd30, %rd37;
	ld.global.f32 	%f3, [%rd40];
	add.s64 	%rd41, %rd31, %rd37;
	ld.global.f32 	%f4, [%rd41];
	add.s64 	%rd42, %rd32, %rd37;
	ld.global.f32 	%f17, [%rd42];
	cvt.s64.s32 	%rd43, %r43;
	cvt.s64.s32 	%rd44, %r42;
	add.s64 	%rd45, %rd44, %rd43;
	shl.b64 	%rd46, %rd45, 2;
	add.s64 	%rd47, %rd33, %rd46;
	ld.global.f32 	%f18, [%rd47+-4];
	cvt.s64.s32 	%rd48, %r46;
	add.s64 	%rd49, %rd48, %rd43;
	shl.b64 	%rd50, %rd49, 2;
	add.s64 	%rd51, %rd33, %rd50;
	ld.global.f32 	%f19, [%rd51+-4];
	add.s32 	%r48, %r47, -1;
	mul.wide.s32 	%rd52, %r48, 4;
	add.s64 	%rd53, %rd33, %rd52;
	ld.global.f32 	%f20, [%rd53];
	add.s32 	%r49, %r45, -1;
	mul.wide.s32 	%rd54, %r49, 4;
	add.s64 	%rd55, %rd33, %rd54;
	ld.global.f32 	%f21, [%rd55];
	sub.f32 	%f5, %f20, %f21;
	mul.f32 	%f22, %f19, %f19;
	add.f32 	%f23, %f3, %f17;
	mul.f32 	%f6, %f23, %f22;
	mul.f32 	%f7, %f18, %f19;
	mul.f32 	%f24, %f5, 0f3F22F983;
	cvt.rni.s32.f32 	%r100, %f24;
	cvt.rn.f32.s32 	%f25, %r100;
	fma.rn.f32 	%f26, %f25, 0fBFC90FDA, %f5;
	fma.rn.f32 	%f27, %f25, 0fB3A22168, %f26;
	fma.rn.f32 	%f68, %f25, 0fA7C234C5, %f27;
	abs.f32 	%f9, %f5;
	setp.ltu.f32 	%p2, %f9, 0f47CE4780;
	mov.u32 	%r96, %r100;
	mov.f32 	%f67, %f68;
	@%p2 bra 	$L__BB8_9;
	setp.neu.f32 	%p3, %f9, 0f7F800000;
	@%p3 bra 	$L__BB8_4;
	mov.f32 	%f30, 0f00000000;
	mul.rn.f32 	%f67, %f5, %f30;
	mov.b32 	%r96, 0;
	bra.uni 	$L__BB8_9;
$L__BB8_4:
	mov.b32 	%r4, %f5;
	shl.b32 	%r51, %r4, 8;
	or.b32  	%r5, %r51, -2147483648;
	mov.b64 	%rd80, 0;
	mov.b32 	%r93, 0;
	mov.u64 	%rd78, __cudart_i2opi_f;
	mov.u64 	%rd79, %rd1;
$L__BB8_5:
	.pragma "nounroll";
	ld.global.nc.u32 	%r52, [%rd78];
	mad.wide.u32 	%rd58, %r52, %r5, %rd80;
	shr.u64 	%rd80, %rd58, 32;
	st.local.u32 	[%rd79], %rd58;
	add.s32 	%r93, %r93, 1;
	add.s64 	%rd79, %rd79, 4;
	add.s64 	%rd78, %rd78, 4;
	setp.ne.s32 	%p4, %r93, 6;
	@%p4 bra 	$L__BB8_5;
	shr.u32 	%r53, %r4, 23;
	st.local.u32 	[%rd1+24], %rd80;
	and.b32  	%r8, %r53, 31;
	and.b32  	%r54, %r53, 224;
	add.s32 	%r55, %r54, -128;
	shr.u32 	%r56, %r55, 5;
	mul.wide.u32 	%rd59, %r56, 4;
	sub.s64 	%rd8, %rd1, %rd59;
	ld.local.u32 	%r94, [%rd8+24];
	ld.local.u32 	%r95, [%rd8+20];
	setp.eq.s32 	%p5, %r8, 0;
	@%p5 bra 	$L__BB8_8;
	shf.l.wrap.b32 	%r94, %r95, %r94, %r8;
	ld.local.u32 	%r57, [%rd8+16];
	shf.l.wrap.b32 	%r95, %r57, %r95, %r8;
$L__BB8_8:
	shr.u32 	%r58, %r94, 30;
	shf.l.wrap.b32 	%r59, %r95, %r94, 2;
	shl.b32 	%r60, %r95, 2;
	shr.u32 	%r61, %r59, 31;
	add.s32 	%r62, %r61, %r58;
	neg.s32 	%r63, %r62;
	setp.lt.s32 	%p6, %r4, 0;
	selp.b32 	%r96, %r63, %r62, %p6;
	xor.b32  	%r64, %r59, %r4;
	shr.s32 	%r65, %r59, 31;
	xor.b32  	%r66, %r65, %r59;
	xor.b32  	%r67, %r65, %r60;
	cvt.u64.u32 	%rd60, %r66;
	shl.b64 	%rd61, %rd60, 32;
	cvt.u64.u32 	%rd62, %r67;
	or.b64  	%rd63, %rd61, %rd62;
	cvt.rn.f64.s64 	%fd1, %rd63;
	mul.f64 	%fd2, %fd1, 0d3BF921FB54442D19;
	cvt.rn.f32.f64 	%f28, %fd2;
	neg.f32 	%f29, %f28;
	setp.lt.s32 	%p7, %r64, 0;
	selp.f32 	%f67, %f29, %f28, %p7;
$L__BB8_9:
	setp.ltu.f32 	%p8, %f9, 0f47CE4780;
	add.s32 	%r69, %r96, 1;
	mul.rn.f32 	%f31, %f67, %f67;
	and.b32  	%r70, %r96, 1;
	setp.eq.b32 	%p9, %r70, 1;
	selp.f32 	%f32, %f67, 0f3F800000, %p9;
	fma.rn.f32 	%f33, %f31, %f32, 0f00000000;
	fma.rn.f32 	%f34, %f31, 0f37CBAC00, 0fBAB607ED;
	selp.f32 	%f35, 0fB94D4153, %f34, %p9;
	selp.f32 	%f36, 0f3C0885E4, 0f3D2AAABB, %p9;
	fma.rn.f32 	%f37, %f35, %f31, %f36;
	selp.f32 	%f38, 0fBE2AAAA8, 0fBEFFFFFF, %p9;
	fma.rn.f32 	%f39, %f37, %f31, %f38;
	fma.rn.f32 	%f40, %f39, %f33, %f32;
	and.b32  	%r71, %r69, 2;
	setp.eq.s32 	%p10, %r71, 0;
	mov.f32 	%f41, 0f00000000;
	sub.f32 	%f42, %f41, %f40;
	selp.f32 	%f43, %f40, %f42, %p10;
	mul.f32 	%f13, %f3, %f43;
	@%p8 bra 	$L__BB8_17;
	setp.neu.f32 	%p11, %f9, 0f7F800000;
	@%p11 bra 	$L__BB8_12;
	mov.f32 	%f46, 0f00000000;
	mul.rn.f32 	%f68, %f5, %f46;
	mov.b32 	%r100, 0;
	bra.uni 	$L__BB8_17;
$L__BB8_12:
	mov.b32 	%r17, %f5;
	shl.b32 	%r73, %r17, 8;
	or.b32  	%r18, %r73, -2147483648;
	mov.b64 	%rd83, 0;
	mov.b32 	%r97, 0;
	mov.u64 	%rd81, __cudart_i2opi_f;
	mov.u64 	%rd82, %rd1;
$L__BB8_13:
	.pragma "nounroll";
	ld.global.nc.u32 	%r74, [%rd81];
	mad.wide.u32 	%rd66, %r74, %r18, %rd83;
	shr.u64 	%rd83, %rd66, 32;
	st.local.u32 	[%rd82], %rd66;
	add.s32 	%r97, %r97, 1;
	add.s64 	%rd82, %rd82, 4;
	add.s64 	%rd81, %rd81, 4;
	setp.ne.s32 	%p12, %r97, 6;
	@%p12 bra 	$L__BB8_13;
	shr.u32 	%r75, %r17, 23;
	st.local.u32 	[%rd1+24], %rd83;
	and.b32  	%r21, %r75, 31;
	and.b32  	%r76, %r75, 224;
	add.s32 	%r77, %r76, -128;
	shr.u32 	%r78, %r77, 5;
	mul.wide.u32 	%rd67, %r78, 4;
	sub.s64 	%rd15, %rd1, %rd67;
	ld.local.u32 	%r98, [%rd15+24];
	ld.local.u32 	%r99, [%rd15+20];
	setp.eq.s32 	%p13, %r21, 0;
	@%p13 bra 	$L__BB8_16;
	shf.l.wrap.b32 	%r98, %r99, %r98, %r21;
	ld.local.u32 	%r79, [%rd15+16];
	shf.l.wrap.b32 	%r99, %r79, %r99, %r21;
$L__BB8_16:
	shr.u32 	%r80, %r98, 30;
	shf.l.wrap.b32 	%r81, %r99, %r98, 2;
	shl.b32 	%r82, %r99, 2;
	shr.u32 	%r83, %r81, 31;
	add.s32 	%r84, %r83, %r80;
	neg.s32 	%r85, %r84;
	setp.lt.s32 	%p14, %r17, 0;
	selp.b32 	%r100, %r85, %r84, %p14;
	xor.b32  	%r86, %r81, %r17;
	shr.s32 	%r87, %r81, 31;
	xor.b32  	%r88, %r87, %r81;
	xor.b32  	%r89, %r87, %r82;
	cvt.u64.u32 	%rd68, %r88;
	shl.b64 	%rd69, %rd68, 32;
	cvt.u64.u32 	%rd70, %r89;
	or.b64  	%rd71, %rd69, %rd70;
	cvt.rn.f64.s64 	%fd3, %rd71;
	mul.f64 	%fd4, %fd3, 0d3BF921FB54442D19;
	cvt.rn.f32.f64 	%f44, %fd4;
	neg.f32 	%f45, %f44;
	setp.lt.s32 	%p15, %r86, 0;
	selp.f32 	%f68, %f45, %f44, %p15;
$L__BB8_17:
	mul.rn.f32 	%f47, %f68, %f68;
	and.b32  	%r91, %r100, 1;
	setp.eq.b32 	%p16, %r91, 1;
	selp.f32 	%f48, 0f3F800000, %f68, %p16;
	fma.rn.f32 	%f49, %f47, %f48, 0f00000000;
	fma.rn.f32 	%f50, %f47, 0f37CBAC00, 0fBAB607ED;
	selp.f32 	%f51, %f50, 0fB94D4153, %p16;
	selp.f32 	%f52, 0f3D2AAABB, 0f3C0885E4, %p16;
	fma.rn.f32 	%f53, %f51, %f47, %f52;
	selp.f32 	%f54, 0fBEFFFFFF, 0fBE2AAAA8, %p16;
	fma.rn.f32 	%f55, %f53, %f47, %f54;
	fma.rn.f32 	%f56, %f55, %f49, %f48;
	and.b32  	%r92, %r100, 2;
	setp.eq.s32 	%p17, %r92, 0;
	mov.f32 	%f57, 0f00000000;
	sub.f32 	%f58, %f57, %f56;
	selp.f32 	%f59, %f56, %f58, %p17;
	fma.rn.f32 	%f60, %f4, %f59, %f13;
	mul.f32 	%f61, %f7, %f60;
	sub.f32 	%f62, %f6, %f61;
	sub.f32 	%f63, %f62, %f1;
	div.rn.f32 	%f64, %f63, %f2;
	abs.f32 	%f65, %f64;
	setp.leu.f32 	%p18, %f65, 0f3F800000;
	@%p18 bra 	$L__BB8_19;
	cvta.to.global.u64 	%rd72, %rd19;
	mul.wide.s32 	%rd73, %r2, 4;
	add.s64 	%rd74, %rd72, %rd73;
	atom.global.add.f32 	%f66, [%rd74], 0f3F800000;
$L__BB8_19:
	ret;

}
	// .globl	calLineQTo
.visible .entry calLineQTo(
	.param .u64 .ptr .align 1 calLineQTo_param_0,
	.param .u64 .ptr .align 1 calLineQTo_param_1,
	.param .u64 .ptr .align 1 calLineQTo_param_2,
	.param .u64 .ptr .align 1 calLineQTo_param_3,
	.param .u64 .ptr .align 1 calLineQTo_param_4,
	.param .u64 .ptr .align 1 calLineQTo_param_5,
	.param .u64 .ptr .align 1 calLineQTo_param_6,
	.param .u64 .ptr .align 1 calLineQTo_param_7,
	.param .u64 .ptr .align 1 calLineQTo_param_8,
	.param .u64 .ptr .align 1 calLineQTo_param_9,
	.param .u32 calLineQTo_param_10,
	.param .u32 calLineQTo_param_11,
	.param .u32 calLineQTo_param_12,
	.param .u32 calLineQTo_param_13,
	.param .u32 calLineQTo_param_14
)
{
	.local .align 4 .b8 	__local_depot9[28];
	.reg .b64 	%SP;
	.reg .b64 	%SPL;
	.reg .pred 	%p<19>;
	.reg .b32 	%r<101>;
	.reg .b32 	%f<71>;
	.reg .b64 	%rd<84>;
	.reg .b64 	%fd<5>;

	mov.u64 	%SPL, __local_depot9;
	ld.param.u64 	%rd17, [calLineQTo_param_1];
	ld.param.u64 	%rd19, [calLineQTo_param_3];
	ld.param.u64 	%rd20, [calLineQTo_param_4];
	ld.param.u64 	%rd21, [calLineQTo_param_5];
	ld.param.u64 	%rd23, [calLineQTo_param_7];
	ld.param.u64 	%rd24, [calLineQTo_param_9];
	ld.param.u32 	%r34, [calLineQTo_param_10];
	ld.param.u32 	%r30, [calLineQTo_param_11];
	ld.param.u32 	%r31, [calLineQTo_param_12];
	ld.param.u32 	%r32, [calLineQTo_param_13];
	ld.param.u32 	%r33, [calLineQTo_param_14];
	add.u64 	%rd1, %SPL, 0;
	mov.u32 	%r35, %ctaid.x;
	mov.u32 	%r36, %ntid.x;
	mov.u32 	%r37, %tid.x;
	mad.lo.s32 	%r1, %r35, %r36, %r37;
	mul.lo.s32 	%r38, %r32, %r34;
	setp.ge.s32 	%p1, %r1, %r38;
	@%p1 bra 	$L__BB9_19;
	ld.param.u64 	%rd77, [calLineQTo_param_6];
	ld.param.u64 	%rd76, [calLineQTo_param_2];
	ld.param.u64 	%rd75, [calLineQTo_param_0];
	cvta.to.global.u64 	%rd26, %rd17;
	cvta.to.global.u64 	%rd27, %rd76;
	cvta.to.global.u64 	%rd28, %rd20;
	cvta.to.global.u64 	%rd29, %rd21;
	cvta.to.global.u64 	%rd30, %rd77;
	cvta.to.global.u64 	%rd31, %rd23;
	cvta.to.global.u64 	%rd32, %rd24;
	cvta.to.global.u64 	%rd33, %rd75;
	div.s32 	%r2, %r1, %r32;
	mul.lo.s32 	%r39, %r2, %r32;
	sub.s32 	%r40, %r1, %r39;
	add.s32 	%r41, %r40, %r33;
	mul.wide.s32 	%rd34, %r41, 4;
	add.s64 	%rd35, %rd26, %rd34;
	ld.global.f32 	%f1, [%rd35];
	add.s64 	%rd36, %rd27, %rd34;
	ld.global.f32 	%f2, [%rd36];
	mul.wide.s32 	%rd37, %r40, 4;
	add.s64 	%rd38, %rd28, %rd37;
	ld.global.u32 	%r42, [%rd38];
	mul.lo.s32 	%r43, %r2, %r31;
	add.s32 	%r44, %r43, %r30;
	add.s32 	%r45, %r42, %r44;
	add.s64 	%rd39, %rd29, %rd37;
	ld.global.u32 	%r46, [%rd39];
	add.s32 	%r47, %r46, %r44;
	add.s64 	%rd40, %rd30, %rd37;
	ld.global.f32 	%f3, [%rd40];
	add.s64 	%rd41, %rd31, %rd37;
	ld.global.f32 	%f4, [%rd41];
	add.s64 	%rd42, %rd32, %rd37;
	ld.global.f32 	%f17, [%rd42];
	cvt.s64.s32 	%rd43, %r43;
	cvt.s64.s32 	%rd44, %r42;
	add.s64 	%rd45, %rd44, %rd43;
	shl.b64 	%rd46, %rd45, 2;
	add.s64 	%rd47, %rd33, %rd46;
	ld.global.f32 	%f18, [%rd47+-4];
	cvt.s64.s32 	%rd48, %r46;
	add.s64 	%rd49, %rd48, %rd43;
	shl.b64 	%rd50, %rd49, 2;
	add.s64 	%rd51, %rd33, %rd50;
	ld.global.f32 	%f19, [%rd51+-4];
	add.s32 	%r48, %r47, -1;
	mul.wide.s32 	%rd52, %r48, 4;
	add.s64 	%rd53, %rd33, %rd52;
	ld.global.f32 	%f20, [%rd53];
	add.s32 	%r49, %r45, -1;
	mul.wide.s32 	%rd54, %r49, 4;
	add.s64 	%rd55, %rd33, %rd54;
	ld.global.f32 	%f21, [%rd55];
	sub.f32 	%f5, %f20, %f21;
	neg.f32 	%f22, %f19;
	mul.f32 	%f23, %f19, %f22;
	add.f32 	%f24, %f4, %f17;
	mul.f32 	%f6, %f24, %f23;
	mul.f32 	%f7, %f18, %f19;
	mul.f32 	%f25, %f5, 0f3F22F983;
	cvt.rni.s32.f32 	%r100, %f25;
	cvt.rn.f32.s32 	%f26, %r100;
	fma.rn.f32 	%f27, %f26, 0fBFC90FDA, %f5;
	fma.rn.f32 	%f28, %f26, 0fB3A22168, %f27;
	fma.rn.f32 	%f70, %f26, 0fA7C234C5, %f28;
	abs.f32 	%f9, %f5;
	setp.ltu.f32 	%p2, %f9, 0f47CE4780;
	mov.u32 	%r96, %r100;
	mov.f32 	%f69, %f70;
	@%p2 bra 	$L__BB9_9;
	setp.neu.f32 	%p3, %f9, 0f7F800000;
	@%p3 bra 	$L__BB9_4;
	mov.f32 	%f31, 0f00000000;
	mul.rn.f32 	%f69, %f5, %f31;
	mov.b32 	%r96, 0;
	bra.uni 	$L__BB9_9;
$L__BB9_4:
	mov.b32 	%r4, %f5;
	shl.b32 	%r51, %r4, 8;
	or.b32  	%r5, %r51, -2147483648;
	mov.b64 	%rd80, 0;
	mov.b32 	%r93, 0;
	mov.u64 	%rd78, __cudart_i2opi_f;
	mov.u64 	%rd79, %rd1;
$L__BB9_5:
	.pragma "nounroll";
	ld.global.nc.u32 	%r52, [%rd78];
	mad.wide.u32 	%rd58, %r52, %r5, %rd80;
	shr.u64 	%rd80, %rd58, 32;
	st.local.u32 	[%rd79], %rd58;
	add.s32 	%r93, %r93, 1;
	add.s64 	%rd79, %rd79, 4;
	add.s64 	%rd78, %rd78, 4;
	setp.ne.s32 	%p4, %r93, 6;
	@%p4 bra 	$L__BB9_5;
	shr.u32 	%r53, %r4, 23;
	st.local.u32 	[%rd1+24], %rd80;
	and.b32  	%r8, %r53, 31;
	and.b32  	%r54, %r53, 224;
	add.s32 	%r55, %r54, -128;
	shr.u32 	%r56, %r55, 5;
	mul.wide.u32 	%rd59, %r56, 4;
	sub.s64 	%rd8, %rd1, %rd59;
	ld.local.u32 	%r94, [%rd8+24];
	ld.local.u32 	%r95, [%rd8+20];
	setp.eq.s32 	%p5, %r8, 0;
	@%p5 bra 	$L__BB9_8;
	shf.l.wrap.b32 	%r94, %r95, %r94, %r8;
	ld.local.u32 	%r57, [%rd8+16];
	shf.l.wrap.b32 	%r95, %r57, %r95, %r8;
$L__BB9_8:
	shr.u32 	%r58, %r94, 30;
	shf.l.wrap.b32 	%r59, %r95, %r94, 2;
	shl.b32 	%r60, %r95, 2;
	shr.u32 	%r61, %r59, 31;
	add.s32 	%r62, %r61, %r58;
	neg.s32 	%r63, %r62;
	setp.lt.s32 	%p6, %r4, 0;
	selp.b32 	%r96, %r63, %r62, %p6;
	xor.b32  	%r64, %r59, %r4;
	shr.s32 	%r65, %r59, 31;
	xor.b32  	%r66, %r65, %r59;
	xor.b32  	%r67, %r65, %r60;
	cvt.u64.u32 	%rd60, %r66;
	shl.b64 	%rd61, %rd60, 32;
	cvt.u64.u32 	%rd62, %r67;
	or.b64  	%rd63, %rd61, %rd62;
	cvt.rn.f64.s64 	%fd1, %rd63;
	mul.f64 	%fd2, %fd1, 0d3BF921FB54442D19;
	cvt.rn.f32.f64 	%f29, %fd2;
	neg.f32 	%f30, %f29;
	setp.lt.s32 	%p7, %r64, 0;
	selp.f32 	%f69, %f30, %f29, %p7;
$L__BB9_9:
	setp.ltu.f32 	%p8, %f9, 0f47CE4780;
	mul.rn.f32 	%f32, %f69, %f69;
	and.b32  	%r69, %r96, 1;
	setp.eq.b32 	%p9, %r69, 1;
	selp.f32 	%f33, 0f3F800000, %f69, %p9;
	fma.rn.f32 	%f34, %f32, %f33, 0f00000000;
	fma.rn.f32 	%f35, %f32, 0f37CBAC00, 0fBAB607ED;
	selp.f32 	%f36, %f35, 0fB94D4153, %p9;
	selp.f32 	%f37, 0f3D2AAABB, 0f3C0885E4, %p9;
	fma.rn.f32 	%f38, %f36, %f32, %f37;
	selp.f32 	%f39, 0fBEFFFFFF, 0fBE2AAAA8, %p9;
	fma.rn.f32 	%f40, %f38, %f32, %f39;
	fma.rn.f32 	%f41, %f40, %f34, %f33;
	and.b32  	%r70, %r96, 2;
	setp.eq.s32 	%p10, %r70, 0;
	mov.f32 	%f42, 0f00000000;
	sub.f32 	%f43, %f42, %f41;
	selp.f32 	%f44, %f41, %f43, %p10;
	mul.f32 	%f13, %f3, %f44;
	@%p8 bra 	$L__BB9_17;
	setp.neu.f32 	%p11, %f9, 0f7F800000;
	@%p11 bra 	$L__BB9_12;
	mov.f32 	%f47, 0f00000000;
	mul.rn.f32 	%f70, %f5, %f47;
	mov.b32 	%r100, 0;
	bra.uni 	$L__BB9_17;
$L__BB9_12:
	mov.b32 	%r17, %f5;
	shl.b32 	%r72, %r17, 8;
	or.b32  	%r18, %r72, -2147483648;
	mov.b64 	%rd83, 0;
	mov.b32 	%r97, 0;
	mov.u64 	%rd81, __cudart_i2opi_f;
	mov.u64 	%rd82, %rd1;
$L__BB9_13:
	.pragma "nounroll";
	ld.global.nc.u32 	%r73, [%rd81];
	mad.wide.u32 	%rd66, %r73, %r18, %rd83;
	shr.u64 	%rd83, %rd66, 32;
	st.local.u32 	[%rd82], %rd66;
	add.s32 	%r97, %r97, 1;
	add.s64 	%rd82, %rd82, 4;
	add.s64 	%rd81, %rd81, 4;
	setp.ne.s32 	%p12, %r97, 6;
	@%p12 bra 	$L__BB9_13;
	shr.u32 	%r74, %r17, 23;
	st.local.u32 	[%rd1+24], %rd83;
	and.b32  	%r21, %r74, 31;
	and.b32  	%r75, %r74, 224;
	add.s32 	%r76, %r75, -128;
	shr.u32 	%r77, %r76, 5;
	mul.wide.u32 	%rd67, %r77, 4;
	sub.s64 	%rd15, %rd1, %rd67;
	ld.local.u32 	%r98, [%rd15+24];
	ld.local.u32 	%r99, [%rd15+20];
	setp.eq.s32 	%p13, %r21, 0;
	@%p13 bra 	$L__BB9_16;
	shf.l.wrap.b32 	%r98, %r99, %r98, %r21;
	ld.local.u32 	%r78, [%rd15+16];
	shf.l.wrap.b32 	%r99, %r78, %r99, %r21;
$L__BB9_16:
	shr.u32 	%r79, %r98, 30;
	shf.l.wrap.b32 	%r80, %r99, %r98, 2;
	shl.b32 	%r81, %r99, 2;
	shr.u32 	%r82, %r80, 31;
	add.s32 	%r83, %r82, %r79;
	neg.s32 	%r84, %r83;
	setp.lt.s32 	%p14, %r17, 0;
	selp.b32 	%r100, %r84, %r83, %p14;
	xor.b32  	%r85, %r80, %r17;
	shr.s32 	%r86, %r80, 31;
	xor.b32  	%r87, %r86, %r80;
	xor.b32  	%r88, %r86, %r81;
	cvt.u64.u32 	%rd68, %r87;
	shl.b64 	%rd69, %rd68, 32;
	cvt.u64.u32 	%rd70, %r88;
	or.b64  	%rd71, %rd69, %rd70;
	cvt.rn.f64.s64 	%fd3, %rd71;
	mul.f64 	%fd4, %fd3, 0d3BF921FB54442D19;
	cvt.rn.f32.f64 	%f45, %fd4;
	neg.f32 	%f46, %f45;
	setp.lt.s32 	%p15, %r85, 0;
	selp.f32 	%f70, %f46, %f45, %p15;
$L__BB9_17:
	add.s32 	%r90, %r100, 1;
	mul.rn.f32 	%f48, %f70, %f70;
	and.b32  	%r91, %r100, 1;
	setp.eq.b32 	%p16, %r91, 1;
	selp.f32 	%f49, %f70, 0f3F800000, %p16;
	fma.rn.f32 	%f50, %f48, %f49, 0f00000000;
	fma.rn.f32 	%f51, %f48, 0f37CBAC00, 0fBAB607ED;
	selp.f32 	%f52, 0fB94D4153, %f51, %p16;
	selp.f32 	%f53, 0f3C0885E4, 0f3D2AAABB, %p16;
	fma.rn.f32 	%f54, %f52, %f48, %f53;
	selp.f32 	%f55, 0fBE2AAAA8, 0fBEFFFFFF, %p16;
	fma.rn.f32 	%f56, %f54, %f48, %f55;
	fma.rn.f32 	%f57, %f56, %f50, %f49;
	and.b32  	%r92, %r90, 2;
	setp.eq.s32 	%p17, %r92, 0;
	mov.f32 	%f58, 0f00000000;
	sub.f32 	%f59, %f58, %f57;
	selp.f32 	%f60, %f57, %f59, %p17;
	mul.f32 	%f61, %f4, %f60;
	sub.f32 	%f62, %f13, %f61;
	mul.f32 	%f63, %f7, %f62;
	sub.f32 	%f64, %f6, %f63;
	sub.f32 	%f65, %f64, %f1;
	div.rn.f32 	%f66, %f65, %f2;
	abs.f32 	%f67, %f66;
	setp.leu.f32 	%p18, %f67, 0f3F800000;
	@%p18 bra 	$L__BB9_19;
	cvta.to.global.u64 	%rd72, %rd19;
	mul.wide.s32 	%rd73, %r2, 4;
	add.s64 	%rd74, %rd72, %rd73;
	atom.global.add.f32 	%f68, [%rd74], 0f3F800000;
$L__BB9_19:
	ret;

}
	// .globl	calZeroBusP
.visible .entry calZeroBusP(
	.param .u64 .ptr .align 1 calZeroBusP_param_0,
	.param .u64 .ptr .align 1 calZeroBusP_param_1,
	.param .u64 .ptr .align 1 calZeroBusP_param_2,
	.param .u64 .ptr .align 1 calZeroBusP_param_3,
	.param .u64 .ptr .align 1 calZeroBusP_param_4,
	.param .u64 .ptr .align 1 calZeroBusP_param_5,
	.param .u64 .ptr .align 1 calZeroBusP_param_6,
	.param .u64 .ptr .align 1 calZeroBusP_param_7,
	.param .u32 calZeroBusP_param_8,
	.param .u32 calZeroBusP_param_9,
	.param .u32 calZeroBusP_param_10,
	.param .u32 calZeroBusP_param_11,
	.param .f32 calZeroBusP_param_12
)
{
	.local .align 4 .b8 	__local_depot10[28];
	.reg .b64 	%SP;
	.reg .b64 	%SPL;
	.reg .pred 	%p<22>;
	.reg .b32 	%r<104>;
	.reg .b32 	%f<69>;
	.reg .b64 	%rd<80>;
	.reg .b64 	%fd<5>;

	mov.u64 	%SPL, __local_depot10;
	ld.param.u64 	%rd24, [calZeroBusP_param_0];
	ld.param.u64 	%rd18, [calZeroBusP_param_1];
	ld.param.u64 	%rd19, [calZeroBusP_param_2];
	ld.param.u64 	%rd21, [calZeroBusP_param_4];
	ld.param.u64 	%rd22, [calZeroBusP_param_5];
	ld.param.u64 	%rd23, [calZeroBusP_param_6];
	ld.param.u64 	%rd25, [calZeroBusP_param_7];
	ld.param.u32 	%r35, [calZeroBusP_param_8];
	ld.param.u32 	%r36, [calZeroBusP_param_9];
	ld.param.u32 	%r37, [calZeroBusP_param_10];
	ld.param.u32 	%r38, [calZeroBusP_param_11];
	cvta.to.global.u64 	%rd1, %rd24;
	cvta.to.global.u64 	%rd2, %rd25;
	add.u64 	%rd3, %SPL, 0;
	add.u64 	%rd4, %SPL, 0;
	mov.u32 	%r39, %ctaid.x;
	mov.u32 	%r40, %ntid.x;
	mov.u32 	%r41, %tid.x;
	mad.lo.s32 	%r1, %r39, %r40, %r41;
	setp.ge.s32 	%p1, %r1, %r35;
	@%p1 bra 	$L__BB10_2;
	mul.wide.s32 	%rd28, %r1, 4;
	add.s64 	%rd29, %rd2, %rd28;
	mov.b32 	%r42, 0;
	st.global.u32 	[%rd29], %r42;
$L__BB10_2:
	mul.lo.s32 	%r43, %r38, %r35;
	setp.ge.s32 	%p2, %r1, %r43;
	@%p2 bra 	$L__BB10_24;
	div.s32 	%r2, %r1, %r38;
	mul.lo.s32 	%r44, %r2, %r38;
	sub.s32 	%r45, %r1, %r44;
	cvta.to.global.u64 	%rd30, %rd18;
	mul.wide.s32 	%rd31, %r45, 4;
	add.s64 	%rd32, %rd30, %rd31;
	ld.global.u32 	%r46, [%rd32];
	mul.lo.s32 	%r3, %r2, %r37;
	add.s32 	%r4, %r3, %r36;
	add.s32 	%r47, %r46, %r4;
	cvt.s64.s32 	%rd33, %r3;
	cvt.s64.s32 	%rd34, %r46;
	add.s64 	%rd35, %rd34, %rd33;
	shl.b64 	%rd36, %rd35, 2;
	add.s64 	%rd37, %rd1, %rd36;
	ld.global.f32 	%f1, [%rd37+-4];
	add.s32 	%r5, %r47, -1;
	cvta.to.global.u64 	%rd38, %rd22;
	mul.wide.s32 	%rd39, %r46, 4;
	add.s64 	%rd40, %rd38, %rd39;
	ld.global.u32 	%r95, [%rd40+-4];
	setp.eq.s32 	%p3, %r95, -1;
	mov.f32 	%f68, 0f00000000;
	@%p3 bra 	$L__BB10_22;
	mul.wide.s32 	%rd41, %r5, 4;
	add.s64 	%rd42, %rd1, %rd41;
	ld.global.f32 	%f2, [%rd42];
	cvta.to.global.u64 	%rd5, %rd21;
	cvta.to.global.u64 	%rd6, %rd19;
	cvta.to.global.u64 	%rd7, %rd23;
	mov.f32 	%f68, 0f00000000;
	mov.u64 	%rd62, __cudart_i2opi_f;
$L__BB10_5:
	ld.param.u64 	%rd75, [calZeroBusP_param_3];
	mul.wide.s32 	%rd43, %r95, 4;
	add.s64 	%rd44, %rd5, %rd43;
	ld.global.u32 	%r48, [%rd44];
	add.s32 	%r49, %r4, %r48;
	mul.wide.s32 	%rd45, %r49, 4;
	add.s64 	%rd46, %rd1, %rd45;
	ld.global.f32 	%f23, [%rd46];
	sub.f32 	%f4, %f2, %f23;
	add.s64 	%rd47, %rd6, %rd43;
	ld.global.f32 	%f5, [%rd47];
	cvta.to.global.u64 	%rd48, %rd75;
	add.s64 	%rd49, %rd48, %rd43;
	ld.global.f32 	%f6, [%rd49];
	add.s32 	%r50, %r48, %r3;
	mul.wide.s32 	%rd50, %r50, 4;
	add.s64 	%rd51, %rd1, %rd50;
	ld.global.f32 	%f7, [%rd51];
	mul.f32 	%f24, %f4, 0f3F22F983;
	cvt.rni.s32.f32 	%r103, %f24;
	cvt.rn.f32.s32 	%f25, %r103;
	fma.rn.f32 	%f26, %f25, 0fBFC90FDA, %f4;
	fma.rn.f32 	%f27, %f25, 0fB3A22168, %f26;
	fma.rn.f32 	%f67, %f25, 0fA7C234C5, %f27;
	abs.f32 	%f9, %f4;
	setp.ltu.f32 	%p4, %f9, 0f47CE4780;
	mov.u32 	%r99, %r103;
	mov.f32 	%f66, %f67;
	@%p4 bra 	$L__BB10_13;
	setp.neu.f32 	%p5, %f9, 0f7F800000;
	@%p5 bra 	$L__BB10_8;
	mov.f32 	%f30, 0f00000000;
	mul.rn.f32 	%f66, %f4, %f30;
	mov.b32 	%r99, 0;
	bra.uni 	$L__BB10_13;
$L__BB10_8:
	mov.b32 	%r9, %f4;
	mov.b64 	%rd78, 0;
	mov.b32 	%r96, 0;
	mov.u64 	%rd76, __cudart_i2opi_f;
	mov.u64 	%rd77, %rd4;
$L__BB10_9:
	.pragma "nounroll";
	ld.global.nc.u32 	%r52, [%rd76];
	shl.b32 	%r53, %r9, 8;
	or.b32  	%r54, %r53, -2147483648;
	mad.wide.u32 	%rd54, %r52, %r54, %rd78;
	shr.u64 	%rd78, %rd54, 32;
	st.local.u32 	[%rd77], %rd54;
	add.s32 	%r96, %r96, 1;
	add.s64 	%rd77, %rd77, 4;
	add.s64 	%rd76, %rd76, 4;
	setp.ne.s32 	%p6, %r96, 6;
	@%p6 bra 	$L__BB10_9;
	shr.u32 	%r55, %r9, 23;
	st.local.u32 	[%rd4+24], %rd78;
	and.b32  	%r12, %r55, 31;
	and.b32  	%r56, %r55, 224;
	add.s32 	%r57, %r56, -128;
	shr.u32 	%r58, %r57, 5;
	mul.wide.u32 	%rd55, %r58, 4;
	sub.s64 	%rd14, %rd4, %rd55;
	ld.local.u32 	%r97, [%rd14+24];
	ld.local.u32 	%r98, [%rd14+20];
	setp.eq.s32 	%p7, %r12, 0;
	@%p7 bra 	$L__BB10_12;
	shf.l.wrap.b32 	%r97, %r98, %r97, %r12;
	ld.local.u32 	%r59, [%rd14+16];
	shf.l.wrap.b32 	%r98, %r59, %r98, %r12;
$L__BB10_12:
	shr.u32 	%r60, %r97, 30;
	shf.l.wrap.b32 	%r61, %r98, %r97, 2;
	shl.b32 	%r62, %r98, 2;
	shr.u32 	%r63, %r61, 31;
	add.s32 	%r64, %r63, %r60;
	neg.s32 	%r65, %r64;
	setp.lt.s32 	%p8, %r9, 0;
	selp.b32 	%r99, %r65, %r64, %p8;
	xor.b32  	%r66, %r61, %r9;
	shr.s32 	%r67, %r61, 31;
	xor.b32  	%r68, %r67, %r61;
	xor.b32  	%r69, %r67, %r62;
	cvt.u64.u32 	%rd56, %r68;
	shl.b64 	%rd57, %rd56, 32;
	cvt.u64.u32 	%rd58, %r69;
	or.b64  	%rd59, %rd57, %rd58;
	cvt.rn.f64.s64 	%fd1, %rd59;
	mul.f64 	%fd2, %fd1, 0d3BF921FB54442D19;
	cvt.rn.f32.f64 	%f28, %fd2;
	neg.f32 	%f29, %f28;
	setp.lt.s32 	%p9, %r66, 0;
	selp.f32 	%f66, %f29, %f28, %p9;
$L__BB10_13:
	setp.ltu.f32 	%p10, %f9, 0f47CE4780;
	add.s32 	%r71, %r99, 1;
	mul.rn.f32 	%f31, %f66, %f66;
	and.b32  	%r72, %r99, 1;
	setp.eq.b32 	%p11, %r72, 1;
	selp.f32 	%f32, %f66, 0f3F800000, %p11;
	fma.rn.f32 	%f33, %f31, %f32, 0f00000000;
	fma.rn.f32 	%f34, %f31, 0f37CBAC00, 0fBAB607ED;
	selp.f32 	%f35, 0fB94D4153, %f34, %p11;
	selp.f32 	%f36, 0f3C0885E4, 0f3D2AAABB, %p11;
	fma.rn.f32 	%f37, %f35, %f31, %f36;
	selp.f32 	%f38, 0fBE2AAAA8, 0fBEFFFFFF, %p11;
	fma.rn.f32 	%f39, %f37, %f31, %f38;
	fma.rn.f32 	%f40, %f39, %f33, %f32;
	and.b32  	%r73, %r71, 2;
	setp.eq.s32 	%p12, %r73, 0;
	mov.f32 	%f41, 0f00000000;
	sub.f32 	%f42, %f41, %f40;
	selp.f32 	%f43, %f40, %f42, %p12;
	mul.f32 	%f13, %f5, %f43;
	@%p10 bra 	$L__BB10_21;
	setp.neu.f32 	%p13, %f9, 0f7F800000;
	@%p13 bra 	$L__BB10_16;
	mov.f32 	%f46, 0f00000000;
	mul.rn.f32 	%f67, %f4, %f46;
	mov.b32 	%r103, 0;
	bra.uni 	$L__BB10_21;
$L__BB10_16:
	mov.b32 	%r21, %f4;
	shl.b32 	%r75, %r21, 8;
	or.b32  	%r22, %r75, -2147483648;
	mov.b64 	%rd79, 0;
	mov.b32 	%r100, 0;
$L__BB10_17:
	.pragma "nounroll";
	mul.wide.u32 	%rd61, %r100, 4;
	add.s64 	%rd63, %rd62, %rd61;
	ld.global.nc.u32 	%r76, [%rd63];
	mad.wide.u32 	%rd64, %r76, %r22, %rd79;
	shr.u64 	%rd79, %rd64, 32;
	add.s64 	%rd65, %rd3, %rd61;
	st.local.u32 	[%rd65], %rd64;
	add.s32 	%r100, %r100, 1;
	setp.ne.s32 	%p14, %r100, 6;
	@%p14 bra 	$L__BB10_17;
	shr.u32 	%r77, %r21, 23;
	st.local.u32 	[%rd3+24], %rd79;
	and.b32  	%r25, %r77, 31;
	and.b32  	%r78, %r77, 224;
	add.s32 	%r79, %r78, -128;
	shr.u32 	%r80, %r79, 5;
	mul.wide.u32 	%rd66, %r80, 4;
	sub.s64 	%rd17, %rd3, %rd66;
	ld.local.u32 	%r101, [%rd17+24];
	ld.local.u32 	%r102, [%rd17+20];
	setp.eq.s32 	%p15, %r25, 0;
	@%p15 bra 	$L__BB10_20;
	shf.l.wrap.b32 	%r101, %r102, %r101, %r25;
	ld.local.u32 	%r81, [%rd17+16];
	shf.l.wrap.b32 	%r102, %r81, %r102, %r25;
$L__BB10_20:
	shr.u32 	%r82, %r101, 30;
	shf.l.wrap.b32 	%r83, %r102, %r101, 2;
	shl.b32 	%r84, %r102, 2;
	shr.u32 	%r85, %r83, 31;
	add.s32 	%r86, %r85, %r82;
	neg.s32 	%r87, %r86;
	setp.lt.s32 	%p16, %r21, 0;
	selp.b32 	%r103, %r87, %r86, %p16;
	xor.b32  	%r88, %r83, %r21;
	shr.s32 	%r89, %r83, 31;
	xor.b32  	%r90, %r89, %r83;
	xor.b32  	%r91, %r89, %r84;
	cvt.u64.u32 	%rd67, %r90;
	shl.b64 	%rd68, %rd67, 32;
	cvt.u64.u32 	%rd69, %r91;
	or.b64  	%rd70, %rd68, %rd69;
	cvt.rn.f64.s64 	%fd3, %rd70;
	mul.f64 	%fd4, %fd3, 0d3BF921FB54442D19;
	cvt.rn.f32.f64 	%f44, %fd4;
	neg.f32 	%f45, %f44;
	setp.lt.s32 	%p17, %r88, 0;
	selp.f32 	%f67, %f45, %f44, %p17;
$L__BB10_21:
	mul.rn.f32 	%f47, %f67, %f67;
	and.b32  	%r93, %r103, 1;
	setp.eq.b32 	%p18, %r93, 1;
	selp.f32 	%f48, 0f3F800000, %f67, %p18;
	fma.rn.f32 	%f49, %f47, %f48, 0f00000000;
	fma.rn.f32 	%f50, %f47, 0f37CBAC00, 0fBAB607ED;
	selp.f32 	%f51, %f50, 0fB94D4153, %p18;
	selp.f32 	%f52, 0f3D2AAABB, 0f3C0885E4, %p18;
	fma.rn.f32 	%f53, %f51, %f47, %f52;
	selp.f32 	%f54, 0fBEFFFFFF, 0fBE2AAAA8, %p18;
	fma.rn.f32 	%f55, %f53, %f47, %f54;
	fma.rn.f32 	%f56, %f55, %f49, %f48;
	and.b32  	%r94, %r103, 2;
	setp.eq.s32 	%p19, %r94, 0;
	mov.f32 	%f57, 0f00000000;
	sub.f32 	%f58, %f57, %f56;
	selp.f32 	%f59, %f56, %f58, %p19;
	fma.rn.f32 	%f60, %f6, %f59, %f13;
	mul.f32 	%f61, %f1, %f7;
	fma.rn.f32 	%f68, %f61, %f60, %f68;
	mul.wide.s32 	%rd71, %r95, 4;
	add.s64 	%rd72, %rd7, %rd71;
	ld.global.u32 	%r95, [%rd72];
	setp.ne.s32 	%p20, %r95, -1;
	@%p20 bra 	$L__BB10_5;
$L__BB10_22:
	ld.param.f32 	%f64, [calZeroBusP_param_12];
	abs.f32 	%f62, %f68;
	sub.f32 	%f19, %f62, %f64;
	setp.leu.f32 	%p21, %f19, 0f00000000;
	@%p21 bra 	$L__BB10_24;
	mul.wide.s32 	%rd73, %r2, 4;
	add.s64 	%rd74, %rd2, %rd73;
	atom.global.add.f32 	%f63, [%rd74], %f19;
$L__BB10_24:
	ret;

}
	// .globl	calZeroBusQ
.visible .entry calZeroBusQ(
	.param .u64 .ptr .align 1 calZeroBusQ_param_0,
	.param .u64 .ptr .align 1 calZeroBusQ_param_1,
	.param .u64 .ptr .align 1 calZeroBusQ_param_2,
	.param .u64 .ptr .align 1 calZeroBusQ_param_3,
	.param .u64 .ptr .align 1 calZeroBusQ_param_4,
	.param .u64 .ptr .align 1 calZeroBusQ_param_5,
	.param .u64 .ptr .align 1 calZeroBusQ_param_6,
	.param .u64 .ptr .align 1 calZeroBusQ_param_7,
	.param .u64 .ptr .align 1 calZeroBusQ_param_8,
	.param .u64 .ptr .align 1 calZeroBusQ_param_9,
	.param .u32 calZeroBusQ_param_10,
	.param .u32 calZeroBusQ_param_11,
	.param .u32 calZeroBusQ_param_12,
	.param .u32 calZeroBusQ_param_13,
	.param .f32 calZeroBusQ_param_14
)
{
	.local .align 4 .b8 	__local_depot11[28];
	.reg .b64 	%SP;
	.reg .b64 	%SPL;
	.reg .pred 	%p<23>;
	.reg .b32 	%r<106>;
	.reg .b32 	%f<73>;
	.reg .b64 	%rd<93>;
	.reg .b64 	%fd<5>;

	mov.u64 	%SPL, __local_depot11;
	ld.param.u64 	%rd25, [calZeroBusQ_param_0];
	ld.param.u64 	%rd26, [calZeroBusQ_param_8];
	ld.param.u32 	%r34, [calZeroBusQ_param_10];
	ld.param.u32 	%r37, [calZeroBusQ_param_13];
	cvta.to.global.u64 	%rd1, %rd26;
	cvta.to.global.u64 	%rd2, %rd25;
	add.u64 	%rd3, %SPL, 0;
	add.u64 	%rd4, %SPL, 0;
	mov.u32 	%r38, %ctaid.x;
	mov.u32 	%r39, %ntid.x;
	mov.u32 	%r40, %tid.x;
	mad.lo.s32 	%r1, %r38, %r39, %r40;
	mul.lo.s32 	%r41, %r37, %r34;
	setp.ge.s32 	%p1, %r1, %r41;
	@%p1 bra 	$L__BB11_22;
	ld.param.u32 	%r96, [calZeroBusQ_param_12];
	ld.param.u32 	%r95, [calZeroBusQ_param_11];
	ld.param.u64 	%rd86, [calZeroBusQ_param_6];
	ld.param.u64 	%rd81, [calZeroBusQ_param_1];
	cvta.to.global.u64 	%rd29, %rd81;
	cvta.to.global.u64 	%rd30, %rd86;
	div.s32 	%r2, %r1, %r37;
	mul.lo.s32 	%r42, %r2, %r37;
	sub.s32 	%r43, %r1, %r42;
	mul.wide.s32 	%rd31, %r43, 4;
	add.s64 	%rd32, %rd29, %rd31;
	ld.global.u32 	%r44, [%rd32];
	mul.lo.s32 	%r3, %r2, %r96;
	add.s32 	%r4, %r3, %r95;
	add.s32 	%r45, %r44, %r4;
	cvt.s64.s32 	%rd33, %r3;
	cvt.s64.s32 	%rd34, %r44;
	add.s64 	%rd35, %rd34, %rd33;
	shl.b64 	%rd36, %rd35, 2;
	add.s64 	%rd37, %rd2, %rd36;
	ld.global.f32 	%f1, [%rd37+-4];
	add.s32 	%r5, %r45, -1;
	mul.wide.s32 	%rd38, %r44, 4;
	add.s64 	%rd39, %rd30, %rd38;
	ld.global.u32 	%r97, [%rd39+-4];
	setp.eq.s32 	%p2, %r97, -1;
	mov.f32 	%f72, 0f00000000;
	@%p2 bra 	$L__BB11_20;
	ld.param.u64 	%rd85, [calZeroBusQ_param_5];
	ld.param.u64 	%rd83, [calZeroBusQ_param_3];
	mul.wide.s32 	%rd40, %r5, 4;
	add.s64 	%rd41, %rd2, %rd40;
	ld.global.f32 	%f2, [%rd41];
	cvta.to.global.u64 	%rd5, %rd85;
	cvta.to.global.u64 	%rd6, %rd83;
	mov.f32 	%f72, 0f00000000;
	mov.u64 	%rd61, __cudart_i2opi_f;
$L__BB11_3:
	ld.param.u64 	%rd84, [calZeroBusQ_param_4];
	mul.wide.s32 	%rd42, %r97, 4;
	add.s64 	%rd43, %rd5, %rd42;
	ld.global.u32 	%r46, [%rd43];
	add.s32 	%r47, %r4, %r46;
	mul.wide.s32 	%rd44, %r47, 4;
	add.s64 	%rd45, %rd2, %rd44;
	ld.global.f32 	%f24, [%rd45];
	sub.f32 	%f4, %f2, %f24;
	add.s64 	%rd46, %rd6, %rd42;
	ld.global.f32 	%f5, [%rd46];
	cvta.to.global.u64 	%rd47, %rd84;
	add.s64 	%rd48, %rd47, %rd42;
	ld.global.f32 	%f6, [%rd48];
	add.s32 	%r48, %r46, %r3;
	mul.wide.s32 	%rd49, %r48, 4;
	add.s64 	%rd50, %rd2, %rd49;
	ld.global.f32 	%f7, [%rd50];
	mul.f32 	%f25, %f4, 0f3F22F983;
	cvt.rni.s32.f32 	%r105, %f25;
	cvt.rn.f32.s32 	%f26, %r105;
	fma.rn.f32 	%f27, %f26, 0fBFC90FDA, %f4;
	fma.rn.f32 	%f28, %f26, 0fB3A22168, %f27;
	fma.rn.f32 	%f71, %f26, 0fA7C234C5, %f28;
	abs.f32 	%f9, %f4;
	setp.ltu.f32 	%p3, %f9, 0f47CE4780;
	mov.u32 	%r101, %r105;
	mov.f32 	%f70, %f71;
	@%p3 bra 	$L__BB11_11;
	setp.neu.f32 	%p4, %f9, 0f7F800000;
	@%p4 bra 	$L__BB11_6;
	mov.f32 	%f31, 0f00000000;
	mul.rn.f32 	%f70, %f4, %f31;
	mov.b32 	%r101, 0;
	bra.uni 	$L__BB11_11;
$L__BB11_6:
	mov.b32 	%r9, %f4;
	mov.b64 	%rd91, 0;
	mov.b32 	%r98, 0;
	mov.u64 	%rd89, __cudart_i2opi_f;
	mov.u64 	%rd90, %rd4;
$L__BB11_7:
	.pragma "nounroll";
	ld.global.nc.u32 	%r50, [%rd89];
	shl.b32 	%r51, %r9, 8;
	or.b32  	%r52, %r51, -2147483648;
	mad.wide.u32 	%rd53, %r50, %r52, %rd91;
	shr.u64 	%rd91, %rd53, 32;
	st.local.u32 	[%rd90], %rd53;
	add.s32 	%r98, %r98, 1;
	add.s64 	%rd90, %rd90, 4;
	add.s64 	%rd89, %rd89, 4;
	setp.ne.s32 	%p5, %r98, 6;
	@%p5 bra 	$L__BB11_7;
	shr.u32 	%r53, %r9, 23;
	st.local.u32 	[%rd4+24], %rd91;
	and.b32  	%r12, %r53, 31;
	and.b32  	%r54, %r53, 224;
	add.s32 	%r55, %r54, -128;
	shr.u32 	%r56, %r55, 5;
	mul.wide.u32 	%rd54, %r56, 4;
	sub.s64 	%rd13, %rd4, %rd54;
	ld.local.u32 	%r99, [%rd13+24];
	ld.local.u32 	%r100, [%rd13+20];
	setp.eq.s32 	%p6, %r12, 0;
	@%p6 bra 	$L__BB11_10;
	shf.l.wrap.b32 	%r99, %r100, %r99, %r12;
	ld.local.u32 	%r57, [%rd13+16];
	shf.l.wrap.b32 	%r100, %r57, %r100, %r12;
$L__BB11_10:
	shr.u32 	%r58, %r99, 30;
	shf.l.wrap.b32 	%r59, %r100, %r99, 2;
	shl.b32 	%r60, %r100, 2;
	shr.u32 	%r61, %r59, 31;
	add.s32 	%r62, %r61, %r58;
	neg.s32 	%r63, %r62;
	setp.lt.s32 	%p7, %r9, 0;
	selp.b32 	%r101, %r63, %r62, %p7;
	xor.b32  	%r64, %r59, %r9;
	shr.s32 	%r65, %r59, 31;
	xor.b32  	%r66, %r65, %r59;
	xor.b32  	%r67, %r65, %r60;
	cvt.u64.u32 	%rd55, %r66;
	shl.b64 	%rd56, %rd55, 32;
	cvt.u64.u32 	%rd57, %r67;
	or.b64  	%rd58, %rd56, %rd57;
	cvt.rn.f64.s64 	%fd1, %rd58;
	mul.f64 	%fd2, %fd1, 0d3BF921FB54442D19;
	cvt.rn.f32.f64 	%f29, %fd2;
	neg.f32 	%f30, %f29;
	setp.lt.s32 	%p8, %r64, 0;
	selp.f32 	%f70, %f30, %f29, %p8;
$L__BB11_11:
	setp.ltu.f32 	%p9, %f9, 0f47CE4780;
	mul.rn.f32 	%f32, %f70, %f70;
	and.b32  	%r69, %r101, 1;
	setp.eq.b32 	%p10, %r69, 1;
	selp.f32 	%f33, 0f3F800000, %f70, %p10;
	fma.rn.f32 	%f34, %f32, %f33, 0f00000000;
	fma.rn.f32 	%f35, %f32, 0f37CBAC00, 0fBAB607ED;
	selp.f32 	%f36, %f35, 0fB94D4153, %p10;
	selp.f32 	%f37, 0f3D2AAABB, 0f3C0885E4, %p10;
	fma.rn.f32 	%f38, %f36, %f32, %f37;
	selp.f32 	%f39, 0fBEFFFFFF, 0fBE2AAAA8, %p10;
	fma.rn.f32 	%f40, %f38, %f32, %f39;
	fma.rn.f32 	%f41, %f40, %f34, %f33;
	and.b32  	%r70, %r101, 2;
	setp.eq.s32 	%p11, %r70, 0;
	mov.f32 	%f42, 0f00000000;
	sub.f32 	%f43, %f42, %f41;
	selp.f32 	%f44, %f41, %f43, %p11;
	mul.f32 	%f13, %f5, %f44;
	@%p9 bra 	$L__BB11_19;
	setp.neu.f32 	%p12, %f9, 0f7F800000;
	@%p12 bra 	$L__BB11_14;
	mov.f32 	%f47, 0f00000000;
	mul.rn.f32 	%f71, %f4, %f47;
	mov.b32 	%r105, 0;
	bra.uni 	$L__BB11_19;
$L__BB11_14:
	mov.b32 	%r21, %f4;
	mov.b64 	%rd92, 0;
	mov.b32 	%r102, 0;
$L__BB11_15:
	.pragma "nounroll";
	mul.wide.u32 	%rd60, %r102, 4;
	add.s64 	%rd62, %rd61, %rd60;
	ld.global.nc.u32 	%r72, [%rd62];
	shl.b32 	%r73, %r21, 8;
	or.b32  	%r74, %r73, -2147483648;
	mad.wide.u32 	%rd63, %r72, %r74, %rd92;
	shr.u64 	%rd92, %rd63, 32;
	add.s64 	%rd64, %rd3, %rd60;
	st.local.u32 	[%rd64], %rd63;
	add.s32 	%r102, %r102, 1;
	setp.ne.s32 	%p13, %r102, 6;
	@%p13 bra 	$L__BB11_15;
	shr.u32 	%r75, %r21, 23;
	st.local.u32 	[%rd3+24], %rd92;
	and.b32  	%r24, %r75, 31;
	and.b32  	%r76, %r75, 224;
	add.s32 	%r77, %r76, -128;
	shr.u32 	%r78, %r77, 5;
	mul.wide.u32 	%rd65, %r78, 4;
	sub.s64 	%rd16, %rd3, %rd65;
	ld.local.u32 	%r103, [%rd16+24];
	ld.local.u32 	%r104, [%rd16+20];
	setp.eq.s32 	%p14, %r24, 0;
	@%p14 bra 	$L__BB11_18;
	shf.l.wrap.b32 	%r103, %r104, %r103, %r24;
	ld.local.u32 	%r79, [%rd16+16];
	shf.l.wrap.b32 	%r104, %r79, %r104, %r24;
$L__BB11_18:
	shr.u32 	%r80, %r103, 30;
	shf.l.wrap.b32 	%r81, %r104, %r103, 2;
	shl.b32 	%r82, %r104, 2;
	shr.u32 	%r83, %r81, 31;
	add.s32 	%r84, %r83, %r80;
	neg.s32 	%r85, %r84;
	setp.lt.s32 	%p15, %r21, 0;
	selp.b32 	%r105, %r85, %r84, %p15;
	xor.b32  	%r86, %r81, %r21;
	shr.s32 	%r87, %r81, 31;
	xor.b32  	%r88, %r87, %r81;
	xor.b32  	%r89, %r87, %r82;
	cvt.u64.u32 	%rd66, %r88;
	shl.b64 	%rd67, %rd66, 32;
	cvt.u64.u32 	%rd68, %r89;
	or.b64  	%rd69, %rd67, %rd68;
	cvt.rn.f64.s64 	%fd3, %rd69;
	mul.f64 	%fd4, %fd3, 0d3BF921FB54442D19;
	cvt.rn.f32.f64 	%f45, %fd4;
	neg.f32 	%f46, %f45;
	setp.lt.s32 	%p16, %r86, 0;
	selp.f32 	%f71, %f46, %f45, %p16;
$L__BB11_19:
	ld.param.u64 	%rd87, [calZeroBusQ_param_7];
	add.s32 	%r91, %r105, 1;
	mul.rn.f32 	%f48, %f71, %f71;
	and.b32  	%r92, %r105, 1;
	setp.eq.b32 	%p17, %r92, 1;
	selp.f32 	%f49, %f71, 0f3F800000, %p17;
	fma.rn.f32 	%f50, %f48, %f49, 0f00000000;
	fma.rn.f32 	%f51, %f48, 0f37CBAC00, 0fBAB607ED;
	selp.f32 	%f52, 0fB94D4153, %f51, %p17;
	selp.f32 	%f53, 0f3C0885E4, 0f3D2AAABB, %p17;
	fma.rn.f32 	%f54, %f52, %f48, %f53;
	selp.f32 	%f55, 0fBE2AAAA8, 0fBEFFFFFF, %p17;
	fma.rn.f32 	%f56, %f54, %f48, %f55;
	fma.rn.f32 	%f57, %f56, %f50, %f49;
	and.b32  	%r93, %r91, 2;
	setp.eq.s32 	%p18, %r93, 0;
	mov.f32 	%f58, 0f00000000;
	sub.f32 	%f59, %f58, %f57;
	selp.f32 	%f60, %f57, %f59, %p18;
	mul.f32 	%f61, %f6, %f60;
	sub.f32 	%f62, %f13, %f61;
	mul.f32 	%f63, %f1, %f7;
	fma.rn.f32 	%f72, %f63, %f62, %f72;
	cvta.to.global.u64 	%rd70, %rd87;
	mul.wide.s32 	%rd71, %r97, 4;
	add.s64 	%rd72, %rd70, %rd71;
	ld.global.u32 	%r97, [%rd72];
	setp.ne.s32 	%p19, %r97, -1;
	@%p19 bra 	$L__BB11_3;
$L__BB11_20:
	ld.param.f32 	%f68, [calZeroBusQ_param_14];
	abs.f32 	%f64, %f72;
	sub.f32 	%f19, %f64, %f68;
	setp.leu.f32 	%p20, %f19, 0f00000000;
	@%p20 bra 	$L__BB11_22;
	mul.wide.s32 	%rd73, %r2, 4;
	add.s64 	%rd74, %rd1, %rd73;
	atom.global.add.f32 	%f65, [%rd74], %f19;
$L__BB11_22:
	setp.ge.s32 	%p21, %r1, %r34;
	@%p21 bra 	$L__BB11_26;
	mul.wide.s32 	%rd75, %r1, 4;
	add.s64 	%rd76, %rd1, %rd75;
	ld.global.f32 	%f20, [%rd76];
	setp.leu.f32 	%p22, %f20, 0f00000000;
	@%p22 bra 	$L__BB11_25;
	ld.param.u64 	%rd82, [calZeroBusQ_param_2];
	cvta.to.global.u64 	%rd78, %rd82;
	add.s64 	%rd80, %rd78, %rd75;
	add.f32 	%f66, %f20, 0f49742400;
	atom.global.add.f32 	%f67, [%rd80], %f66;
	bra.uni 	$L__BB11_26;
$L__BB11_25:
	ld.param.u64 	%rd88, [calZeroBusQ_param_9];
	cvta.to.global.u64 	%rd77, %rd88;
	mov.b32 	%r94, 1;
	st.global.u32 	[%rd77], %r94;
$L__BB11_26:
	ret;

}
	// .globl	findThisBest
.visible .entry findThisBest(
	.param .u64 .ptr .align 1 findThisBest_param_0,
	.param .u64 .ptr .align 1 findThisBest_param_1,
	.param .u32 findThisBest_param_2
)
{
	.reg .pred 	%p<11>;
	.reg .b32 	%r<28>;
	.reg .b32 	%f<81>;
	.reg .b64 	%rd<18>;

	ld.param.u64 	%rd9, [findThisBest_param_0];
	ld.param.u64 	%rd10, [findThisBest_param_1];
	ld.param.u32 	%r16, [findThisBest_param_2];
	cvta.to.global.u64 	%rd1, %rd9;
	cvta.to.global.u64 	%rd2, %rd10;
	mov.u32 	%r17, %ctaid.x;
	mov.u32 	%r18, %ntid.x;
	mul.lo.s32 	%r19, %r17, %r18;
	mov.u32 	%r20, %tid.x;
	neg.s32 	%r21, %r20;
	setp.ne.s32 	%p1, %r19, %r21;
	@%p1 bra 	$L__BB12_15;
	ld.global.f32 	%f80, [%rd2];
	setp.lt.s32 	%p2, %r16, 1;
	@%p2 bra 	$L__BB12_14;
	and.b32  	%r1, %r16, 15;
	setp.lt.u32 	%p3, %r16, 16;
	mov.b32 	%r25, 0;
	@%p3 bra 	$L__BB12_5;
	and.b32  	%r25, %r16, 2147483632;
	neg.s32 	%r23, %r25;
	add.s64 	%rd16, %rd1, 32;
$L__BB12_4:
	.pragma "nounroll";
	ld.global.f32 	%f16, [%rd16+-32];
	min.f32 	%f17, %f16, %f80;
	ld.global.f32 	%f18, [%rd16+-28];
	min.f32 	%f19, %f18, %f17;
	ld.global.f32 	%f20, [%rd16+-24];
	min.f32 	%f21, %f20, %f19;
	ld.global.f32 	%f22, [%rd16+-20];
	min.f32 	%f23, %f22, %f21;
	ld.global.f32 	%f24, [%rd16+-16];
	min.f32 	%f25, %f24, %f23;
	ld.global.f32 	%f26, [%rd16+-12];
	min.f32 	%f27, %f26, %f25;
	ld.global.f32 	%f28, [%rd16+-8];
	min.f32 	%f29, %f28, %f27;
	ld.global.f32 	%f30, [%rd16+-4];
	min.f32 	%f31, %f30, %f29;
	ld.global.f32 	%f32, [%rd16];
	min.f32 	%f33, %f32, %f31;
	ld.global.f32 	%f34, [%rd16+4];
	min.f32 	%f35, %f34, %f33;
	ld.global.f32 	%f36, [%rd16+8];
	min.f32 	%f37, %f36, %f35;
	ld.global.f32 	%f38, [%rd16+12];
	min.f32 	%f39, %f38, %f37;
	ld.global.f32 	%f40, [%rd16+16];
	min.f32 	%f41, %f40, %f39;
	ld.global.f32 	%f42, [%rd16+20];
	min.f32 	%f43, %f42, %f41;
	ld.global.f32 	%f44, [%rd16+24];
	min.f32 	%f45, %f44, %f43;
	ld.global.f32 	%f46, [%rd16+28];
	min.f32 	%f80, %f46, %f45;
	add.s32 	%r23, %r23, 16;
	add.s64 	%rd16, %rd16, 64;
	setp.ne.s32 	%p4, %r23, 0;
	@%p4 bra 	$L__BB12_4;
$L__BB12_5:
	setp.eq.s32 	%p5, %r1, 0;
	@%p5 bra 	$L__BB12_14;
	and.b32  	%r7, %r16, 7;
	setp.lt.u32 	%p6, %r1, 8;
	@%p6 bra 	$L__BB12_8;
	mul.wide.u32 	%rd11, %r25, 4;
	add.s64 	%rd12, %rd1, %rd11;
	ld.global.f32 	%f48, [%rd12];
	min.f32 	%f49, %f48, %f80;
	ld.global.f32 	%f50, [%rd12+4];
	min.f32 	%f51, %f50, %f49;
	ld.global.f32 	%f52, [%rd12+8];
	min.f32 	%f53, %f52, %f51;
	ld.global.f32 	%f54, [%rd12+12];
	min.f32 	%f55, %f54, %f53;
	ld.global.f32 	%f56, [%rd12+16];
	min.f32 	%f57, %f56, %f55;
	ld.global.f32 	%f58, [%rd12+20];
	min.f32 	%f59, %f58, %f57;
	ld.global.f32 	%f60, [%rd12+24];
	min.f32 	%f61, %f60, %f59;
	ld.global.f32 	%f62, [%rd12+28];
	min.f32 	%f80, %f62, %f61;
	add.s32 	%r25, %r25, 8;
$L__BB12_8:
	setp.eq.s32 	%p7, %r7, 0;
	@%p7 bra 	$L__BB12_14;
	and.b32  	%r10, %r16, 3;
	setp.lt.u32 	%p8, %r7, 4;
	@%p8 bra 	$L__BB12_11;
	mul.wide.u32 	%rd13, %r25, 4;
	add.s64 	%rd14, %rd1, %rd13;
	ld.global.f32 	%f64, [%rd14];
	min.f32 	%f65, %f64, %f80;
	ld.global.f32 	%f66, [%rd14+4];
	min.f32 	%f67, %f66, %f65;
	ld.global.f32 	%f68, [%rd14+8];
	min.f32 	%f69, %f68, %f67;
	ld.global.f32 	%f70, [%rd14+12];
	min.f32 	%f80, %f70, %f69;
	add.s32 	%r25, %r25, 4;
$L__BB12_11:
	setp.eq.s32 	%p9, %r10, 0;
	@%p9 bra 	$L__BB12_14;
	mul.wide.u32 	%rd15, %r25, 4;
	add.s64 	%rd17, %rd1, %rd15;
	neg.s32 	%r27, %r10;
$L__BB12_13:
	.pragma "nounroll";
	ld.global.f32 	%f71, [%rd17];
	min.f32 	%f80, %f71, %f80;
	add.s64 	%rd17, %rd17, 4;
	add.s32 	%r27, %r27, 1;
	setp.ne.s32 	%p10, %r27, 0;
	@%p10 bra 	$L__BB12_13;
$L__BB12_14:
	st.global.f32 	[%rd2], %f80;
$L__BB12_15:
	ret;

}
	// .globl	findBest
.visible .entry findBest(
	.param .u64 .ptr .align 1 findBest_param_0,
	.param .u64 .ptr .align 1 findBest_param_1,
	.param .u64 .ptr .align 1 findBest_param_2,
	.param .u64 .ptr .align 1 findBest_param_3,
	.param .u64 .ptr .align 1 findBest_param_4,
	.param .u64 .ptr .align 1 findBest_param_5,
	.param .u32 findBest_param_6,
	.param .u32 findBest_param_7,
	.param .u32 findBest_param_8
)
{
	.reg .pred 	%p<4>;
	.reg .b32 	%r<9>;
	.reg .b32 	%f<9>;
	.reg .b64 	%rd<23>;

	ld.param.u64 	%rd4, [findBest_param_0];
	ld.param.u64 	%rd5, [findBest_param_1];
	ld.param.u64 	%rd6, [findBest_param_2];
	ld.param.u64 	%rd7, [findBest_param_3];
	ld.param.u64 	%rd8, [findBest_param_4];
	ld.param.u64 	%rd9, [findBest_param_5];
	ld.param.u32 	%r3, [findBest_param_7];
	ld.param.u32 	%r4, [findBest_param_8];
	mov.u32 	%r5, %ctaid.x;
	mov.u32 	%r6, %ntid.x;
	mov.u32 	%r7, %tid.x;
	mad.lo.s32 	%r1, %r5, %r6, %r7;
	setp.ge.s32 	%p1, %r1, %r4;
	@%p1 bra 	$L__BB13_5;
	cvta.to.global.u64 	%rd10, %rd4;
	cvta.to.global.u64 	%rd11, %rd8;
	cvta.to.global.u64 	%rd12, %rd9;
	div.s32 	%r2, %r1, %r3;
	mul.wide.s32 	%rd13, %r2, 4;
	add.s64 	%rd1, %rd11, %rd13;
	ld.global.f32 	%f8, [%rd1];
	ld.global.f32 	%f4, [%rd12];
	setp.neu.f32 	%p2, %f8, %f4;
	mul.wide.s32 	%rd14, %r1, 4;
	add.s64 	%rd2, %rd10, %rd14;
	@%p2 bra 	$L__BB13_3;
	ld.global.f32 	%f5, [%rd2];
	rem.s32 	%r8, %r1, %r3;
	cvta.to.global.u64 	%rd15, %rd7;
	mul.wide.s32 	%rd16, %r8, 4;
	add.s64 	%rd17, %rd15, %rd16;
	st.global.f32 	[%rd17], %f5;
	ld.global.f32 	%f8, [%rd1];
$L__BB13_3:
	cvta.to.global.u64 	%rd18, %rd5;
	add.s64 	%rd3, %rd18, %rd13;
	ld.global.f32 	%f6, [%rd3];
	setp.geu.f32 	%p3, %f8, %f6;
	@%p3 bra 	$L__BB13_5;
	st.global.f32 	[%rd3], %f8;
	ld.global.f32 	%f7, [%rd2];
	cvta.to.global.u64 	%rd20, %rd6;
	add.s64 	%rd22, %rd20, %rd14;
	st.global.f32 	[%rd22], %f7;
$L__BB13_5:
	ret;

}


// ===== COMPILED SASS (sm_100) =====

	.target	sm_100

	.elftype	@"ET_EXEC"


//--------------------- .note.nv.tkinfo           --------------------------
	.section	.note.nv.tkinfo,"",@"SHT_NOTE"
	.sectionflags	@"SHF_NOTE_NV_TKINFO"
	.tkinfo
        /*0018*/ 	.word	0x00000002
        /*0030*/ 	.string	""
        /*0030*/ 	.string	"ptxas"
        /*0030*/ 	.string	"Cuda compilation tools, release 13.0, V13.0.88"
        /*0030*/ 	.string	"Build cuda_13.0.r13.0/compiler.36424714_0"
        /*0030*/ 	.string	"-arch sm_100 -m 64 "



//--------------------- .note.nv.cuinfo           --------------------------
	.section	.note.nv.cuinfo,"",@"SHT_NOTE"
	.sectionflags	@"SHF_NOTE_NV_CUINFO"
        /*0018*/ 	.short	0x0002
        /*001a*/ 	.short	0x0064
        /*001c*/ 	.short	0x0082
	.zero		2


//--------------------- .nv.info                  --------------------------
	.section	.nv.info,"",@"SHT_CUDA_INFO"
	.align	4


	//----- nvinfo : EIATTR_REGCOUNT
	.align		4
        /*0000*/ 	.byte	0x04, 0x2f
        /*0002*/ 	.short	(.L_2 - .L_1)
	.align		4
.L_1:
        /*0004*/ 	.word	index@(initialize)
        /*0008*/ 	.word	0x00000016


	//----- nvinfo : EIATTR_FRAME_SIZE
	.align		4
.L_2:
        /*000c*/ 	.byte	0x04, 0x11
        /*000e*/ 	.short	(.L_4 - .L_3)
	.align		4
.L_3:
        /*0010*/ 	.word	index@(initialize)
        /*0014*/ 	.word	0x00000000


	//----- nvinfo : EIATTR_REGCOUNT
	.align		4
.L_4:
        /*0018*/ 	.byte	0x04, 0x2f
        /*001a*/ 	.short	(.L_6 - .L_5)
	.align		4
.L_5:
        /*001c*/ 	.word	index@(warmInitialize)
        /*0020*/ 	.word	0x0000000e


	//----- nvinfo : EIATTR_FRAME_SIZE
	.align		4
.L_6:
        /*0024*/ 	.byte	0x04, 0x11
        /*0026*/ 	.short	(.L_8 - .L_7)
	.align		4
.L_7:
        /*0028*/ 	.word	index@(warmInitialize)
        /*002c*/ 	.word	0x00000000


	//----- nvinfo : EIATTR_REGCOUNT
	.align		4
.L_8:
        /*0030*/ 	.byte	0x04, 0x2f
        /*0032*/ 	.short	(.L_10 - .L_9)
	.align		4
.L_9:
        /*0034*/ 	.word	index@(update)
        /*0038*/ 	.word	0x00000019


	//----- nvinfo : EIATTR_FRAME_SIZE
	.align		4
.L_10:
        /*003c*/ 	.byte	0x04, 0x11
        /*003e*/ 	.short	(.L_12 - .L_11)
	.align		4
.L_11:
        /*0040*/ 	.word	index@(update)
        /*0044*/ 	.word	0x00000000


	//----- nvinfo : EIATTR_REGCOUNT
	.align		4
.L_12:
        /*0048*/ 	.byte	0x04, 0x2f
        /*004a*/ 	.short	(.L_14 - .L_13)
	.align		4
.L_13:
        /*004c*/ 	.word	index@(calBusV)
        /*0050*/ 	.word	0x00000012


	//----- nvinfo : EIATTR_FRAME_SIZE
	.align		4
.L_14:
        /*0054*/ 	.byte	0x04, 0x11
        /*0056*/ 	.short	(.L_16 - .L_15)
	.align		4
.L_15:
        /*0058*/ 	.word	index@($__internal_6_$__cuda_sm3x_div_rn_noftz_f32_slowpath)
        /*005c*/ 	.word	0x00000000


	//----- nvinfo : EIATTR_FRAME_SIZE
	.align		4
.L_16:
        /*0060*/ 	.byte	0x04, 0x11
        /*0062*/ 	.short	(.L_18 - .L_17)
	.align		4
.L_17:
        /*0064*/ 	.word	index@(calBusV)
        /*0068*/ 	.word	0x00000000


	//----- nvinfo : EIATTR_REGCOUNT
	.align		4
.L_18:
        /*006c*/ 	.byte	0x04, 0x2f
        /*006e*/ 	.short	(.L_20 - .L_19)
	.align		4
.L_19:
        /*0070*/ 	.word	index@(calBusP)
        /*0074*/ 	.word	0x00000020


	//----- nvinfo : EIATTR_FRAME_SIZE
	.align		4
.L_20:
        /*0078*/ 	.byte	0x04, 0x11
        /*007a*/ 	.short	(.L_22 - .L_21)
	.align		4
.L_21:
        /*007c*/ 	.word	index@($__internal_5_$__cuda_sm3x_div_rn_noftz_f32_slowpath)
        /*0080*/ 	.word	0x00000000


	//----- nvinfo : EIATTR_FRAME_SIZE
	.align		4
.L_22:
        /*0084*/ 	.byte	0x04, 0x11
        /*0086*/ 	.short	(.L_24 - .L_23)
	.align		4
.L_23:
        /*0088*/ 	.word	index@(calBusP)
        /*008c*/ 	.word	0x00000000


	//----- nvinfo : EIATTR_REGCOUNT
	.align		4
.L_24:
        /*0090*/ 	.byte	0x04, 0x2f
        /*0092*/ 	.short	(.L_26 - .L_25)
	.align		4
.L_25:
        /*0094*/ 	.word	index@(calBusQ)
        /*0098*/ 	.word	0x00000020


	//----- nvinfo : EIATTR_FRAME_SIZE
	.align		4
.L_26:
        /*009c*/ 	.byte	0x04, 0x11
        /*009e*/ 	.short	(.L_28 - .L_27)
	.align		4
.L_27:
        /*00a0*/ 	.word	index@($__internal_4_$__cuda_sm3x_div_rn_noftz_f32_slowpath)
        /*00a4*/ 	.word	0x00000000


	//----- nvinfo : EIATTR_FRAME_SIZE
	.align		4
.L_28:
        /*00a8*/ 	.byte	0x04, 0x11
        /*00aa*/ 	.short	(.L_30 - .L_29)
	.align		4
.L_29:
        /*00ac*/ 	.word	index@(calBusQ)
        /*00b0*/ 	.word	0x00000000


	//----- nvinfo : EIATTR_REGCOUNT
	.align		4
.L_30:
        /*00b4*/ 	.byte	0x04, 0x2f
        /*00b6*/ 	.short	(.L_32 - .L_31)
	.align		4
.L_31:
        /*00b8*/ 	.word	index@(calLinePFrom)
        /*00bc*/ 	.word	0x0000001c


	//----- nvinfo : EIATTR_FRAME_SIZE
	.align		4
.L_32:
        /*00c0*/ 	.byte	0x04, 0x11
        /*00c2*/ 	.short	(.L_34 - .L_33)
	.align		4
.L_33:
        /*00c4*/ 	.word	index@($__internal_3_$__cuda_sm3x_div_rn_noftz_f32_slowpath)
        /*00c8*/ 	.word	0x00000000


	//----- nvinfo : EIATTR_FRAME_SIZE
	.align		4
.L_34:
        /*00cc*/ 	.byte	0x04, 0x11
        /*00ce*/ 	.short	(.L_36 - .L_35)
	.align		4
.L_35:
        /*00d0*/ 	.word	index@(calLinePFrom)
        /*00d4*/ 	.word	0x00000000


	//----- nvinfo : EIATTR_REGCOUNT
	.align		4
.L_36:
        /*00d8*/ 	.byte	0x04, 0x2f
        /*00da*/ 	.short	(.L_38 - .L_37)
	.align		4
.L_37:
        /*00dc*/ 	.word	index@(calLineQFrom)
        /*00e0*/ 	.word	0x0000001c


	//----- nvinfo : EIATTR_FRAME_SIZE
	.align		4
.L_38:
        /*00e4*/ 	.byte	0x04, 0x11
        /*00e6*/ 	.short	(.L_40 - .L_39)
	.align		4
.L_39:
        /*00e8*/ 	.word	index@($__internal_2_$__cuda_sm3x_div_rn_noftz_f32_slowpath)
        /*00ec*/ 	.word	0x00000000


	//----- nvinfo : EIATTR_FRAME_SIZE
	.align		4
.L_40:
        /*00f0*/ 	.byte	0x04, 0x11
        /*00f2*/ 	.short	(.L_42 - .L_41)
	.align		4
.L_41:
        /*00f4*/ 	.word	index@(calLineQFrom)
        /*00f8*/ 	.word	0x00000000


	//----- nvinfo : EIATTR_REGCOUNT
	.align		4
.L_42:
        /*00fc*/ 	.byte	0x04, 0x2f
        /*00fe*/ 	.short	(.L_44 - .L_43)
	.align		4
.L_43:
        /*0100*/ 	.word	index@(calLinePTo)
        /*0104*/ 	.word	0x0000001c


	//----- nvinfo : EIATTR_FRAME_SIZE
	.align		4
.L_44:
        /*0108*/ 	.byte	0x04, 0x11
        /*010a*/ 	.short	(.L_46 - .L_45)
	.align		4
.L_45:
        /*010c*/ 	.word	index@($__internal_1_$__cuda_sm3x_div_rn_noftz_f32_slowpath)
        /*0110*/ 	.word	0x00000000


	//----- nvinfo : EIATTR_FRAME_SIZE
	.align		4
.L_46:
        /*0114*/ 	.byte	0x04, 0x11
        /*0116*/ 	.short	(.L_48 - .L_47)
	.align		4
.L_47:
        /*0118*/ 	.word	index@(calLinePTo)
        /*011c*/ 	.word	0x00000000


	//----- nvinfo : EIATTR_REGCOUNT
	.align		4
.L_48:
        /*0120*/ 	.byte	0x04, 0x2f
        /*0122*/ 	.short	(.L_50 - .L_49)
	.align		4
.L_49:
        /*0124*/ 	.word	index@(calLineQTo)
        /*0128*/ 	.word	0x0000001c


	//----- nvinfo : EIATTR_FRAME_SIZE
	.align		4
.L_50:
        /*012c*/ 	.byte	0x04, 0x11
        /*012e*/ 	.short	(.L_52 - .L_51)
	.align		4
.L_51:
        /*0130*/ 	.word	index@($__internal_0_$__cuda_sm3x_div_rn_noftz_f32_slowpath)
        /*0134*/ 	.word	0x00000000


	//----- nvinfo : EIATTR_FRAME_SIZE
	.align		4
.L_52:
        /*0138*/ 	.byte	0x04, 0x11
        /*013a*/ 	.short	(.L_54 - .L_53)
	.align		4
.L_53:
        /*013c*/ 	.word	index@(calLineQTo)
        /*0140*/ 	.word	0x00000000


	//----- nvinfo : EIATTR_REGCOUNT
	.align		4
.L_54:
        /*0144*/ 	.byte	0x04, 0x2f
        /*0146*/ 	.short	(.L_56 - .L_55)
	.align		4
.L_55:
        /*0148*/ 	.word	index@(calZeroBusP)
        /*014c*/ 	.word	0x0000001f


	//----- nvinfo : EIATTR_FRAME_SIZE
	.align		4
.L_56:
        /*0150*/ 	.byte	0x04, 0x11
        /*0152*/ 	.short	(.L_58 - .L_57)
	.align		4
.L_57:
        /*0154*/ 	.word	index@(calZeroBusP)
        /*0158*/ 	.word	0x00000000


	//----- nvinfo : EIATTR_REGCOUNT
	.align		4
.L_58:
        /*015c*/ 	.byte	0x04, 0x2f
        /*015e*/ 	.short	(.L_60 - .L_59)
	.align		4
.L_59:
        /*0160*/ 	.word	index@(calZeroBusQ)
        /*0164*/ 	.word	0x00000020


	//----- nvinfo : EIATTR_FRAME_SIZE
	.align		4
.L_60:
        /*0168*/ 	.byte	0x04, 0x11
        /*016a*/ 	.short	(.L_62 - .L_61)
	.align		4
.L_61:
        /*016c*/ 	.word	index@(calZeroBusQ)
        /*0170*/ 	.word	0x00000000


	//----- nvinfo : EIATTR_REGCOUNT
	.align		4
.L_62:
        /*0174*/ 	.byte	0x04, 0x2f
        /*0176*/ 	.short	(.L_64 - .L_63)
	.align		4
.L_63:
        /*0178*/ 	.word	index@(findThisBest)
        /*017c*/ 	.word	0x00000019


	//----- nvinfo : EIATTR_FRAME_SIZE
	.align		4
.L_64:
        /*0180*/ 	.byte	0x04, 0x11
        /*0182*/ 	.short	(.L_66 - .L_65)
	.align		4
.L_65:
        /*0184*/ 	.word	index@(findThisBest)
        /*0188*/ 	.word	0x00000000


	//----- nvinfo : EIATTR_REGCOUNT
	.align		4
.L_66:
        /*018c*/ 	.byte	0x04, 0x2f
        /*018e*/ 	.short	(.L_68 - .L_67)
	.align		4
.L_67:
        /*0190*/ 	.word	index@(findBest)
        /*0194*/ 	.word	0x00000014


	//----- nvinfo : EIATTR_FRAME_SIZE
	.align		4
.L_68:
        /*0198*/ 	.byte	0x04, 0x11
        /*019a*/ 	.short	(.L_70 - .L_69)
	.align		4
.L_69:
        /*019c*/ 	.word	index@(findBest)
        /*01a0*/ 	.word	0x00000000


	//----- nvinfo : EIATTR_MIN_STACK_SIZE
	.align		4
.L_70:
        /*01a4*/ 	.byte	0x04, 0x12
        /*01a6*/ 	.short	(.L_72 - .L_71)
	.align		4
.L_71:
        /*01a8*/ 	.word	index@(findBest)
        /*01ac*/ 	.word	0x00000000


	//----- nvinfo : EIATTR_MIN_STACK_SIZE
	.align		4
.L_72:
        /*01b0*/ 	.byte	0x04, 0x12
        /*01b2*/ 	.short	(.L_74 - .L_73)
	.align		4
.L_73:
        /*01b4*/ 	.word	index@(findThisBest)
        /*01b8*/ 	.word	0x00000000


	//----- nvinfo : EIATTR_MIN_STACK_SIZE
	.align		4
.L_74:
        /*01bc*/ 	.byte	0x04, 0x12
        /*01be*/ 	.short	(.L_76 - .L_75)
	.align		4
.L_75:
        /*01c0*/ 	.word	index@(calZeroBusQ)
        /*01c4*/ 	.word	0x00000000


	//----- nvinfo : EIATTR_MIN_STACK_SIZE
	.align		4
.L_76:
        /*01c8*/ 	.byte	0x04, 0x12
        /*01ca*/ 	.short	(.L_78 - .L_77)
	.align		4
.L_77:
        /*01cc*/ 	.word	index@(calZeroBusP)
        /*01d0*/ 	.word	0x00000000


	//----- nvinfo : EIATTR_MIN_STACK_SIZE
	.align		4
.L_78:
        /*01d4*/ 	.byte	0x04, 0x12
        /*01d6*/ 	.short	(.L_80 - .L_79)
	.align		4
.L_79:
        /*01d8*/ 	.word	index@(calLineQTo)
        /*01dc*/ 	.word	0x00000000


	//----- nvinfo : EIATTR_MIN_STACK_SIZE
	.align		4
.L_80:
        /*01e0*/ 	.byte	0x04, 0x12
        /*01e2*/ 	.short	(.L_82 - .L_81)
	.align		4
.L_81:
        /*01e4*/ 	.word	index@(calLinePTo)
        /*01e8*/ 	.word	0x00000000


	//----- nvinfo : EIATTR_MIN_STACK_SIZE
	.align		4
.L_82:
        /*01ec*/ 	.byte	0x04, 0x12
        /*01ee*/ 	.short	(.L_84 - .L_83)
	.align		4
.L_83:
        /*01f0*/ 	.word	index@(calLineQFrom)
        /*01f4*/ 	.word	0x00000000


	//----- nvinfo : EIATTR_MIN_STACK_SIZE
	.align		4
.L_84:
        /*01f8*/ 	.byte	0x04, 0x12
        /*01fa*/ 	.short	(.L_86 - .L_85)
	.align		4
.L_85:
        /*01fc*/ 	.word	index@(calLinePFrom)
        /*0200*/ 	.word	0x00000000


	//----- nvinfo : EIATTR_MIN_STACK_SIZE
	.align		4
.L_86:
        /*0204*/ 	.byte	0x04, 0x12
        /*0206*/ 	.short	(.L_88 - .L_87)
	.align		4
.L_87:
        /*0208*/ 	.word	index@(calBusQ)
        /*020c*/ 	.word	0x00000000


	//----- nvinfo : EIATTR_MIN_STACK_SIZE
	.align		4
.L_88:
        /*0210*/ 	.byte	0x04, 0x12
        /*0212*/ 	.short	(.L_90 - .L_89)
	.align		4
.L_89:
        /*0214*/ 	.word	index@(calBusP)
        /*0218*/ 	.word	0x00000000


	//----- nvinfo : EIATTR_MIN_STACK_SIZE
	.align		4
.L_90:
        /*021c*/ 	.byte	0x04, 0x12
        /*021e*/ 	.short	(.L_92 - .L_91)
	.align		4
.L_91:
        /*0220*/ 	.word	index@(calBusV)
        /*0224*/ 	.word	0x00000000


	//----- nvinfo : EIATTR_MIN_STACK_SIZE
	.align		4
.L_92:
        /*0228*/ 	.byte	0x04, 0x12
        /*022a*/ 	.short	(.L_94 - .L_93)
	.align		4
.L_93:
        /*022c*/ 	.word	index@(update)
        /*0230*/ 	.word	0x00000000


	//----- nvinfo : EIATTR_MIN_STACK_SIZE
	.align		4
.L_94:
        /*0234*/ 	.byte	0x04, 0x12
        /*0236*/ 	.short	(.L_96 - .L_95)
	.align		4
.L_95:
        /*0238*/ 	.word	index@(warmInitialize)
        /*023c*/ 	.word	0x00000000


	//----- nvinfo : EIATTR_MIN_STACK_SIZE
	.align		4
.L_96:
        /*0240*/ 	.byte	0x04, 0x12
        /*0242*/ 	.short	(.L_98 - .L_97)
	.align		4
.L_97:
        /*0244*/ 	.word	index@(initialize)
        /*0248*/ 	.word	0x00000000
.L_98:


//--------------------- .nv.compat                --------------------------
	.section	.nv.compat,"",@"SHT_CUDA_COMPAT_INFO"
	.align	4
        /*0000*/ 	.byte	0x02, 0x09, 0x00, 0x00, 0x02, 0x02, 0x01, 0x00, 0x02, 0x05, 0x05, 0x00, 0x03, 0x07, 0x01, 0x01
        /*0010*/ 	.byte	0x02, 0x03, 0x00, 0x00, 0x02, 0x06, 0x01, 0x00, 0x04, 0x0b, 0x08, 0x00, 0x01, 0x00, 0x00, 0x00
        /*0020*/ 	.byte	0x00, 0x00, 0x00, 0x00


//--------------------- .nv.info.findBest         --------------------------
	.section	.nv.info.findBest,"",@"SHT_CUDA_INFO"
	.sectionflags	@""
	.align	4


	//----- nvinfo : EIATTR_CUDA_API_VERSION
	.align		4
        /*0000*/ 	.byte	0x04, 0x37
        /*0002*/ 	.short	(.L_100 - .L_99)
.L_99:
        /*0004*/ 	.word	0x00000082


	//----- nvinfo : EIATTR_KPARAM_INFO
	.align		4
.L_100:
        /*0008*/ 	.byte	0x04, 0x17
        /*000a*/ 	.short	(.L_102 - .L_101)
.L_101:
        /*000c*/ 	.word	0x00000000
        /*0010*/ 	.short	0x0008
        /*0012*/ 	.short	0x0038
        /*0014*/ 	.byte	0x00, 0xf0, 0x11, 0x00


	//----- nvinfo : EIATTR_KPARAM_INFO
	.align		4
.L_102:
        /*0018*/ 	.byte	0x04, 0x17
        /*001a*/ 	.short	(.L_104 - .L_103)
.L_103:
        /*001c*/ 	.word	0x00000000
        /*0020*/ 	.short	0x0007
        /*0022*/ 	.short	0x0034
        /*0024*/ 	.byte	0x00, 0xf0, 0x11, 0x00


	//----- nvinfo : EIATTR_KPARAM_INFO
	.align		4
.L_104:
        /*0028*/ 	.byte	0x04, 0x17
        /*002a*/ 	.short	(.L_106 - .L_105)
.L_105:
        /*002c*/ 	.word	0x00000000
        /*0030*/ 	.short	0x0006
        /*0032*/ 	.short	0x0030
        /*0034*/ 	.byte	0x00, 0xf0, 0x11, 0x00


	//----- nvinfo : EIATTR_KPARAM_INFO
	.align		4
.L_106:
        /*0038*/ 	.byte	0x04, 0x17
        /*003a*/ 	.short	(.L_108 - .L_107)
.L_107:
        /*003c*/ 	.word	0x00000000
        /*0040*/ 	.short	0x0005
        /*0042*/ 	.short	0x0028
        /*0044*/ 	.byte	0x00, 0xf5, 0x21, 0x00


	//----- nvinfo : EIATTR_KPARAM_INFO
	.align		4
.L_108:
        /*0048*/ 	.byte	0x04, 0x17
        /*004a*/ 	.short	(.L_110 - .L_109)
.L_109:
        /*004c*/ 	.word	0x00000000
        /*0050*/ 	.short	0x0004
        /*0052*/ 	.short	0x0020
        /*0054*/ 	.byte	0x00, 0xf5, 0x21, 0x00


	//----- nvinfo : EIATTR_KPARAM_INFO
	.align		4
.L_110:
        /*0058*/ 	.byte	0x04, 0x17
        /*005a*/ 	.short	(.L_112 - .L_111)
.L_111:
        /*005c*/ 	.word	0x00000000
        /*0060*/ 	.short	0x0003
        /*0062*/ 	.short	0x0018
        /*0064*/ 	.byte	0x00, 0xf5, 0x21, 0x00


	//----- nvinfo : EIATTR_KPARAM_INFO
	.align		4
.L_112:
        /*0068*/ 	.byte	0x04, 0x17
        /*006a*/ 	.short	(.L_114 - .L_113)
.L_113:
        /*006c*/ 	.word	0x00000000
        /*0070*/ 	.short	0x0002
        /*0072*/ 	.short	0x0010
        /*0074*/ 	.byte	0x00, 0xf5, 0x21, 0x00


	//----- nvinfo : EIATTR_KPARAM_INFO
	.align		4
.L_114:
        /*0078*/ 	.byte	0x04, 0x17
        /*007a*/ 	.short	(.L_116 - .L_115)
.L_115:
        /*007c*/ 	.word	0x00000000
        /*0080*/ 	.short	0x0001
        /*0082*/ 	.short	0x0008
        /*0084*/ 	.byte	0x00, 0xf5, 0x21, 0x00


	//----- nvinfo : EIATTR_KPARAM_INFO
	.align		4
.L_116:
        /*0088*/ 	.byte	0x04, 0x17
        /*008a*/ 	.short	(.L_118 - .L_117)
.L_117:
        /*008c*/ 	.word	0x00000000
        /*0090*/ 	.short	0x0000
        /*0092*/ 	.short	0x0000
        /*0094*/ 	.byte	0x00, 0xf5, 0x21, 0x00


	//----- nvinfo : EIATTR_SPARSE_MMA_MASK
	.align		4
.L_118:
        /*0098*/ 	.byte	0x03, 0x50
        /*009a*/ 	.short	0x0000


	//----- nvinfo : EIATTR_MAXREG_COUNT
	.align		4
        /*009c*/ 	.byte	0x03, 0x1b
        /*009e*/ 	.short	0x00ff


	//----- nvinfo : EIATTR_MERCURY_ISA_VERSION
	.align		4
        /*00a0*/ 	.byte	0x03, 0x5f
        /*00a2*/ 	.short	0x0101


	//----- nvinfo : EIATTR_VRC_CTA_INIT_COUNT
	.align		4
        /*00a4*/ 	.byte	0x02, 0x4a
	.zero		1
	.zero		1


	//----- nvinfo : EIATTR_EXIT_INSTR_OFFSETS
	.align		4
        /*00a8*/ 	.byte	0x04, 0x1c
        /*00aa*/ 	.short	(.L_120 - .L_119)


	//   ....[0]....
.L_119:
        /*00ac*/ 	.word	0x00000070


	//   ....[1]....
        /*00b0*/ 	.word	0x000003d0


	//   ....[2]....
        /*00b4*/ 	.word	0x00000430


	//----- nvinfo : EIATTR_CRS_STACK_SIZE
	.align		4
.L_120:
        /*00b8*/ 	.byte	0x04, 0x1e
        /*00ba*/ 	.short	(.L_122 - .L_121)
.L_121:
        /*00bc*/ 	.word	0x00000000


	//----- nvinfo : EIATTR_CBANK_PARAM_SIZE
	.align		4
.L_122:
        /*00c0*/ 	.byte	0x03, 0x19
        /*00c2*/ 	.short	0x003c


	//----- nvinfo : EIATTR_PARAM_CBANK
	.align		4
        /*00c4*/ 	.byte	0x04, 0x0a
        /*00c6*/ 	.short	(.L_124 - .L_123)
	.align		4
.L_123:
        /*00c8*/ 	.word	index@(.nv.constant0.findBest)
        /*00cc*/ 	.short	0x0380
        /*00ce*/ 	.short	0x003c


	//----- nvinfo : EIATTR_SW_WAR
	.align		4
.L_124:
        /*00d0*/ 	.byte	0x04, 0x36
        /*00d2*/ 	.short	(.L_126 - .L_125)
.L_125:
        /*00d4*/ 	.word	0x00000008
.L_126:


//--------------------- .nv.info.findThisBest     --------------------------
	.section	.nv.info.findThisBest,"",@"SHT_CUDA_INFO"
	.sectionflags	@""
	.align	4


	//----- nvinfo : EIATTR_CUDA_API_VERSION
	.align		4
        /*0000*/ 	.byte	0x04, 0x37
        /*0002*/ 	.short	(.L_128 - .L_127)
.L_127:
        /*0004*/ 	.word	0x00000082


	//----- nvinfo : EIATTR_KPARAM_INFO
	.align		4
.L_128:
        /*0008*/ 	.byte	0x04, 0x17
        /*000a*/ 	.short	(.L_130 - .L_129)
.L_129:
        /*000c*/ 	.word	0x00000000
        /*0010*/ 	.short	0x0002
        /*0012*/ 	.short	0x0010
        /*0014*/ 	.byte	0x00, 0xf0, 0x11, 0x00


	//----- nvinfo : EIATTR_KPARAM_INFO
	.align		4
.L_130:
        /*0018*/ 	.byte	0x04, 0x17
        /*001a*/ 	.short	(.L_132 - .L_131)
.L_131:
        /*001c*/ 	.word	0x00000000
        /*0020*/ 	.short	0x0001
        /*0022*/ 	.short	0x0008
        /*0024*/ 	.byte	0x00, 0xf5, 0x21, 0x00


	//----- nvinfo : EIATTR_KPARAM_INFO
	.align		4
.L_132:
        /*0028*/ 	.byte	0x04, 0x17
        /*002a*/ 	.short	(.L_134 - .L_133)
.L_133:
        /*002c*/ 	.word	0x00000000
        /*0030*/ 	.short	0x0000
        /*0032*/ 	.short	0x0000
        /*0034*/ 	.byte	0x00, 0xf5, 0x21, 0x00


	//----- nvinfo : EIATTR_SPARSE_MMA_MASK
	.align		4
.L_134:
        /*0038*/ 	.byte	0x03, 0x50
        /*003a*/ 	.short	0x0000


	//----- nvinfo : EIATTR_MAXREG_COUNT
	.align		4
        /*003c*/ 	.byte	0x03, 0x1b
        /*003e*/ 	.short	0x00ff


	//----- nvinfo : EIATTR_MERCURY_ISA_VERSION
	.align		4
        /*0040*/ 	.byte	0x03, 0x5f
        /*0042*/ 	.short	0x0101


	//----- nvinfo : EIATTR_VRC_CTA_INIT_COUNT
	.align		4
        /*0044*/ 	.byte	0x02, 0x4a
	.zero		1
	.zero		1


	//----- nvinfo : EIATTR_EXIT_INSTR_OFFSETS
	.align		4
        /*0048*/ 	.byte	0x04, 0x1c
        /*004a*/ 	.short	(.L_136 - .L_135)


	//   ....[0]....
.L_135:
        /*004c*/ 	.word	0x00000070


	//   ....[1]....
        /*0050*/ 	.word	0x00000670


	//----- nvinfo : EIATTR_CBANK_PARAM_SIZE
	.align		4
.L_136:
        /*0054*/ 	.byte	0x03, 0x19
        /*0056*/ 	.short	0x0014


	//----- nvinfo : EIATTR_PARAM_CBANK
	.align		4
        /*0058*/ 	.byte	0x04, 0x0a
        /*005a*/ 	.short	(.L_138 - .L_137)
	.align		4
.L_137:
        /*005c*/ 	.word	index@(.nv.constant0.findThisBest)
        /*0060*/ 	.short	0x0380
        /*0062*/ 	.short	0x0014


	//----- nvinfo : EIATTR_SW_WAR
	.align		4
.L_138:
        /*0064*/ 	.byte	0x04, 0x36
        /*0066*/ 	.short	(.L_140 - .L_139)
.L_139:
        /*0068*/ 	.word	0x00000008
.L_140:


//--------------------- .nv.info.calZeroBusQ      --------------------------
	.section	.nv.info.calZeroBusQ,"",@"SHT_CUDA_INFO"
	.sectionflags	@""
	.align	4


	//----- nvinfo : EIATTR_CUDA_API_VERSION
	.align		4
        /*0000*/ 	.byte	0x04, 0x37
        /*0002*/ 	.short	(.L_142 - .L_141)
.L_141:
        /*0004*/ 	.word	0x00000082


	//----- nvinfo : EIATTR_KPARAM_INFO
	.align		4
.L_142:
        /*0008*/ 	.byte	0x04, 0x17
        /*000a*/ 	.short	(.L_144 - .L_143)
.L_143:
        /*000c*/ 	.word	0x00000000
        /*0010*/ 	.short	0x000e
        /*0012*/ 	.short	0x0060
        /*0014*/ 	.byte	0x00, 0xf0, 0x11, 0x00


	//----- nvinfo : EIATTR_KPARAM_INFO
	.align		4
.L_144:
        /*0018*/ 	.byte	0x04, 0x17
        /*001a*/ 	.short	(.L_146 - .L_145)
.L_145:
        /*001c*/ 	.word	0x00000000
        /*0020*/ 	.short	0x000d
        /*0022*/ 	.short	0x005c
        /*0024*/ 	.byte	0x00, 0xf0, 0x11, 0x00


	//----- nvinfo : EIATTR_KPARAM_INFO
	.align		4
.L_146:
        /*0028*/ 	.byte	0x04, 0x17
        /*002a*/ 	.short	(.L_148 - .L_147)
.L_147:
        /*002c*/ 	.word	0x00000000
        /*0030*/ 	.short	0x000c
        /*0032*/ 	.short	0x0058
        /*0034*/ 	.byte	0x00, 0xf0, 0x11, 0x00


	//----- nvinfo : EIATTR_KPARAM_INFO
	.align		4
.L_148:
        /*0038*/ 	.byte	0x04, 0x17
        /*003a*/ 	.short	(.L_150 - .L_149)
.L_149:
        /*003c*/ 	.word	0x00000000
        /*0040*/ 	.short	0x000b
        /*0042*/ 	.short	0x0054
        /*0044*/ 	.byte	0x00, 0xf0, 0x11, 0x00


	//----- nvinfo : EIATTR_KPARAM_INFO
	.align		4
.L_150:
        /*0048*/ 	.byte	0x04, 0x17
        /*004a*/ 	.short	(.L_152 - .L_151)
.L_151:
        /*004c*/ 	.word	0x00000000
        /*0050*/ 	.short	0x000a
        /*0052*/ 	.short	0x0050
        /*0054*/ 	.byte	0x00, 0xf0, 0x11, 0x00


	//----- nvinfo : EIATTR_KPARAM_INFO
	.align		4
.L_152:
        /*0058*/ 	.byte	0x04, 0x17
        /*005a*/ 	.short	(.L_154 - .L_153)
.L_153:
        /*005c*/ 	.word	0x00000000
        /*0060*/ 	.short	0x0009
        /*0062*/ 	.short	0x0048
        /*0064*/ 	.byte	0x00, 0xf5, 0x21, 0x00


	//----- nvinfo : EIATTR_KPARAM_INFO
	.align		4
.L_154:
        /*0068*/ 	.byte	0x04, 0x17
        /*006a*/ 	.short	(.L_156 - .L_155)
.L_155:
        /*006c*/ 	.word	0x00000000
        /*0070*/ 	.short	0x0008
        /*0072*/ 	.short	0x0040
        /*0074*/ 	.byte	0x00, 0xf5, 0x21, 0x00


	//----- nvinfo : EIATTR_KPARAM_INFO
	.align		4
.L_156:
        /*0078*/ 	.byte	0x04, 0x17
        /*007a*/ 	.short	(.L_158 - .L_157)
.L_157:
        /*007c*/ 	.word	0x00000000
        /*0080*/ 	.short	0x0007
        /*0082*/ 	.short	0x0038
        /*0084*/ 	.byte	0x00, 0xf5, 0x21, 0x00


	//----- nvinfo : EIATTR_KPARAM_INFO
	.align		4
.L_158:
        /*0088*/ 	.byte	0x04, 0x17
        /*008a*/ 	.short	(.L_160 - .L_159)
.L_159:
        /*008c*/ 	.word	0x00000000
        /*0090*/ 	.short	0x0006
        /*0092*/ 	.short	0x0030
        /*0094*/ 	.byte	0x00, 0xf5, 0x21, 0x00


	//----- nvinfo : EIATTR_KPARAM_INFO
	.align		4
.L_160:
        /*0098*/ 	.byte	0x04, 0x17
        /*009a*/ 	.short	(.L_162 - .L_161)
.L_161:
        /*009c*/ 	.word	0x00000000
        /*00a0*/ 	.short	0x0005
        /*00a2*/ 	.short	0x0028
        /*00a4*/ 	.byte	0x00, 0xf5, 0x21, 0x00


	//----- nvinfo : EIATTR_KPARAM_INFO
	.align		4
.L_162:
        /*00a8*/ 	.byte	0x04, 0x17
        /*00aa*/ 	.short	(.L_164 - .L_163)
.L_163:
        /*00ac*/ 	.word	0x00000000
        /*00b0*/ 	.short	0x0004
        /*00b2*/ 	.short	0x0020
        /*00b4*/ 	.byte	0x00, 0xf5, 0x21, 0x00


	//----- nvinfo : EIATTR_KPARAM_INFO
	.align		4
.L_164:
        /*00b8*/ 	.byte	0x04, 0x17
        /*00ba*/ 	.short	(.L_166 - .L_165)
.L_165:
        /*00bc*/ 	.word	0x00000000
        /*00c0*/ 	.short	0x0003
        /*00c2*/ 	.short	0x0018
        /*00c4*/ 	.byte	0x00, 0xf5, 0x21, 0x00


	//----- nvinfo : EIATTR_KPARAM_INFO
	.align		4
.L_166:
        /*00c8*/ 	.byte	0x04, 0x17
        /*00ca*/ 	.short	(.L_168 - .L_167)
.L_167:
        /*00cc*/ 	.word	0x00000000
        /*00d0*/ 	.short	0x0002
        /*00d2*/ 	.short	0x0010
        /*00d4*/ 	.byte	0x00, 0xf5, 0x21, 0x00


	//----- nvinfo : EIATTR_KPARAM_INFO
	.align		4
.L_168:
        /*00d8*/ 	.byte	0x04, 0x17
        /*00da*/ 	.short	(.L_170 - .L_169)
.L_169:
        /*00dc*/ 	.word	0x00000000
        /*00e0*/ 	.short	0x0001
        /*00e2*/ 	.short	0x0008
        /*00e4*/ 	.byte	0x00, 0xf5, 0x21, 0x00


	//----- nvinfo : EIATTR_KPARAM_INFO
	.align		4
.L_170:
        /*00e8*/ 	.byte	0x04, 0x17
        /*00ea*/ 	.short	(.L_172 - .L_171)
.L_171:
        /*00ec*/ 	.word	0x00000000
        /*00f0*/ 	.short	0x0000
        /*00f2*/ 	.short	0x0000
        /*00f4*/ 	.byte	0x00, 0xf5, 0x21, 0x00


	//----- nvinfo : EIATTR_SPARSE_MMA_MASK
	.align		4
.L_172:
        /*00f8*/ 	.byte	0x03, 0x50
        /*00fa*/ 	.short	0x0000


	//----- nvinfo : EIATTR_MAXREG_COUNT
	.align		4
        /*00fc*/ 	.byte	0x03, 0x1b
        /*00fe*/ 	.short	0x00ff


	//----- nvinfo : EIATTR_MERCURY_ISA_VERSION
	.align		4
        /*0100*/ 	.byte	0x03, 0x5f
        /*0102*/ 	.short	0x0101


	//----- nvinfo : EIATTR_VRC_CTA_INIT_COUNT
	.align		4
        /*0104*/ 	.byte	0x02, 0x4a
	.zero		1
	.zero		1


	//----- nvinfo : EIATTR_EXIT_INSTR_OFFSETS
	.align		4
        /*0108*/ 	.byte	0x04, 0x1c
        /*010a*/ 	.short	(.L_174 - .L_173)


	//   ....[0]....
.L_173:
        /*010c*/ 	.word	0x00001500


	//   ....[1]....
        /*0110*/ 	.word	0x000015a0


	//   ....[2]....
        /*0114*/ 	.word	0x000015e0


	//----- nvinfo : EIATTR_CRS_STACK_SIZE
	.align		4
.L_174:
        /*0118*/ 	.byte	0x04, 0x1e
        /*011a*/ 	.short	(.L_176 - .L_175)
.L_175:
        /*011c*/ 	.word	0x00000000


	//----- nvinfo : EIATTR_CBANK_PARAM_SIZE
	.align		4
.L_176:
        /*0120*/ 	.byte	0x03, 0x19
        /*0122*/ 	.short	0x0064


	//----- nvinfo : EIATTR_PARAM_CBANK
	.align		4
        /*0124*/ 	.byte	0x04, 0x0a
        /*0126*/ 	.short	(.L_178 - .L_177)
	.align		4
.L_177:
        /*0128*/ 	.word	index@(.nv.constant0.calZeroBusQ)
        /*012c*/ 	.short	0x0380
        /*012e*/ 	.short	0x0064


	//----- nvinfo : EIATTR_SW_WAR
	.align		4
.L_178:
        /*0130*/ 	.byte	0x04, 0x36
        /*0132*/ 	.short	(.L_180 - .L_179)
.L_179:
        /*0134*/ 	.word	0x00000008
.L_180:


//--------------------- .nv.info.calZeroBusP      --------------------------
	.section	.nv.info.calZeroBusP,"",@"SHT_CUDA_INFO"
	.sectionflags	@""
	.align	4


	//----- nvinfo : EIATTR_CUDA_API_VERSION
	.align		4
        /*0000*/ 	.byte	0x04, 0x37
        /*0002*/ 	.short	(.L_182 - .L_181)
.L_181:
        /*0004*/ 	.word	0x00000082


	//----- nvinfo : EIATTR_KPARAM_INFO
	.align		4
.L_182:
        /*0008*/ 	.byte	0x04, 0x17
        /*000a*/ 	.short	(.L_184 - .L_183)
.L_183:
        /*000c*/ 	.word	0x00000000
        /*0010*/ 	.short	0x000c
        /*0012*/ 	.short	0x0050
        /*0014*/ 	.byte	0x00, 0xf0, 0x11, 0x00


	//----- nvinfo : EIATTR_KPARAM_INFO
	.align		4
.L_184:
        /*0018*/ 	.byte	0x04, 0x17
        /*001a*/ 	.short	(.L_186 - .L_185)
.L_185:
        /*001c*/ 	.word	0x00000000
        /*0020*/ 	.short	0x000b
        /*0022*/ 	.short	0x004c
        /*0024*/ 	.byte	0x00, 0xf0, 0x11, 0x00


	//----- nvinfo : EIATTR_KPARAM_INFO
	.align		4
.L_186:
        /*0028*/ 	.byte	0x04, 0x17
        /*002a*/ 	.short	(.L_188 - .L_187)
.L_187:
        /*002c*/ 	.word	0x00000000
        /*0030*/ 	.short	0x000a
        /*0032*/ 	.short	0x0048
        /*0034*/ 	.byte	0x00, 0xf0, 0x11, 0x00


	//----- nvinfo : EIATTR_KPARAM_INFO
	.align		4
.L_188:
        /*0038*/ 	.byte	0x04, 0x17
        /*003a*/ 	.short	(.L_190 - .L_189)
.L_189:
        /*003c*/ 	.word	0x00000000
        /*0040*/ 	.short	0x0009
        /*0042*/ 	.short	0x0044
        /*0044*/ 	.byte	0x00, 0xf0, 0x11, 0x00


	//----- nvinfo : EIATTR_KPARAM_INFO
	.align		4
.L_190:
        /*0048*/ 	.byte	0x04, 0x17
        /*004a*/ 	.short	(.L_192 - .L_191)
.L_191:
        /*004c*/ 	.word	0x00000000
        /*0050*/ 	.short	0x0008
        /*0052*/ 	.short	0x0040
        /*0054*/ 	.byte	0x00, 0xf0, 0x11, 0x00


	//----- nvinfo : EIATTR_KPARAM_INFO
	.align		4
.L_192:
        /*0058*/ 	.byte	0x04, 0x17
        /*005a*/ 	.short	(.L_194 - .L_193)
.L_193:
        /*005c*/ 	.word	0x00000000
        /*0060*/ 	.short	0x0007
        /*0062*/ 	.short	0x0038
        /*0064*/ 	.byte	0x00, 0xf5, 0x21, 0x00


	//----- nvinfo : EIATTR_KPARAM_INFO
	.align		4
.L_194:
        /*0068*/ 	.byte	0x04, 0x17
        /*006a*/ 	.short	(.L_196 - .L_195)
.L_195:
        /*006c*/ 	.word	0x00000000
        /*0070*/ 	.short	0x0006
        /*0072*/ 	.short	0x0030
        /*0074*/ 	.byte	0x00, 0xf5, 0x21, 0x00


	//----- nvinfo : EIATTR_KPARAM_INFO
	.align		4
.L_196:
        /*0078*/ 	.byte	0x04, 0x17
        /*007a*/ 	.short	(.L_198 - .L_197)
.L_197:
        /*007c*/ 	.word	0x00000000
        /*0080*/ 	.short	0x0005
        /*0082*/ 	.short	0x0028
        /*0084*/ 	.byte	0x00, 0xf5, 0x21, 0x00


	//----- nvinfo : EIATTR_KPARAM_INFO
	.align		4
.L_198:
        /*0088*/ 	.byte	0x04, 0x17
        /*008a*/ 	.short	(.L_200 - .L_199)
.L_199:
        /*008c*/ 	.word	0x00000000
        /*0090*/ 	.short	0x0004
        /*0092*/ 	.short	0x0020
        /*0094*/ 	.byte	0x00, 0xf5, 0x21, 0x00


	//----- nvinfo : EIATTR_KPARAM_INFO
	.align		4
.L_200:
        /*0098*/ 	.byte	0x04, 0x17
        /*009a*/ 	.short	(.L_202 - .L_201)
.L_201:
        /*009c*/ 	.word	0x00000000
        /*00a0*/ 	.short	0x0003
        /*00a2*/ 	.short	0x0018
        /*00a4*/ 	.byte	0x00, 0xf5, 0x21, 0x00


	//----- nvinfo : EIATTR_KPARAM_INFO
	.align		4
.L_202:
        /*00a8*/ 	.byte	0x04, 0x17
        /*00aa*/ 	.short	(.L_204 - .L_203)
.L_203:
        /*00ac*/ 	.word	0x00000000
        /*00b0*/ 	.short	0x0002
        /*00b2*/ 	.short	0x0010
        /*00b4*/ 	.byte	0x00, 0xf5, 0x21, 0x00


	//----- nvinfo : EIATTR_KPARAM_INFO
	.align		4
.L_204:
        /*00b8*/ 	.byte	0x04, 0x17
        /*00ba*/ 	.short	(.L_206 - .L_205)
.L_205:
        /*00bc*/ 	.word	0x00000000
        /*00c0*/ 	.short	0x0001
        /*00c2*/ 	.short	0x0008
        /*00c4*/ 	.byte	0x00, 0xf5, 0x21, 0x00


	//----- nvinfo : EIATTR_KPARAM_INFO
	.align		4
.L_206:
        /*00c8*/ 	.byte	0x04, 0x17
        /*00ca*/ 	.short	(.L_208 - .L_207)
.L_207:
        /*00cc*/ 	.word	0x00000000
        /*00d0*/ 	.short	0x0000
        /*00d2*/ 	.short	0x0000
        /*00d4*/ 	.byte	0x00, 0xf5, 0x21, 0x00


	//----- nvinfo : EIATTR_SPARSE_MMA_MASK
	.align		4
.L_208:
        /*00d8*/ 	.byte	0x03, 0x50
        /*00da*/ 	.short	0x0000


	//----- nvinfo : EIATTR_MAXREG_COUNT
	.align		4
        /*00dc*/ 	.byte	0x03, 0x1b
        /*00de*/ 	.short	0x00ff


	//----- nvinfo : EIATTR_MERCURY_ISA_VERSION
	.align		4
        /*00e0*/ 	.byte	0x03, 0x5f
        /*00e2*/ 	.short	0x0101


	//----- nvinfo : EIATTR_VRC_CTA_INIT_COUNT
	.align		4
        /*00e4*/ 	.byte	0x02, 0x4a
	.zero		1
	.zero		1


	//----- nvinfo : EIATTR_EXIT_INSTR_OFFSETS
	.align		4
        /*00e8*/ 	.byte	0x04, 0x1c
        /*00ea*/ 	.short	(.L_210 - .L_209)


	//   ....[0]....
.L_209:
        /*00ec*/ 	.word	0x000000e0


	//   ....[1]....
        /*00f0*/ 	.word	0x000014a0


	//   ....[2]....
        /*00f4*/ 	.word	0x000014e0


	//----- nvinfo : EIATTR_CRS_STACK_SIZE
	.align		4
.L_210:
        /*00f8*/ 	.byte	0x04, 0x1e
        /*00fa*/ 	.short	(.L_212 - .L_211)
.L_211:
        /*00fc*/ 	.word	0x00000000


	//----- nvinfo : EIATTR_CBANK_PARAM_SIZE
	.align		4
.L_212:
        /*0100*/ 	.byte	0x03, 0x19
        /*0102*/ 	.short	0x0054


	//----- nvinfo : EIATTR_PARAM_CBANK
	.align		4
        /*0104*/ 	.byte	0x04, 0x0a
        /*0106*/ 	.short	(.L_214 - .L_213)
	.align		4
.L_213:
        /*0108*/ 	.word	index@(.nv.constant0.calZeroBusP)
        /*010c*/ 	.short	0x0380
        /*010e*/ 	.short	0x0054


	//----- nvinfo : EIATTR_SW_WAR
	.align		4
.L_214:
        /*0110*/ 	.byte	0x04, 0x36
        /*0112*/ 	.short	(.L_216 - .L_215)
.L_215:
        /*0114*/ 	.word	0x00000008
.L_216:


//--------------------- .nv.info.calLineQTo       --------------------------
	.section	.nv.info.calLineQTo,"",@"SHT_CUDA_INFO"
	.sectionflags	@""
	.align	4


	//----- nvinfo : EIATTR_CUDA_API_VERSION
	.align		4
        /*0000*/ 	.byte	0x04, 0x37
        /*0002*/ 	.short	(.L_218 - .L_217)
.L_217:
        /*0004*/ 	.word	0x00000082


	//----- nvinfo : EIATTR_KPARAM_INFO
	.align		4
.L_218:
        /*0008*/ 	.byte	0x04, 0x17
        /*000a*/ 	.short	(.L_220 - .L_219)
.L_219:
        /*000c*/ 	.word	0x00000000
        /*0010*/ 	.short	0x000e
        /*0012*/ 	.short	0x0060
        /*0014*/ 	.byte	0x00, 0xf0, 0x11, 0x00


	//----- nvinfo : EIATTR_KPARAM_INFO
	.align		4
.L_220:
        /*0018*/ 	.byte	0x04, 0x17
        /*001a*/ 	.short	(.L_222 - .L_221)
.L_221:
        /*001c*/ 	.word	0x00000000
        /*0020*/ 	.short	0x000d
        /*0022*/ 	.short	0x005c
        /*0024*/ 	.byte	0x00, 0xf0, 0x11, 0x00


	//----- nvinfo : EIATTR_KPARAM_INFO
	.align		4
.L_222:
        /*0028*/ 	.byte	0x04, 0x17
        /*002a*/ 	.short	(.L_224 - .L_223)
.L_223:
        /*002c*/ 	.word	0x00000000
        /*0030*/ 	.short	0x000c
        /*0032*/ 	.short	0x0058
        /*0034*/ 	.byte	0x00, 0xf0, 0x11, 0x00


	//----- nvinfo : EIATTR_KPARAM_INFO
	.align		4
.L_224:
        /*0038*/ 	.byte	0x04, 0x17
        /*003a*/ 	.short	(.L_226 - .L_225)
.L_225:
        /*003c*/ 	.word	0x00000000
        /*0040*/ 	.short	0x000b
        /*0042*/ 	.short	0x0054
        /*0044*/ 	.byte	0x00, 0xf0, 0x11, 0x00


	//----- nvinfo : EIATTR_KPARAM_INFO
	.align		4
.L_226:
        /*0048*/ 	.byte	0x04, 0x17
        /*004a*/ 	.short	(.L_228 - .L_227)
.L_227:
        /*004c*/ 	.word	0x00000000
        /*0050*/ 	.short	0x000a
        /*0052*/ 	.short	0x0050
        /*0054*/ 	.byte	0x00, 0xf0, 0x11, 0x00


	//----- nvinfo : EIATTR_KPARAM_INFO
	.align		4
.L_228:
        /*0058*/ 	.byte	0x04, 0x17
        /*005a*/ 	.short	(.L_230 - .L_229)
.L_229:
        /*005c*/ 	.word	0x00000000
        /*0060*/ 	.short	0x0009
        /*0062*/ 	.short	0x0048
        /*0064*/ 	.byte	0x00, 0xf5, 0x21, 0x00


	//----- nvinfo : EIATTR_KPARAM_INFO
	.align		4
.L_230:
        /*0068*/ 	.byte	0x04, 0x17
        /*006a*/ 	.short	(.L_232 - .L_231)
.L_231:
        /*006c*/ 	.word	0x00000000
        /*0070*/ 	.short	0x0008
        /*0072*/ 	.short	0x0040
        /*0074*/ 	.byte	0x00, 0xf5, 0x21, 0x00


	//----- nvinfo : EIATTR_KPARAM_INFO
	.align		4
.L_232:
        /*0078*/ 	.byte	0x04, 0x17
        /*007a*/ 	.short	(.L_234 - .L_233)
.L_233:
        /*007c*/ 	.word	0x00000000
        /*0080*/ 	.short	0x0007
        /*0082*/ 	.short	0x0038
        /*0084*/ 	.byte	0x00, 0xf5, 0x21, 0x00


	//----- nvinfo : EIATTR_KPARAM_INFO
	.align		4
.L_234:
        /*0088*/ 	.byte	0x04, 0x17
        /*008a*/ 	.short	(.L_236 - .L_235)
.L_235:
        /*008c*/ 	.word	0x00000000
        /*0090*/ 	.short	0x0006
        /*0092*/ 	.short	0x0030
        /*0094*/ 	.byte	0x00, 0xf5, 0x21, 0x00


	//----- nvinfo : EIATTR_KPARAM_INFO
	.align		4
.L_236:
        /*0098*/ 	.byte	0x04, 0x17
        /*009a*/ 	.short	(.L_238 - .L_237)
.L_237:
        /*009c*/ 	.word	0x00000000
        /*00a0*/ 	.short	0x0005
        /*00a2*/ 	.short	0x0028
        /*00a4*/ 	.byte	0x00, 0xf5, 0x21, 0x00


	//----- nvinfo : EIATTR_KPARAM_INFO
	.align		4
.L_238:
        /*00a8*/ 	.byte	0x04, 0x17
        /*00aa*/ 	.short	(.L_240 - .L_239)
.L_239:
        /*00ac*/ 	.word	0x00000000
        /*00b0*/ 	.short	0x0004
        /*00b2*/ 	.short	0x0020
        /*00b4*/ 	.byte	0x00, 0xf5, 0x21, 0x00


	//----- nvinfo : EIATTR_KPARAM_INFO
	.align		4
.L_240:
        /*00b8*/ 	.byte	0x04, 0x17
        /*00ba*/ 	.short	(.L_242 - .L_241)
.L_241:
        /*00bc*/ 	.word	0x00000000
        /*00c0*/ 	.short	0x0003
        /*00c2*/ 	.short	0x0018
        /*00c4*/ 	.byte	0x00, 0xf5, 0x21, 0x00


	//----- nvinfo : EIATTR_KPARAM_INFO
	.align		4
.L_242:
        /*00c8*/ 	.byte	0x04, 0x17
        /*00ca*/ 	.short	(.L_244 - .L_243)
.L_243:
        /*00cc*/ 	.word	0x00000000
        /*00d0*/ 	.short	0x0002
        /*00d2*/ 	.short	0x0010
        /*00d4*/ 	.byte	0x00, 0xf5, 0x21, 0x00


	//----- nvinfo : EIATTR_KPARAM_INFO
	.align		4
.L_244:
        /*00d8*/ 	.byte	0x04, 0x17
        /*00da*/ 	.short	(.L_246 - .L_245)
.L_245:
        /*00dc*/ 	.word	0x00000000
        /*00e0*/ 	.short	0x0001
        /*00e2*/ 	.short	0x0008
        /*00e4*/ 	.byte	0x00, 0xf5, 0x21, 0x00


	//----- nvinfo : EIATTR_KPARAM_INFO
	.align		4
.L_246:
        /*00e8*/ 	.byte	0x04, 0x17
        /*00ea*/ 	.short	(.L_248 - .L_247)
.L_247:
        /*00ec*/ 	.word	0x00000000
        /*00f0*/ 	.short	0x0000
        /*00f2*/ 	.short	0x0000
        /*00f4*/ 	.byte	0x00, 0xf5, 0x21, 0x00


	//----- nvinfo : EIATTR_SPARSE_MMA_MASK
	.align		4
.L_248:
        /*00f8*/ 	.byte	0x03, 0x50
        /*00fa*/ 	.short	0x0000


	//----- nvinfo : EIATTR_MAXREG_COUNT
	.align		4
        /*00fc*/ 	.byte	0x03, 0x1b
        /*00fe*/ 	.short	0x00ff


	//----- nvinfo : EIATTR_MERCURY_ISA_VERSION
	.align		4
        /*0100*/ 	.byte	0x03, 0x5f
        /*0102*/ 	.short	0x0101


	//----- nvinfo : EIATTR_VRC_CTA_INIT_COUNT
	.align		4
        /*0104*/ 	.byte	0x02, 0x4a
	.zero		1
	.zero		1


	//----- nvinfo : EIATTR_EXIT_INSTR_OFFSETS
	.align		4
        /*0108*/ 	.byte	0x04, 0x1c
        /*010a*/ 	.short	(.L_250 - .L_249)


	//   ....[0]....
.L_249:
        /*010c*/ 	.word	0x00000090


	//   ....[1]....
        /*0110*/ 	.word	0x00001570


	//   ....[2]....
        /*0114*/ 	.word	0x000015c0


	//----- nvinfo : EIATTR_CRS_STACK_SIZE
	.align		4
.L_250:
        /*0118*/ 	.byte	0x04, 0x1e
        /*011a*/ 	.short	(.L_252 - .L_251)
.L_251:
        /*011c*/ 	.word	0x00000000


	//----- nvinfo : EIATTR_CBANK_PARAM_SIZE
	.align		4
.L_252:
        /*0120*/ 	.byte	0x03, 0x19
        /*0122*/ 	.short	0x0064


	//----- nvinfo : EIATTR_PARAM_CBANK
	.align		4
        /*0124*/ 	.byte	0x04, 0x0a
        /*0126*/ 	.short	(.L_254 - .L_253)
	.align		4
.L_253:
        /*0128*/ 	.word	index@(.nv.constant0.calLineQTo)
        /*012c*/ 	.short	0x0380
        /*012e*/ 	.short	0x0064


	//----- nvinfo : EIATTR_SW_WAR
	.align		4
.L_254:
        /*0130*/ 	.byte	0x04, 0x36
        /*0132*/ 	.short	(.L_256 - .L_255)
.L_255:
        /*0134*/ 	.word	0x00000008
.L_256:


//--------------------- .nv.info.calLinePTo       --------------------------
	.section	.nv.info.calLinePTo,"",@"SHT_CUDA_INFO"
	.sectionflags	@""
	.align	4


	//----- nvinfo : EIATTR_CUDA_API_VERSION
	.align		4
        /*0000*/ 	.byte	0x04, 0x37
        /*0002*/ 	.short	(.L_258 - .L_257)
.L_257:
        /*0004*/ 	.word	0x00000082


	//----- nvinfo : EIATTR_KPARAM_INFO
	.align		4
.L_258:
        /*0008*/ 	.byte	0x04, 0x17
        /*000a*/ 	.short	(.L_260 - .L_259)
.L_259:
        /*000c*/ 	.word	0x00000000
        /*0010*/ 	.short	0x000e
        /*0012*/ 	.short	0x0060
        /*0014*/ 	.byte	0x00, 0xf0, 0x11, 0x00


	//----- nvinfo : EIATTR_KPARAM_INFO
	.align		4
.L_260:
        /*0018*/ 	.byte	0x04, 0x17
        /*001a*/ 	.short	(.L_262 - .L_261)
.L_261:
        /*001c*/ 	.word	0x00000000
        /*0020*/ 	.short	0x000d
        /*0022*/ 	.short	0x005c
        /*0024*/ 	.byte	0x00, 0xf0, 0x11, 0x00


	//----- nvinfo : EIATTR_KPARAM_INFO
	.align		4
.L_262:
        /*0028*/ 	.byte	0x04, 0x17
        /*002a*/ 	.short	(.L_264 - .L_263)
.L_263:
        /*002c*/ 	.word	0x00000000
        /*0030*/ 	.short	0x000c
        /*0032*/ 	.short	0x0058
        /*0034*/ 	.byte	0x00, 0xf0, 0x11, 0x00


	//----- nvinfo : EIATTR_KPARAM_INFO
	.align		4
.L_264:
        /*0038*/ 	.byte	0x04, 0x17
        /*003a*/ 	.short	(.L_266 - .L_265)
.L_265:
        /*003c*/ 	.word	0x00000000
        /*0040*/ 	.short	0x000b
        /*0042*/ 	.short	0x0054
        /*0044*/ 	.byte	0x00, 0xf0, 0x11, 0x00


	//----- nvinfo : EIATTR_KPARAM_INFO
	.align		4
.L_266:
        /*0048*/ 	.byte	0x04, 0x17
        /*004a*/ 	.short	(.L_268 - .L_267)
.L_267:
        /*004c*/ 	.word	0x00000000
        /*0050*/ 	.short	0x000a
        /*0052*/ 	.short	0x0050
        /*0054*/ 	.byte	0x00, 0xf0, 0x11, 0x00


	//----- nvinfo : EIATTR_KPARAM_INFO
	.align		4
.L_268:
        /*0058*/ 	.byte	0x04, 0x17
        /*005a*/ 	.short	(.L_270 - .L_269)
.L_269:
        /*005c*/ 	.word	0x00000000
        /*0060*/ 	.short	0x0009
        /*0062*/ 	.short	0x0048
        /*0064*/ 	.byte	0x00, 0xf5, 0x21, 0x00


	//----- nvinfo : EIATTR_KPARAM_INFO
	.align		4
.L_270:
        /*0068*/ 	.byte	0x04, 0x17
        /*006a*/ 	.short	(.L_272 - .L_271)
.L_271:
        /*006c*/ 	.word	0x00000000
        /*0070*/ 	.short	0x0008
        /*0072*/ 	.short	0x0040
        /*0074*/ 	.byte	0x00, 0xf5, 0x21, 0x00


	//----- nvinfo : EIATTR_KPARAM_INFO
	.align		4
.L_272:
        /*0078*/ 	.byte	0x04, 0x17
        /*007a*/ 	.short	(.L_274 - .L_273)
.L_273:
        /*007c*/ 	.word	0x00000000
        /*0080*/ 	.short	0x0007
        /*0082*/ 	.short	0x0038
        /*0084*/ 	.byte	0x00, 0xf5, 0x21, 0x00


	//----- nvinfo : EIATTR_KPARAM_INFO
	.align		4
.L_274:
        /*0088*/ 	.byte	0x04, 0x17
        /*008a*/ 	.short	(.L_276 - .L_275)
.L_275:
        /*008c*/ 	.word	0x00000000
        /*0090*/ 	.short	0x0006
        /*0092*/ 	.short	0x0030
        /*0094*/ 	.byte	0x00, 0xf5, 0x21, 0x00


	//----- nvinfo : EIATTR_KPARAM_INFO
	.align		4
.L_276:
        /*0098*/ 	.byte	0x04, 0x17
        /*009a*/ 	.short	(.L_278 - .L_277)
.L_277:
        /*009c*/ 	.word	0x00000000
        /*00a0*/ 	.short	0x0005
        /*00a2*/ 	.short	0x0028
        /*00a4*/ 	.byte	0x00, 0xf5, 0x21, 0x00


	//----- nvinfo : EIATTR_KPARAM_INFO
	.align		4
.L_278:
        /*00a8*/ 	.byte	0x04, 0x17
        /*00aa*/ 	.short	(.L_280 - .L_279)
.L_279:
        /*00ac*/ 	.word	0x00000000
        /*00b0*/ 	.short	0x0004
        /*00b2*/ 	.short	0x0020
        /*00b4*/ 	.byte	0x00, 0xf5, 0x21, 0x00


	//----- nvinfo : EIATTR_KPARAM_INFO
	.align		4
.L_280:
        /*00b8*/ 	.byte	0x04, 0x17
        /*00ba*/ 	.short	(.L_282 - .L_281)
.L_281:
        /*00bc*/ 	.word	0x00000000
        /*00c0*/ 	.short	0x0003
        /*00c2*/ 	.short	0x0018
        /*00c4*/ 	.byte	0x00, 0xf5, 0x21, 0x00


	//----- nvinfo : EIATTR_KPARAM_INFO
	.align		4
.L_282:
        /*00c8*/ 	.byte	0x04, 0x17
        /*00ca*/ 	.short	(.L_284 - .L_283)
.L_283:
        /*00cc*/ 	.word	0x00000000
        /*00d0*/ 	.short	0x0002
        /*00d2*/ 	.short	0x0010
        /*00d4*/ 	.byte	0x00, 0xf5, 0x21, 0x00


	//----- nvinfo : EIATTR_KPARAM_INFO
	.align		4
.L_284:
        /*00d8*/ 	.byte	0x04, 0x17
        /*00da*/ 	.short	(.L_286 - .L_285)
.L_285:
        /*00dc*/ 	.word	0x00000000
        /*00e0*/ 	.short	0x0001
        /*00e2*/ 	.short	0x0008
        /*00e4*/ 	.byte	0x00, 0xf5, 0x21, 0x00


	//----- nvinfo : EIATTR_KPARAM_INFO
	.align		4
.L_286:
        /*00e8*/ 	.byte	0x04, 0x17
        /*00ea*/ 	.short	(.L_288 - .L_287)
.L_287:
        /*00ec*/ 	.word	0x00000000
        /*00f0*/ 	.short	0x0000
        /*00f2*/ 	.short	0x0000
        /*00f4*/ 	.byte	0x00, 0xf5, 0x21, 0x00


	//----- nvinfo : EIATTR_SPARSE_MMA_MASK
	.align		4
.L_288:
        /*00f8*/ 	.byte	0x03, 0x50
        /*00fa*/ 	.short	0x0000


	//----- nvinfo : EIATTR_MAXREG_COUNT
	.align		4
        /*00fc*/ 	.byte	0x03, 0x1b
        /*00fe*/ 	.short	0x00ff


	//----- nvinfo : EIATTR_MERCURY_ISA_VERSION
	.align		4
        /*0100*/ 	.byte	0x03, 0x5f
        /*0102*/ 	.short	0x0101


	//----- nvinfo : EIATTR_VRC_CTA_INIT_COUNT
	.align		4
        /*0104*/ 	.byte	0x02, 0x4a
	.zero		1
	.zero		1


	//----- nvinfo : EIATTR_EXIT_INSTR_OFFSETS
	.align		4
        /*0108*/ 	.byte	0x04, 0x1c
        /*010a*/ 	.short	(.L_290 - .L_289)


	//   ....[0]....
.L_289:
        /*010c*/ 	.word	0x00000090


	//   ....[1]....
        /*0110*/ 	.word	0x00001570


	//   ....[2]....
        /*0114*/ 	.word	0x000015c0


	//----- nvinfo : EIATTR_CRS_STACK_SIZE
	.align		4
.L_290:
        /*0118*/ 	.byte	0x04, 0x1e
        /*011a*/ 	.short	(.L_292 - .L_291)
.L_291:
        /*011c*/ 	.word	0x00000000


	//----- nvinfo : EIATTR_CBANK_PARAM_SIZE
	.align		4
.L_292:
        /*0120*/ 	.byte	0x03, 0x19
        /*0122*/ 	.short	0x0064


	//----- nvinfo : EIATTR_PARAM_CBANK
	.align		4
        /*0124*/ 	.byte	0x04, 0x0a
        /*0126*/ 	.short	(.L_294 - .L_293)
	.align		4
.L_293:
        /*0128*/ 	.word	index@(.nv.constant0.calLinePTo)
        /*012c*/ 	.short	0x0380
        /*012e*/ 	.short	0x0064


	//----- nvinfo : EIATTR_SW_WAR
	.align		4
.L_294:
        /*0130*/ 	.byte	0x04, 0x36
        /*0132*/ 	.short	(.L_296 - .L_295)
.L_295:
        /*0134*/ 	.word	0x00000008
.L_296:


//--------------------- .nv.info.calLineQFrom     --------------------------
	.section	.nv.info.calLineQFrom,"",@"SHT_CUDA_INFO"
	.sectionflags	@""
	.align	4


	//----- nvinfo : EIATTR_CUDA_API_VERSION
	.align		4
        /*0000*/ 	.byte	0x04, 0x37
        /*0002*/ 	.short	(.L_298 - .L_297)
.L_297:
        /*0004*/ 	.word	0x00000082


	//----- nvinfo : EIATTR_KPARAM_INFO
	.align		4
.L_298:
        /*0008*/ 	.byte	0x04, 0x17
        /*000a*/ 	.short	(.L_300 - .L_299)
.L_299:
        /*000c*/ 	.word	0x00000000
        /*0010*/ 	.short	0x000e
        /*0012*/ 	.short	0x0060
        /*0014*/ 	.byte	0x00, 0xf0, 0x11, 0x00


	//----- nvinfo : EIATTR_KPARAM_INFO
	.align		4
.L_300:
        /*0018*/ 	.byte	0x04, 0x17
        /*001a*/ 	.short	(.L_302 - .L_301)
.L_301:
        /*001c*/ 	.word	0x00000000
        /*0020*/ 	.short	0x000d
        /*0022*/ 	.short	0x005c
        /*0024*/ 	.byte	0x00, 0xf0, 0x11, 0x00


	//----- nvinfo : EIATTR_KPARAM_INFO
	.align		4
.L_302:
        /*0028*/ 	.byte	0x04, 0x17
        /*002a*/ 	.short	(.L_304 - .L_303)
.L_303:
        /*002c*/ 	.word	0x00000000
        /*0030*/ 	.short	0x000c
        /*0032*/ 	.short	0x0058
        /*0034*/ 	.byte	0x00, 0xf0, 0x11, 0x00


	//----- nvinfo : EIATTR_KPARAM_INFO
	.align		4
.L_304:
        /*0038*/ 	.byte	0x04, 0x17
        /*003a*/ 	.short	(.L_306 - .L_305)
.L_305:
        /*003c*/ 	.word	0x00000000
        /*0040*/ 	.short	0x000b
        /*0042*/ 	.short	0x0054
        /*0044*/ 	.byte	0x00, 0xf0, 0x11, 0x00


	//----- nvinfo : EIATTR_KPARAM_INFO
	.align		4
.L_306:
        /*0048*/ 	.byte	0x04, 0x17
        /*004a*/ 	.short	(.L_308 - .L_307)
.L_307:
        /*004c*/ 	.word	0x00000000
        /*0050*/ 	.short	0x000a
        /*0052*/ 	.short	0x0050
        /*0054*/ 	.byte	0x00, 0xf0, 0x11, 0x00


	//----- nvinfo : EIATTR_KPARAM_INFO
	.align		4
.L_308:
        /*0058*/ 	.byte	0x04, 0x17
        /*005a*/ 	.short	(.L_310 - .L_309)
.L_309:
        /*005c*/ 	.word	0x00000000
        /*0060*/ 	.short	0x0009
        /*0062*/ 	.short	0x0048
        /*0064*/ 	.byte	0x00, 0xf5, 0x21, 0x00


	//----- nvinfo : EIATTR_KPARAM_INFO
	.align		4
.L_310:
        /*0068*/ 	.byte	0x04, 0x17
        /*006a*/ 	.short	(.L_312 - .L_311)
.L_311:
        /*006c*/ 	.word	0x00000000
        /*0070*/ 	.short	0x0008
        /*0072*/ 	.short	0x0040
        /*0074*/ 	.byte	0x00, 0xf5, 0x21, 0x00


	//----- nvinfo : EIATTR_KPARAM_INFO
	.align		4
.L_312:
        /*0078*/ 	.byte	0x04, 0x17
        /*007a*/ 	.short	(.L_314 - .L_313)
.L_313:
        /*007c*/ 	.word	0x00000000
        /*0080*/ 	.short	0x0007
        /*0082*/ 	.short	0x0038
        /*0084*/ 	.byte	0x00, 0xf5, 0x21, 0x00


	//----- nvinfo : EIATTR_KPARAM_INFO
	.align		4
.L_314:
        /*0088*/ 	.byte	0x04, 0x17
        /*008a*/ 	.short	(.L_316 - .L_315)
.L_315:
        /*008c*/ 	.word	0x00000000
        /*0090*/ 	.short	0x0006
        /*0092*/ 	.short	0x0030
        /*0094*/ 	.byte	0x00, 0xf5, 0x21, 0x00


	//----- nvinfo : EIATTR_KPARAM_INFO
	.align		4
.L_316:
        /*0098*/ 	.byte	0x04, 0x17
        /*009a*/ 	.short	(.L_318 - .L_317)
.L_317:
        /*009c*/ 	.word	0x00000000
        /*00a0*/ 	.short	0x0005
        /*00a2*/ 	.short	0x0028
        /*00a4*/ 	.byte	0x00, 0xf5, 0x21, 0x00


	//----- nvinfo : EIATTR_KPARAM_INFO
	.align		4
.L_318:
        /*00a8*/ 	.byte	0x04, 0x17
        /*00aa*/ 	.short	(.L_320 - .L_319)
.L_319:
        /*00ac*/ 	.word	0x00000000
        /*00b0*/ 	.short	0x0004
        /*00b2*/ 	.short	0x0020
        /*00b4*/ 	.byte	0x00, 0xf5, 0x21, 0x00


	//----- nvinfo : EIATTR_KPARAM_INFO
	.align		4
.L_320:
        /*00b8*/ 	.byte	0x04, 0x17
        /*00ba*/ 	.short	(.L_322 - .L_321)
.L_321:
        /*00bc*/ 	.word	0x00000000
        /*00c0*/ 	.short	0x0003
        /*00c2*/ 	.short	0x0018
        /*00c4*/ 	.byte	0x00, 0xf5, 0x21, 0x00


	//----- nvinfo : EIATTR_KPARAM_INFO
	.align		4
.L_322:
        /*00c8*/ 	.byte	0x04, 0x17
        /*00ca*/ 	.short	(.L_324 - .L_323)
.L_323:
        /*00cc*/ 	.word	0x00000000
        /*00d0*/ 	.short	0x0002
        /*00d2*/ 	.short	0x0010
        /*00d4*/ 	.byte	0x00, 0xf5, 0x21, 0x00


	//----- nvinfo : EIATTR_KPARAM_INFO
	.align		4
.L_324:
        /*00d8*/ 	.byte	0x04, 0x17
        /*00da*/ 	.short	(.L_326 - .L_325)
.L_325:
        /*00dc*/ 	.word	0x00000000
        /*00e0*/ 	.short	0x0001
        /*00e2*/ 	.short	0x0008
        /*00e4*/ 	.byte	0x00, 0xf5, 0x21, 0x00


	//----- nvinfo : EIATTR_KPARAM_INFO
	.align		4
.L_326:
        /*00e8*/ 	.byte	0x04, 0x17
        /*00ea*/ 	.short	(.L_328 - .L_327)
.L_327:
        /*00ec*/ 	.word	0x00000000
        /*00f0*/ 	.short	0x0000
        /*00f2*/ 	.short	0x0000
        /*00f4*/ 	.byte	0x00, 0xf5, 0x21, 0x00


	//----- nvinfo : EIATTR_SPARSE_MMA_MASK
	.align		4
.L_328:
        /*00f8*/ 	.byte	0x03, 0x50
        /*00fa*/ 	.short	0x0000


	//----- nvinfo : EIATTR_MAXREG_COUNT
	.align		4
        /*00fc*/ 	.byte	0x03, 0x1b
        /*00fe*/ 	.short	0x00ff


	//----- nvinfo : EIATTR_MERCURY_ISA_VERSION
	.align		4
        /*0100*/ 	.byte	0x03, 0x5f
        /*0102*/ 	.short	0x0101


	//----- nvinfo : EIATTR_VRC_CTA_INIT_COUNT
	.align		4
        /*0104*/ 	.byte	0x02, 0x4a
	.zero		1
	.zero		1


	//----- nvinfo : EIATTR_EXIT_INSTR_OFFSETS
	.align		4
        /*0108*/ 	.byte	0x04, 0x1c
        /*010a*/ 	.short	(.L_330 - .L_329)


	//   ....[0]....
.L_329:
        /*010c*/ 	.word	0x00000090


	//   ....[1]....
        /*0110*/ 	.word	0x00001580


	//   ....[2]....
        /*0114*/ 	.word	0x000015d0


	//----- nvinfo : EIATTR_CRS_STACK_SIZE
	.align		4
.L_330:
        /*0118*/ 	.byte	0x04, 0x1e
        /*011a*/ 	.short	(.L_332 - .L_331)
.L_331:
        /*011c*/ 	.word	0x00000000


	//----- nvinfo : EIATTR_CBANK_PARAM_SIZE
	.align		4
.L_332:
        /*0120*/ 	.byte	0x03, 0x19
        /*0122*/ 	.short	0x0064


	//----- nvinfo : EIATTR_PARAM_CBANK
	.align		4
        /*0124*/ 	.byte	0x04, 0x0a
        /*0126*/ 	.short	(.L_334 - .L_333)
	.align		4
.L_333:
        /*0128*/ 	.word	index@(.nv.constant0.calLineQFrom)
        /*012c*/ 	.short	0x0380
        /*012e*/ 	.short	0x0064


	//----- nvinfo : EIATTR_SW_WAR
	.align		4
.L_334:
        /*0130*/ 	.byte	0x04, 0x36
        /*0132*/ 	.short	(.L_336 - .L_335)
.L_335:
        /*0134*/ 	.word	0x00000008
.L_336:


//--------------------- .nv.info.calLinePFrom     --------------------------
	.section	.nv.info.calLinePFrom,"",@"SHT_CUDA_INFO"
	.sectionflags	@""
	.align	4


	//----- nvinfo : EIATTR_CUDA_API_VERSION
	.align		4
        /*0000*/ 	.byte	0x04, 0x37
        /*0002*/ 	.short	(.L_338 - .L_337)
.L_337:
        /*0004*/ 	.word	0x00000082


	//----- nvinfo : EIATTR_KPARAM_INFO
	.align		4
.L_338:
        /*0008*/ 	.byte	0x04, 0x17
        /*000a*/ 	.short	(.L_340 - .L_339)
.L_339:
        /*000c*/ 	.word	0x00000000
        /*0010*/ 	.short	0x000e
        /*0012*/ 	.short	0x0060
        /*0014*/ 	.byte	0x00, 0xf0, 0x11, 0x00


	//----- nvinfo : EIATTR_KPARAM_INFO
	.align		4
.L_340:
        /*0018*/ 	.byte	0x04, 0x17
        /*001a*/ 	.short	(.L_342 - .L_341)
.L_341:
        /*001c*/ 	.word	0x00000000
        /*0020*/ 	.short	0x000d
        /*0022*/ 	.short	0x005c
        /*0024*/ 	.byte	0x00, 0xf0, 0x11, 0x00


	//----- nvinfo : EIATTR_KPARAM_INFO
	.align		4
.L_342:
        /*0028*/ 	.byte	0x04, 0x17
        /*002a*/ 	.short	(.L_344 - .L_343)
.L_343:
        /*002c*/ 	.word	0x00000000
        /*0030*/ 	.short	0x000c
        /*0032*/ 	.short	0x0058
        /*0034*/ 	.byte	0x00, 0xf0, 0x11, 0x00


	//----- nvinfo : EIATTR_KPARAM_INFO
	.align		4
.L_344:
        /*0038*/ 	.byte	0x04, 0x17
        /*003a*/ 	.short	(.L_346 - .L_345)
.L_345:
        /*003c*/ 	.word	0x00000000
        /*0040*/ 	.short	0x000b
        /*0042*/ 	.short	0x0054
        /*0044*/ 	.byte	0x00, 0xf0, 0x11, 0x00


	//----- nvinfo : EIATTR_KPARAM_INFO
	.align		4
.L_346:
        /*0048*/ 	.byte	0x04, 0x17
        /*004a*/ 	.short	(.L_348 - .L_347)
.L_347:
        /*004c*/ 	.word	0x00000000
        /*0050*/ 	.short	0x000a
        /*0052*/ 	.short	0x0050
        /*0054*/ 	.byte	0x00, 0xf0, 0x11, 0x00


	//----- nvinfo : EIATTR_KPARAM_INFO
	.align		4
.L_348:
        /*0058*/ 	.byte	0x04, 0x17
        /*005a*/ 	.short	(.L_350 - .L_349)
.L_349:
        /*005c*/ 	.word	0x00000000
        /*0060*/ 	.short	0x0009
        /*0062*/ 	.short	0x0048
        /*0064*/ 	.byte	0x00, 0xf5, 0x21, 0x00


	//----- nvinfo : EIATTR_KPARAM_INFO
	.align		4
.L_350:
        /*0068*/ 	.byte	0x04, 0x17
        /*006a*/ 	.short	(.L_352 - .L_351)
.L_351:
        /*006c*/ 	.word	0x00000000
        /*0070*/ 	.short	0x0008
        /*0072*/ 	.short	0x0040
        /*0074*/ 	.byte	0x00, 0xf5, 0x21, 0x00


	//----- nvinfo : EIATTR_KPARAM_INFO
	.align		4
.L_352:
        /*0078*/ 	.byte	0x04, 0x17
        /*007a*/ 	.short	(.L_354 - .L_353)
.L_353:
        /*007c*/ 	.word	0x00000000
        /*0080*/ 	.short	0x0007
        /*0082*/ 	.short	0x0038
        /*0084*/ 	.byte	0x00, 0xf5, 0x21, 0x00


	//----- nvinfo : EIATTR_KPARAM_INFO
	.align		4
.L_354:
        /*0088*/ 	.byte	0x04, 0x17
        /*008a*/ 	.short	(.L_356 - .L_355)
.L_355:
        /*008c*/ 	.word	0x00000000
        /*0090*/ 	.short	0x0006
        /*0092*/ 	.short	0x0030
        /*0094*/ 	.byte	0x00, 0xf5, 0x21, 0x00


	//----- nvinfo : EIATTR_KPARAM_INFO
	.align		4
.L_356:
        /*0098*/ 	.byte	0x04, 0x17
        /*009a*/ 	.short	(.L_358 - .L_357)
.L_357:
        /*009c*/ 	.word	0x00000000
        /*00a0*/ 	.short	0x0005
        /*00a2*/ 	.short	0x0028
        /*00a4*/ 	.byte	0x00, 0xf5, 0x21, 0x00


	//----- nvinfo : EIATTR_KPARAM_INFO
	.align		4
.L_358:
        /*00a8*/ 	.byte	0x04, 0x17
        /*00aa*/ 	.short	(.L_360 - .L_359)
.L_359:
        /*00ac*/ 	.word	0x00000000
        /*00b0*/ 	.short	0x0004
        /*00b2*/ 	.short	0x0020
        /*00b4*/ 	.byte	0x00, 0xf5, 0x21, 0x00


	//----- nvinfo : EIATTR_KPARAM_INFO
	.align		4
.L_360:
        /*00b8*/ 	.byte	0x04, 0x17
        /*00ba*/ 	.short	(.L_362 - .L_361)
.L_361:
        /*00bc*/ 	.word	0x00000000
        /*00c0*/ 	.short	0x0003
        /*00c2*/ 	.short	0x0018
        /*00c4*/ 	.byte	0x00, 0xf5, 0x21, 0x00


	//----- nvinfo : EIATTR_KPARAM_INFO
	.align		4
.L_362:
        /*00c8*/ 	.byte	0x04, 0x17
        /*00ca*/ 	.short	(.L_364 - .L_363)
.L_363:
        /*00cc*/ 	.word	0x00000000
        /*00d0*/ 	.short	0x0002
        /*00d2*/ 	.short	0x0010
        /*00d4*/ 	.byte	0x00, 0xf5, 0x21, 0x00


	//----- nvinfo : EIATTR_KPARAM_INFO
	.align		4
.L_364:
        /*00d8*/ 	.byte	0x04, 0x17
        /*00da*/ 	.short	(.L_366 - .L_365)
.L_365:
        /*00dc*/ 	.word	0x00000000
        /*00e0*/ 	.short	0x0001
        /*00e2*/ 	.short	0x0008
        /*00e4*/ 	.byte	0x00, 0xf5, 0x21, 0x00


	//----- nvinfo : EIATTR_KPARAM_INFO
	.align		4
.L_366:
        /*00e8*/ 	.byte	0x04, 0x17
        /*00ea*/ 	.short	(.L_368 - .L_367)
.L_367:
        /*00ec*/ 	.word	0x00000000
        /*00f0*/ 	.short	0x0000
        /*00f2*/ 	.short	0x0000
        /*00f4*/ 	.byte	0x00, 0xf5, 0x21, 0x00


	//----- nvinfo : EIATTR_SPARSE_MMA_MASK
	.align		4
.L_368:
        /*00f8*/ 	.byte	0x03, 0x50
        /*00fa*/ 	.short	0x0000


	//----- nvinfo : EIATTR_MAXREG_COUNT
	.align		4
        /*00fc*/ 	.byte	0x03, 0x1b
        /*00fe*/ 	.short	0x00ff


	//----- nvinfo : EIATTR_MERCURY_ISA_VERSION
	.align		4
        /*0100*/ 	.byte	0x03, 0x5f
        /*0102*/ 	.short	0x0101


	//----- nvinfo : EIATTR_VRC_CTA_INIT_COUNT
	.align		4
        /*0104*/ 	.byte	0x02, 0x4a
	.zero		1
	.zero		1


	//----- nvinfo : EIATTR_EXIT_INSTR_OFFSETS
	.align		4
        /*0108*/ 	.byte	0x04, 0x1c
        /*010a*/ 	.short	(.L_370 - .L_369)


	//   ....[0]....
.L_369:
        /*010c*/ 	.word	0x00000090


	//   ....[1]....
        /*0110*/ 	.word	0x00001580


	//   ....[2]....
        /*0114*/ 	.word	0x000015d0


	//----- nvinfo : EIATTR_CRS_STACK_SIZE
	.align		4
.L_370:
        /*0118*/ 	.byte	0x04, 0x1e
        /*011a*/ 	.short	(.L_372 - .L_371)
.L_371:
        /*011c*/ 	.word	0x00000000


	//----- nvinfo : EIATTR_CBANK_PARAM_SIZE
	.align		4
.L_372:
        /*0120*/ 	.byte	0x03, 0x19
        /*0122*/ 	.short	0x0064


	//----- nvinfo : EIATTR_PARAM_CBANK
	.align		4
        /*0124*/ 	.byte	0x04, 0x0a
        /*0126*/ 	.short	(.L_374 - .L_373)
	.align		4
.L_373:
        /*0128*/ 	.word	index@(.nv.constant0.calLinePFrom)
        /*012c*/ 	.short	0x0380
        /*012e*/ 	.short	0x0064


	//----- nvinfo : EIATTR_SW_WAR
	.align		4
.L_374:
        /*0130*/ 	.byte	0x04, 0x36
        /*0132*/ 	.short	(.L_376 - .L_375)
.L_375:
        /*0134*/ 	.word	0x00000008
.L_376:


//--------------------- .nv.info.calBusQ          --------------------------
	.section	.nv.info.calBusQ,"",@"SHT_CUDA_INFO"
	.sectionflags	@""
	.align	4


	//----- nvinfo : EIATTR_CUDA_API_VERSION
	.align		4
        /*0000*/ 	.byte	0x04, 0x37
        /*0002*/ 	.short	(.L_378 - .L_377)
.L_377:
        /*0004*/ 	.word	0x00000082


	//----- nvinfo : EIATTR_KPARAM_INFO
	.align		4
.L_378:
        /*0008*/ 	.byte	0x04, 0x17
        /*000a*/ 	.short	(.L_380 - .L_379)
.L_379:
        /*000c*/ 	.word	0x00000000
        /*0010*/ 	.short	0x000e
        /*0012*/ 	.short	0x0060
        /*0014*/ 	.byte	0x00, 0xf0, 0x11, 0x00


	//----- nvinfo : EIATTR_KPARAM_INFO
	.align		4
.L_380:
        /*0018*/ 	.byte	0x04, 0x17
        /*001a*/ 	.short	(.L_382 - .L_381)
.L_381:
        /*001c*/ 	.word	0x00000000
        /*0020*/ 	.short	0x000d
        /*0022*/ 	.short	0x005c
        /*0024*/ 	.byte	0x00, 0xf0, 0x11, 0x00


	//----- nvinfo : EIATTR_KPARAM_INFO
	.align		4
.L_382:
        /*0028*/ 	.byte	0x04, 0x17
        /*002a*/ 	.short	(.L_384 - .L_383)
.L_383:
        /*002c*/ 	.word	0x00000000
        /*0030*/ 	.short	0x000c
        /*0032*/ 	.short	0x0058
        /*0034*/ 	.byte	0x00, 0xf0, 0x11, 0x00


	//----- nvinfo : EIATTR_KPARAM_INFO
	.align		4
.L_384:
        /*0038*/ 	.byte	0x04, 0x17
        /*003a*/ 	.short	(.L_386 - .L_385)
.L_385:
        /*003c*/ 	.word	0x00000000
        /*0040*/ 	.short	0x000b
        /*0042*/ 	.short	0x0054
        /*0044*/ 	.byte	0x00, 0xf0, 0x11, 0x00


	//----- nvinfo : EIATTR_KPARAM_INFO
	.align		4
.L_386:
        /*0048*/ 	.byte	0x04, 0x17
        /*004a*/ 	.short	(.L_388 - .L_387)
.L_387:
        /*004c*/ 	.word	0x00000000
        /*0050*/ 	.short	0x000a
        /*0052*/ 	.short	0x0050
        /*0054*/ 	.byte	0x00, 0xf0, 0x11, 0x00


	//----- nvinfo : EIATTR_KPARAM_INFO
	.align		4
.L_388:
        /*0058*/ 	.byte	0x04, 0x17
        /*005a*/ 	.short	(.L_390 - .L_389)
.L_389:
        /*005c*/ 	.word	0x00000000
        /*0060*/ 	.short	0x0009
        /*0062*/ 	.short	0x0048
        /*0064*/ 	.byte	0x00, 0xf5, 0x21, 0x00


	//----- nvinfo : EIATTR_KPARAM_INFO
	.align		4
.L_390:
        /*0068*/ 	.byte	0x04, 0x17
        /*006a*/ 	.short	(.L_392 - .L_391)
.L_391:
        /*006c*/ 	.word	0x00000000
        /*0070*/ 	.short	0x0008
        /*0072*/ 	.short	0x0040
        /*0074*/ 	.byte	0x00, 0xf5, 0x21, 0x00


	//----- nvinfo : EIATTR_KPARAM_INFO
	.align		4
.L_392:
        /*0078*/ 	.byte	0x04, 0x17
        /*007a*/ 	.short	(.L_394 - .L_393)
.L_393:
        /*007c*/ 	.word	0x00000000
        /*0080*/ 	.short	0x0007
        /*0082*/ 	.short	0x0038
        /*0084*/ 	.byte	0x00, 0xf5, 0x21, 0x00


	//----- nvinfo : EIATTR_KPARAM_INFO
	.align		4
.L_394:
        /*0088*/ 	.byte	0x04, 0x17
        /*008a*/ 	.short	(.L_396 - .L_395)
.L_395:
        /*008c*/ 	.word	0x00000000
        /*0090*/ 	.short	0x0006
        /*0092*/ 	.short	0x0030
        /*0094*/ 	.byte	0x00, 0xf5, 0x21, 0x00


	//----- nvinfo : EIATTR_KPARAM_INFO
	.align		4
.L_396:
        /*0098*/ 	.byte	0x04, 0x17
        /*009a*/ 	.short	(.L_398 - .L_397)
.L_397:
        /*009c*/ 	.word	0x00000000
        /*00a0*/ 	.short	0x0005
        /*00a2*/ 	.short	0x0028
        /*00a4*/ 	.byte	0x00, 0xf5, 0x21, 0x00


	//----- nvinfo : EIATTR_KPARAM_INFO
	.align		4
.L_398:
        /*00a8*/ 	.byte	0x04, 0x17
        /*00aa*/ 	.short	(.L_400 - .L_399)
.L_399:
        /*00ac*/ 	.word	0x00000000
        /*00b0*/ 	.short	0x0004
        /*00b2*/ 	.short	0x0020
        /*00b4*/ 	.byte	0x00, 0xf5, 0x21, 0x00


	//----- nvinfo : EIATTR_KPARAM_INFO
	.align		4
.L_400:
        /*00b8*/ 	.byte	0x04, 0x17
        /*00ba*/ 	.short	(.L_402 - .L_401)
.L_401:
        /*00bc*/ 	.word	0x00000000
        /*00c0*/ 	.short	0x0003
        /*00c2*/ 	.short	0x0018
        /*00c4*/ 	.byte	0x00, 0xf5, 0x21, 0x00


	//----- nvinfo : EIATTR_KPARAM_INFO
	.align		4
.L_402:
        /*00c8*/ 	.byte	0x04, 0x17
        /*00ca*/ 	.short	(.L_404 - .L_403)
.L_403:
        /*00cc*/ 	.word	0x00000000
        /*00d0*/ 	.short	0x0002
        /*00d2*/ 	.short	0x0010
        /*00d4*/ 	.byte	0x00, 0xf5, 0x21, 0x00


	//----- nvinfo : EIATTR_KPARAM_INFO
	.align		4
.L_404:
        /*00d8*/ 	.byte	0x04, 0x17
        /*00da*/ 	.short	(.L_406 - .L_405)
.L_405:
        /*00dc*/ 	.word	0x00000000
        /*00e0*/ 	.short	0x0001
        /*00e2*/ 	.short	0x0008
        /*00e4*/ 	.byte	0x00, 0xf5, 0x21, 0x00


	//----- nvinfo : EIATTR_KPARAM_INFO
	.align		4
.L_406:
        /*00e8*/ 	.byte	0x04, 0x17
        /*00ea*/ 	.short	(.L_408 - .L_407)
.L_407:
        /*00ec*/ 	.word	0x00000000
        /*00f0*/ 	.short	0x0000
        /*00f2*/ 	.short	0x0000
        /*00f4*/ 	.byte	0x00, 0xf5, 0x21, 0x00


	//----- nvinfo : EIATTR_SPARSE_MMA_MASK
	.align		4
.L_408:
        /*00f8*/ 	.byte	0x03, 0x50
        /*00fa*/ 	.short	0x0000


	//----- nvinfo : EIATTR_MAXREG_COUNT
	.align		4
        /*00fc*/ 	.byte	0x03, 0x1b
        /*00fe*/ 	.short	0x00ff


	//----- nvinfo : EIATTR_MERCURY_ISA_VERSION
	.align		4
        /*0100*/ 	.byte	0x03, 0x5f
        /*0102*/ 	.short	0x0101


	//----- nvinfo : EIATTR_VRC_CTA_INIT_COUNT
	.align		4
        /*0104*/ 	.byte	0x02, 0x4a
	.zero		1
	.zero		1


	//----- nvinfo : EIATTR_EXIT_INSTR_OFFSETS
	.align		4
        /*0108*/ 	.byte	0x04, 0x1c
        /*010a*/ 	.short	(.L_410 - .L_409)


	//   ....[0]....
.L_409:
        /*010c*/ 	.word	0x00000090


	//   ....[1]....
        /*0110*/ 	.word	0x000015a0


	//   ....[2]....
        /*0114*/ 	.word	0x000015f0


	//----- nvinfo : EIATTR_CRS_STACK_SIZE
	.align		4
.L_410:
        /*0118*/ 	.byte	0x04, 0x1e
        /*011a*/ 	.short	(.L_412 - .L_411)
.L_411:
        /*011c*/ 	.word	0x00000000


	//----- nvinfo : EIATTR_CBANK_PARAM_SIZE
	.align		4
.L_412:
        /*0120*/ 	.byte	0x03, 0x19
        /*0122*/ 	.short	0x0064


	//----- nvinfo : EIATTR_PARAM_CBANK
	.align		4
        /*0124*/ 	.byte	0x04, 0x0a
        /*0126*/ 	.short	(.L_414 - .L_413)
	.align		4
.L_413:
        /*0128*/ 	.word	index@(.nv.constant0.calBusQ)
        /*012c*/ 	.short	0x0380
        /*012e*/ 	.short	0x0064


	//----- nvinfo : EIATTR_SW_WAR
	.align		4
.L_414:
        /*0130*/ 	.byte	0x04, 0x36
        /*0132*/ 	.short	(.L_416 - .L_415)
.L_415:
        /*0134*/ 	.word	0x00000008
.L_416:


//--------------------- .nv.info.calBusP          --------------------------
	.section	.nv.info.calBusP,"",@"SHT_CUDA_INFO"
	.sectionflags	@""
	.align	4


	//----- nvinfo : EIATTR_CUDA_API_VERSION
	.align		4
        /*0000*/ 	.byte	0x04, 0x37
        /*0002*/ 	.short	(.L_418 - .L_417)
.L_417:
        /*0004*/ 	.word	0x00000082


	//----- nvinfo : EIATTR_KPARAM_INFO
	.align		4
.L_418:
        /*0008*/ 	.byte	0x04, 0x17
        /*000a*/ 	.short	(.L_420 - .L_419)
.L_419:
        /*000c*/ 	.word	0x00000000
        /*0010*/ 	.short	0x000e
        /*0012*/ 	.short	0x0060
        /*0014*/ 	.byte	0x00, 0xf0, 0x11, 0x00


	//----- nvinfo : EIATTR_KPARAM_INFO
	.align		4
.L_420:
        /*0018*/ 	.byte	0x04, 0x17
        /*001a*/ 	.short	(.L_422 - .L_421)
.L_421:
        /*001c*/ 	.word	0x00000000
        /*0020*/ 	.short	0x000d
        /*0022*/ 	.short	0x005c
        /*0024*/ 	.byte	0x00, 0xf0, 0x11, 0x00


	//----- nvinfo : EIATTR_KPARAM_INFO
	.align		4
.L_422:
        /*0028*/ 	.byte	0x04, 0x17
        /*002a*/ 	.short	(.L_424 - .L_423)
.L_423:
        /*002c*/ 	.word	0x00000000
        /*0030*/ 	.short	0x000c
        /*0032*/ 	.short	0x0058
        /*0034*/ 	.byte	0x00, 0xf0, 0x11, 0x00


	//----- nvinfo : EIATTR_KPARAM_INFO
	.align		4
.L_424:
        /*0038*/ 	.byte	0x04, 0x17
        /*003a*/ 	.short	(.L_426 - .L_425)
.L_425:
        /*003c*/ 	.word	0x00000000
        /*0040*/ 	.short	0x000b
        /*0042*/ 	.short	0x0054
        /*0044*/ 	.byte	0x00, 0xf0, 0x11, 0x00


	//----- nvinfo : EIATTR_KPARAM_INFO
	.align		4
.L_426:
        /*0048*/ 	.byte	0x04, 0x17
        /*004a*/ 	.short	(.L_428 - .L_427)
.L_427:
        /*004c*/ 	.word	0x00000000
        /*0050*/ 	.short	0x000a
        /*0052*/ 	.short	0x0050
        /*0054*/ 	.byte	0x00, 0xf0, 0x11, 0x00


	//----- nvinfo : EIATTR_KPARAM_INFO
	.align		4
.L_428:
        /*0058*/ 	.byte	0x04, 0x17
        /*005a*/ 	.short	(.L_430 - .L_429)
.L_429:
        /*005c*/ 	.word	0x00000000
        /*0060*/ 	.short	0x0009
        /*0062*/ 	.short	0x0048
        /*0064*/ 	.byte	0x00, 0xf5, 0x21, 0x00


	//----- nvinfo : EIATTR_KPARAM_INFO
	.align		4
.L_430:
        /*0068*/ 	.byte	0x04, 0x17
        /*006a*/ 	.short	(.L_432 - .L_431)
.L_431:
        /*006c*/ 	.word	0x00000000
        /*0070*/ 	.short	0x0008
        /*0072*/ 	.short	0x0040
        /*0074*/ 	.byte	0x00, 0xf5, 0x21, 0x00


	//----- nvinfo : EIATTR_KPARAM_INFO
	.align		4
.L_432:
        /*0078*/ 	.byte	0x04, 0x17
        /*007a*/ 	.short	(.L_434 - .L_433)
.L_433:
        /*007c*/ 	.word	0x00000000
        /*0080*/ 	.short	0x0007
        /*0082*/ 	.short	0x0038
        /*0084*/ 	.byte	0x00, 0xf5, 0x21, 0x00


	//----- nvinfo : EIATTR_KPARAM_INFO
	.align		4
.L_434:
        /*0088*/ 	.byte	0x04, 0x17
        /*008a*/ 	.short	(.L_436 - .L_435)
.L_435:
        /*008c*/ 	.word	0x00000000
        /*0090*/ 	.short	0x0006
        /*0092*/ 	.short	0x0030
        /*0094*/ 	.byte	0x00, 0xf5, 0x21, 0x00


	//----- nvinfo : EIATTR_KPARAM_INFO
	.align		4
.L_436:
        /*0098*/ 	.byte	0x04, 0x17
        /*009a*/ 	.short	(.L_438 - .L_437)
.L_437:
        /*009c*/ 	.word	0x00000000
        /*00a0*/ 	.short	0x0005
        /*00a2*/ 	.short	0x0028
        /*00a4*/ 	.byte	0x00, 0xf5, 0x21, 0x00


	//----- nvinfo : EIATTR_KPARAM_INFO
	.align		4
.L_438:
        /*00a8*/ 	.byte	0x04, 0x17
        /*00aa*/ 	.short	(.L_440 - .L_439)
.L_439:
        /*00ac*/ 	.word	0x00000000
        /*00b0*/ 	.short	0x0004
        /*00b2*/ 	.short	0x0020
        /*00b4*/ 	.byte	0x00, 0xf5, 0x21, 0x00


	//----- nvinfo : EIATTR_KPARAM_INFO
	.align		4
.L_440:
        /*00b8*/ 	.byte	0x04, 0x17
        /*00ba*/ 	.short	(.L_442 - .L_441)
.L_441:
        /*00bc*/ 	.word	0x00000000
        /*00c0*/ 	.short	0x0003
        /*00c2*/ 	.short	0x0018
        /*00c4*/ 	.byte	0x00, 0xf5, 0x21, 0x00


	//----- nvinfo : EIATTR_KPARAM_INFO
	.align		4
.L_442:
        /*00c8*/ 	.byte	0x04, 0x17
        /*00ca*/ 	.short	(.L_444 - .L_443)
.L_443:
        /*00cc*/ 	.word	0x00000000
        /*00d0*/ 	.short	0x0002
        /*00d2*/ 	.short	0x0010
        /*00d4*/ 	.byte	0x00, 0xf5, 0x21, 0x00


	//----- nvinfo : EIATTR_KPARAM_INFO
	.align		4
.L_444:
        /*00d8*/ 	.byte	0x04, 0x17
        /*00da*/ 	.short	(.L_446 - .L_445)
.L_445:
        /*00dc*/ 	.word	0x00000000
        /*00e0*/ 	.short	0x0001
        /*00e2*/ 	.short	0x0008
        /*00e4*/ 	.byte	0x00, 0xf5, 0x21, 0x00


	//----- nvinfo : EIATTR_KPARAM_INFO
	.align		4
.L_446:
        /*00e8*/ 	.byte	0x04, 0x17
        /*00ea*/ 	.short	(.L_448 - .L_447)
.L_447:
        /*00ec*/ 	.word	0x00000000
        /*00f0*/ 	.short	0x0000
        /*00f2*/ 	.short	0x0000
        /*00f4*/ 	.byte	0x00, 0xf5, 0x21, 0x00


	//----- nvinfo : EIATTR_SPARSE_MMA_MASK
	.align		4
.L_448:
        /*00f8*/ 	.byte	0x03, 0x50
        /*00fa*/ 	.short	0x0000


	//----- nvinfo : EIATTR_MAXREG_COUNT
	.align		4
        /*00fc*/ 	.byte	0x03, 0x1b
        /*00fe*/ 	.short	0x00ff


	//----- nvinfo : EIATTR_MERCURY_ISA_VERSION
	.align		4
        /*0100*/ 	.byte	0x03, 0x5f
        /*0102*/ 	.short	0x0101


	//----- nvinfo : EIATTR_VRC_CTA_INIT_COUNT
	.align		4
        /*0104*/ 	.byte	0x02, 0x4a
	.zero		1
	.zero		1


	//----- nvinfo : EIATTR_EXIT_INSTR_OFFSETS
	.align		4
        /*0108*/ 	.byte	0x04, 0x1c
        /*010a*/ 	.short	(.L_450 - .L_449)


	//   ....[0]....
.L_449:
        /*010c*/ 	.word	0x00000090


	//   ....[1]....
        /*0110*/ 	.word	0x000015a0


	//   ....[2]....
        /*0114*/ 	.word	0x000015f0


	//----- nvinfo : EIATTR_CRS_STACK_SIZE
	.align		4
.L_450:
        /*0118*/ 	.byte	0x04, 0x1e
        /*011a*/ 	.short	(.L_452 - .L_451)
.L_451:
        /*011c*/ 	.word	0x00000000


	//----- nvinfo : EIATTR_CBANK_PARAM_SIZE
	.align		4
.L_452:
        /*0120*/ 	.byte	0x03, 0x19
        /*0122*/ 	.short	0x0064


	//----- nvinfo : EIATTR_PARAM_CBANK
	.align		4
        /*0124*/ 	.byte	0x04, 0x0a
        /*0126*/ 	.short	(.L_454 - .L_453)
	.align		4
.L_453:
        /*0128*/ 	.word	index@(.nv.constant0.calBusP)
        /*012c*/ 	.short	0x0380
        /*012e*/ 	.short	0x0064


	//----- nvinfo : EIATTR_SW_WAR
	.align		4
.L_454:
        /*0130*/ 	.byte	0x04, 0x36
        /*0132*/ 	.short	(.L_456 - .L_455)
.L_455:
        /*0134*/ 	.word	0x00000008
.L_456:


//--------------------- .nv.info.calBusV          --------------------------
	.section	.nv.info.calBusV,"",@"SHT_CUDA_INFO"
	.sectionflags	@""
	.align	4


	//----- nvinfo : EIATTR_CUDA_API_VERSION
	.align		4
        /*0000*/ 	.byte	0x04, 0x37
        /*0002*/ 	.short	(.L_458 - .L_457)
.L_457:
        /*0004*/ 	.word	0x00000082


	//----- nvinfo : EIATTR_KPARAM_INFO
	.align		4
.L_458:
        /*0008*/ 	.byte	0x04, 0x17
        /*000a*/ 	.short	(.L_460 - .L_459)
.L_459:
        /*000c*/ 	.word	0x00000000
        /*0010*/ 	.short	0x0008
        /*0012*/ 	.short	0x0034
        /*0014*/ 	.byte	0x00, 0xf0, 0x11, 0x00


	//----- nvinfo : EIATTR_KPARAM_INFO
	.align		4
.L_460:
        /*0018*/ 	.byte	0x04, 0x17
        /*001a*/ 	.short	(.L_462 - .L_461)
.L_461:
        /*001c*/ 	.word	0x00000000
        /*0020*/ 	.short	0x0007
        /*0022*/ 	.short	0x0030
        /*0024*/ 	.byte	0x00, 0xf0, 0x11, 0x00


	//----- nvinfo : EIATTR_KPARAM_INFO
	.align		4
.L_462:
        /*0028*/ 	.byte	0x04, 0x17
        /*002a*/ 	.short	(.L_464 - .L_463)
.L_463:
        /*002c*/ 	.word	0x00000000
        /*0030*/ 	.short	0x0006
        /*0032*/ 	.short	0x002c
        /*0034*/ 	.byte	0x00, 0xf0, 0x11, 0x00


	//----- nvinfo : EIATTR_KPARAM_INFO
	.align		4
.L_464:
        /*0038*/ 	.byte	0x04, 0x17
        /*003a*/ 	.short	(.L_466 - .L_465)
.L_465:
        /*003c*/ 	.word	0x00000000
        /*0040*/ 	.short	0x0005
        /*0042*/ 	.short	0x0028
        /*0044*/ 	.byte	0x00, 0xf0, 0x11, 0x00


	//----- nvinfo : EIATTR_KPARAM_INFO
	.align		4
.L_466:
        /*0048*/ 	.byte	0x04, 0x17
        /*004a*/ 	.short	(.L_468 - .L_467)
.L_467:
        /*004c*/ 	.word	0x00000000
        /*0050*/ 	.short	0x0004
        /*0052*/ 	.short	0x0020
        /*0054*/ 	.byte	0x00, 0xf5, 0x21, 0x00


	//----- nvinfo : EIATTR_KPARAM_INFO
	.align		4
.L_468:
        /*0058*/ 	.byte	0x04, 0x17
        /*005a*/ 	.short	(.L_470 - .L_469)
.L_469:
        /*005c*/ 	.word	0x00000000
        /*0060*/ 	.short	0x0003
        /*0062*/ 	.short	0x0018
        /*0064*/ 	.byte	0x00, 0xf5, 0x21, 0x00


	//----- nvinfo : EIATTR_KPARAM_INFO
	.align		4
.L_470:
        /*0068*/ 	.byte	0x04, 0x17
        /*006a*/ 	.short	(.L_472 - .L_471)
.L_471:
        /*006c*/ 	.word	0x00000000
        /*0070*/ 	.short	0x0002
        /*0072*/ 	.short	0x0010
        /*0074*/ 	.byte	0x00, 0xf5, 0x21, 0x00


	//----- nvinfo : EIATTR_KPARAM_INFO
	.align		4
.L_472:
        /*0078*/ 	.byte	0x04, 0x17
        /*007a*/ 	.short	(.L_474 - .L_473)
.L_473:
        /*007c*/ 	.word	0x00000000
        /*0080*/ 	.short	0x0001
        /*0082*/ 	.short	0x0008
        /*0084*/ 	.byte	0x00, 0xf5, 0x21, 0x00


	//----- nvinfo : EIATTR_KPARAM_INFO
	.align		4
.L_474:
        /*0088*/ 	.byte	0x04, 0x17
        /*008a*/ 	.short	(.L_476 - .L_475)
.L_475:
        /*008c*/ 	.word	0x00000000
        /*0090*/ 	.short	0x0000
        /*0092*/ 	.short	0x0000
        /*0094*/ 	.byte	0x00, 0xf5, 0x21, 0x00


	//----- nvinfo : EIATTR_SPARSE_MMA_MASK
	.align		4
.L_476:
        /*0098*/ 	.byte	0x03, 0x50
        /*009a*/ 	.short	0x0000


	//----- nvinfo : EIATTR_MAXREG_COUNT
	.align		4
        /*009c*/ 	.byte	0x03, 0x1b
        /*009e*/ 	.short	0x00ff


	//----- nvinfo : EIATTR_MERCURY_ISA_VERSION
	.align		4
        /*00a0*/ 	.byte	0x03, 0x5f
        /*00a2*/ 	.short	0x0101


	//----- nvinfo : EIATTR_VRC_CTA_INIT_COUNT
	.align		4
        /*00a4*/ 	.byte	0x02, 0x4a
	.zero		1
	.zero		1


	//----- nvinfo : EIATTR_EXIT_INSTR_OFFSETS
	.align		4
        /*00a8*/ 	.byte	0x04, 0x1c
        /*00aa*/ 	.short	(.L_478 - .L_477)


	//   ....[0]....
.L_477:
        /*00ac*/ 	.word	0x000000e0


	//   ....[1]....
        /*00b0*/ 	.word	0x00000480


	//   ....[2]....
        /*00b4*/ 	.word	0x000004d0


	//----- nvinfo : EIATTR_CRS_STACK_SIZE
	.align		4
.L_478:
        /*00b8*/ 	.byte	0x04, 0x1e
        /*00ba*/ 	.short	(.L_480 - .L_479)
.L_479:
        /*00bc*/ 	.word	0x00000000


	//----- nvinfo : EIATTR_CBANK_PARAM_SIZE
	.align		4
.L_480:
        /*00c0*/ 	.byte	0x03, 0x19
        /*00c2*/ 	.short	0x0038


	//----- nvinfo : EIATTR_PARAM_CBANK
	.align		4
        /*00c4*/ 	.byte	0x04, 0x0a
        /*00c6*/ 	.short	(.L_482 - .L_481)
	.align		4
.L_481:
        /*00c8*/ 	.word	index@(.nv.constant0.calBusV)
        /*00cc*/ 	.short	0x0380
        /*00ce*/ 	.short	0x0038


	//----- nvinfo : EIATTR_SW_WAR
	.align		4
.L_482:
        /*00d0*/ 	.byte	0x04, 0x36
        /*00d2*/ 	.short	(.L_484 - .L_483)
.L_483:
        /*00d4*/ 	.word	0x00000008
.L_484:


//--------------------- .nv.info.update           --------------------------
	.section	.nv.info.update,"",@"SHT_CUDA_INFO"
	.sectionflags	@""
	.align	4


	//----- nvinfo : EIATTR_CUDA_API_VERSION
	.align		4
        /*0000*/ 	.byte	0x04, 0x37
        /*0002*/ 	.short	(.L_486 - .L_485)
.L_485:
        /*0004*/ 	.word	0x00000082


	//----- nvinfo : EIATTR_KPARAM_INFO
	.align		4
.L_486:
        /*0008*/ 	.byte	0x04, 0x17
        /*000a*/ 	.short	(.L_488 - .L_487)
.L_487:
        /*000c*/ 	.word	0x00000000
        /*0010*/ 	.short	0x000c
        /*0012*/ 	.short	0x005c
        /*0014*/ 	.byte	0x00, 0xf0, 0x11, 0x00


	//----- nvinfo : EIATTR_KPARAM_INFO
	.align		4
.L_488:
        /*0018*/ 	.byte	0x04, 0x17
        /*001a*/ 	.short	(.L_490 - .L_489)
.L_489:
        /*001c*/ 	.word	0x00000000
        /*0020*/ 	.short	0x000b
        /*0022*/ 	.short	0x0058
        /*0024*/ 	.byte	0x00, 0xf0, 0x11, 0x00


	//----- nvinfo : EIATTR_KPARAM_INFO
	.align		4
.L_490:
        /*0028*/ 	.byte	0x04, 0x17
        /*002a*/ 	.short	(.L_492 - .L_491)
.L_491:
        /*002c*/ 	.word	0x00000000
        /*0030*/ 	.short	0x000a
        /*0032*/ 	.short	0x0050
        /*0034*/ 	.byte	0x00, 0xf5, 0x21, 0x00


	//----- nvinfo : EIATTR_KPARAM_INFO
	.align		4
.L_492:
        /*0038*/ 	.byte	0x04, 0x17
        /*003a*/ 	.short	(.L_494 - .L_493)
.L_493:
        /*003c*/ 	.word	0x00000000
        /*0040*/ 	.short	0x0009
        /*0042*/ 	.short	0x0048
        /*0044*/ 	.byte	0x00, 0xf5, 0x21, 0x00


	//----- nvinfo : EIATTR_KPARAM_INFO
	.align		4
.L_494:
        /*0048*/ 	.byte	0x04, 0x17
        /*004a*/ 	.short	(.L_496 - .L_495)
.L_495:
        /*004c*/ 	.word	0x00000000
        /*0050*/ 	.short	0x0008
        /*0052*/ 	.short	0x0040
        /*0054*/ 	.byte	0x00, 0xf5, 0x21, 0x00


	//----- nvinfo : EIATTR_KPARAM_INFO
	.align		4
.L_496:
        /*0058*/ 	.byte	0x04, 0x17
        /*005a*/ 	.short	(.L_498 - .L_497)
.L_497:
        /*005c*/ 	.word	0x00000000
        /*0060*/ 	.short	0x0007
        /*0062*/ 	.short	0x0038
        /*0064*/ 	.byte	0x00, 0xf5, 0x21, 0x00


	//----- nvinfo : EIATTR_KPARAM_INFO
	.align		4
.L_498:
        /*0068*/ 	.byte	0x04, 0x17
        /*006a*/ 	.short	(.L_500 - .L_499)
.L_499:
        /*006c*/ 	.word	0x00000000
        /*0070*/ 	.short	0x0006
        /*0072*/ 	.short	0x0030
        /*0074*/ 	.byte	0x00, 0xf5, 0x21, 0x00


	//----- nvinfo : EIATTR_KPARAM_INFO
	.align		4
.L_500:
        /*0078*/ 	.byte	0x04, 0x17
        /*007a*/ 	.short	(.L_502 - .L_501)
.L_501:
        /*007c*/ 	.word	0x00000000
        /*0080*/ 	.short	0x0005
        /*0082*/ 	.short	0x0028
        /*0084*/ 	.byte	0x00, 0xf5, 0x21, 0x00


	//----- nvinfo : EIATTR_KPARAM_INFO
	.align		4
.L_502:
        /*0088*/ 	.byte	0x04, 0x17
        /*008a*/ 	.short	(.L_504 - .L_503)
.L_503:
        /*008c*/ 	.word	0x00000000
        /*0090*/ 	.short	0x0004
        /*0092*/ 	.short	0x0020
        /*0094*/ 	.byte	0x00, 0xf5, 0x21, 0x00


	//----- nvinfo : EIATTR_KPARAM_INFO
	.align		4
.L_504:
        /*0098*/ 	.byte	0x04, 0x17
        /*009a*/ 	.short	(.L_506 - .L_505)
.L_505:
        /*009c*/ 	.word	0x00000000
        /*00a0*/ 	.short	0x0003
        /*00a2*/ 	.short	0x0018
        /*00a4*/ 	.byte	0x00, 0xf5, 0x21, 0x00


	//----- nvinfo : EIATTR_KPARAM_INFO
	.align		4
.L_506:
        /*00a8*/ 	.byte	0x04, 0x17
        /*00aa*/ 	.short	(.L_508 - .L_507)
.L_507:
        /*00ac*/ 	.word	0x00000000
        /*00b0*/ 	.short	0x0002
        /*00b2*/ 	.short	0x0010
        /*00b4*/ 	.byte	0x00, 0xf5, 0x21, 0x00


	//----- nvinfo : EIATTR_KPARAM_INFO
	.align		4
.L_508:
        /*00b8*/ 	.byte	0x04, 0x17
        /*00ba*/ 	.short	(.L_510 - .L_509)
.L_509:
        /*00bc*/ 	.word	0x00000000
        /*00c0*/ 	.short	0x0001
        /*00c2*/ 	.short	0x0008
        /*00c4*/ 	.byte	0x00, 0xf5, 0x21, 0x00


	//----- nvinfo : EIATTR_KPARAM_INFO
	.align		4
.L_510:
        /*00c8*/ 	.byte	0x04, 0x17
        /*00ca*/ 	.short	(.L_512 - .L_511)
.L_511:
        /*00cc*/ 	.word	0x00000000
        /*00d0*/ 	.short	0x0000
        /*00d2*/ 	.short	0x0000
        /*00d4*/ 	.byte	0x00, 0xf0, 0x11, 0x00


	//----- nvinfo : EIATTR_SPARSE_MMA_MASK
	.align		4
.L_512:
        /*00d8*/ 	.byte	0x03, 0x50
        /*00da*/ 	.short	0x0000


	//----- nvinfo : EIATTR_MAXREG_COUNT
	.align		4
        /*00dc*/ 	.byte	0x03, 0x1b
        /*00de*/ 	.short	0x00ff


	//----- nvinfo : EIATTR_MERCURY_ISA_VERSION
	.align		4
        /*00e0*/ 	.byte	0x03, 0x5f
        /*00e2*/ 	.short	0x0101


	//----- nvinfo : EIATTR_VRC_CTA_INIT_COUNT
	.align		4
        /*00e4*/ 	.byte	0x02, 0x4a
	.zero		1
	.zero		1


	//----- nvinfo : EIATTR_EXIT_INSTR_OFFSETS
	.align		4
        /*00e8*/ 	.byte	0x04, 0x1c
        /*00ea*/ 	.short	(.L_514 - .L_513)


	//   ....[0]....
.L_513:
        /*00ec*/ 	.word	0x00000070


	//   ....[1]....
        /*00f0*/ 	.word	0x000005f0


	//----- nvinfo : EIATTR_CRS_STACK_SIZE
	.align		4
.L_514:
        /*00f4*/ 	.byte	0x04, 0x1e
        /*00f6*/ 	.short	(.L_516 - .L_515)
.L_515:
        /*00f8*/ 	.word	0x00000000


	//----- nvinfo : EIATTR_CBANK_PARAM_SIZE
	.align		4
.L_516:
        /*00fc*/ 	.byte	0x03, 0x19
        /*00fe*/ 	.short	0x0060


	//----- nvinfo : EIATTR_PARAM_CBANK
	.align		4
        /*0100*/ 	.byte	0x04, 0x0a
        /*0102*/ 	.short	(.L_518 - .L_517)
	.align		4
.L_517:
        /*0104*/ 	.word	index@(.nv.constant0.update)
        /*0108*/ 	.short	0x0380
        /*010a*/ 	.short	0x0060


	//----- nvinfo : EIATTR_SW_WAR
	.align		4
.L_518:
        /*010c*/ 	.byte	0x04, 0x36
        /*010e*/ 	.short	(.L_520 - .L_519)
.L_519:
        /*0110*/ 	.word	0x00000008
.L_520:


//--------------------- .nv.info.warmInitialize   --------------------------
	.section	.nv.info.warmInitialize,"",@"SHT_CUDA_INFO"
	.sectionflags	@""
	.align	4


	//----- nvinfo : EIATTR_CUDA_API_VERSION
	.align		4
        /*0000*/ 	.byte	0x04, 0x37
        /*0002*/ 	.short	(.L_522 - .L_521)
.L_521:
        /*0004*/ 	.word	0x00000082


	//----- nvinfo : EIATTR_KPARAM_INFO
	.align		4
.L_522:
        /*0008*/ 	.byte	0x04, 0x17
        /*000a*/ 	.short	(.L_524 - .L_523)
.L_523:
        /*000c*/ 	.word	0x00000000
        /*0010*/ 	.short	0x0005
        /*0012*/ 	.short	0x0024
        /*0014*/ 	.byte	0x00, 0xf0, 0x11, 0x00


	//----- nvinfo : EIATTR_KPARAM_INFO
	.align		4
.L_524:
        /*0018*/ 	.byte	0x04, 0x17
        /*001a*/ 	.short	(.L_526 - .L_525)
.L_525:
        /*001c*/ 	.word	0x00000000
        /*0020*/ 	.short	0x0004
        /*0022*/ 	.short	0x0020
        /*0024*/ 	.byte	0x00, 0xf0, 0x11, 0x00


	//----- nvinfo : EIATTR_KPARAM_INFO
	.align		4
.L_526:
        /*0028*/ 	.byte	0x04, 0x17
        /*002a*/ 	.short	(.L_528 - .L_527)
.L_527:
        /*002c*/ 	.word	0x00000000
        /*0030*/ 	.short	0x0003
        /*0032*/ 	.short	0x0018
        /*0034*/ 	.byte	0x00, 0xf5, 0x21, 0x00


	//----- nvinfo : EIATTR_KPARAM_INFO
	.align		4
.L_528:
        /*0038*/ 	.byte	0x04, 0x17
        /*003a*/ 	.short	(.L_530 - .L_529)
.L_529:
        /*003c*/ 	.word	0x00000000
        /*0040*/ 	.short	0x0002
        /*0042*/ 	.short	0x0010
        /*0044*/ 	.byte	0x00, 0xf5, 0x21, 0x00


	//----- nvinfo : EIATTR_KPARAM_INFO
	.align		4
.L_530:
        /*0048*/ 	.byte	0x04, 0x17
        /*004a*/ 	.short	(.L_532 - .L_531)
.L_531:
        /*004c*/ 	.word	0x00000000
        /*0050*/ 	.short	0x0001
        /*0052*/ 	.short	0x0008
        /*0054*/ 	.byte	0x00, 0xf5, 0x21, 0x00


	//----- nvinfo : EIATTR_KPARAM_INFO
	.align		4
.L_532:
        /*0058*/ 	.byte	0x04, 0x17
        /*005a*/ 	.short	(.L_534 - .L_533)
.L_533:
        /*005c*/ 	.word	0x00000000
        /*0060*/ 	.short	0x0000
        /*0062*/ 	.short	0x0000
        /*0064*/ 	.byte	0x00, 0xf5, 0x21, 0x00


	//----- nvinfo : EIATTR_SPARSE_MMA_MASK
	.align		4
.L_534:
        /*0068*/ 	.byte	0x03, 0x50
        /*006a*/ 	.short	0x0000


	//----- nvinfo : EIATTR_MAXREG_COUNT
	.align		4
        /*006c*/ 	.byte	0x03, 0x1b
        /*006e*/ 	.short	0x00ff


	//----- nvinfo : EIATTR_MERCURY_ISA_VERSION
	.align		4
        /*0070*/ 	.byte	0x03, 0x5f
        /*0072*/ 	.short	0x0101


	//----- nvinfo : EIATTR_VRC_CTA_INIT_COUNT
	.align		4
        /*0074*/ 	.byte	0x02, 0x4a
	.zero		1
	.zero		1


	//----- nvinfo : EIATTR_EXIT_INSTR_OFFSETS
	.align		4
        /*0078*/ 	.byte	0x04, 0x1c
        /*007a*/ 	.short	(.L_536 - .L_535)


	//   ....[0]....
.L_535:
        /*007c*/ 	.word	0x00000070


	//   ....[1]....
        /*0080*/ 	.word	0x000002d0


	//----- nvinfo : EIATTR_CBANK_PARAM_SIZE
	.align		4
.L_536:
        /*0084*/ 	.byte	0x03, 0x19
        /*0086*/ 	.short	0x0028


	//----- nvinfo : EIATTR_PARAM_CBANK
	.align		4
        /*0088*/ 	.byte	0x04, 0x0a
        /*008a*/ 	.short	(.L_538 - .L_537)
	.align		4
.L_537:
        /*008c*/ 	.word	index@(.nv.constant0.warmInitialize)
        /*0090*/ 	.short	0x0380
        /*0092*/ 	.short	0x0028


	//----- nvinfo : EIATTR_SW_WAR
	.align		4
.L_538:
        /*0094*/ 	.byte	0x04, 0x36
        /*0096*/ 	.short	(.L_540 - .L_539)
.L_539:
        /*0098*/ 	.word	0x00000008
.L_540:


//--------------------- .nv.info.initialize       --------------------------
	.section	.nv.info.initialize,"",@"SHT_CUDA_INFO"
	.sectionflags	@""
	.align	4


	//----- nvinfo : EIATTR_CUDA_API_VERSION
	.align		4
        /*0000*/ 	.byte	0x04, 0x37
        /*0002*/ 	.short	(.L_542 - .L_541)
.L_541:
        /*0004*/ 	.word	0x00000082


	//----- nvinfo : EIATTR_KPARAM_INFO
	.align		4
.L_542:
        /*0008*/ 	.byte	0x04, 0x17
        /*000a*/ 	.short	(.L_544 - .L_543)
.L_543:
        /*000c*/ 	.word	0x00000000
        /*0010*/ 	.short	0x0009
        /*0012*/ 	.short	0x0044
        /*0014*/ 	.byte	0x00, 0xf0, 0x11, 0x00


	//----- nvinfo : EIATTR_KPARAM_INFO
	.align		4
.L_544:
        /*0018*/ 	.byte	0x04, 0x17
        /*001a*/ 	.short	(.L_546 - .L_545)
.L_545:
        /*001c*/ 	.word	0x00000000
        /*0020*/ 	.short	0x0008
        /*0022*/ 	.short	0x0040
        /*0024*/ 	.byte	0x00, 0xf0, 0x11, 0x00


	//----- nvinfo : EIATTR_KPARAM_INFO
	.align		4
.L_546:
        /*0028*/ 	.byte	0x04, 0x17
        /*002a*/ 	.short	(.L_548 - .L_547)
.L_547:
        /*002c*/ 	.word	0x00000000
        /*0030*/ 	.short	0x0007
        /*0032*/ 	.short	0x0038
        /*0034*/ 	.byte	0x00, 0xf5, 0x21, 0x00


	//----- nvinfo : EIATTR_KPARAM_INFO
	.align		4
.L_548:
        /*0038*/ 	.byte	0x04, 0x17
        /*003a*/ 	.short	(.L_550 - .L_549)
.L_549:
        /*003c*/ 	.word	0x00000000
        /*0040*/ 	.short	0x0006
        /*0042*/ 	.short	0x0030
        /*0044*/ 	.byte	0x00, 0xf5, 0x21, 0x00


	//----- nvinfo : EIATTR_KPARAM_INFO
	.align		4
.L_550:
        /*0048*/ 	.byte	0x04, 0x17
        /*004a*/ 	.short	(.L_552 - .L_551)
.L_551:
        /*004c*/ 	.word	0x00000000
        /*0050*/ 	.short	0x0005
        /*0052*/ 	.short	0x0028
        /*0054*/ 	.byte	0x00, 0xf5, 0x21, 0x00


	//----- nvinfo : EIATTR_KPARAM_INFO
	.align		4
.L_552:
        /*0058*/ 	.byte	0x04, 0x17
        /*005a*/ 	.short	(.L_554 - .L_553)
.L_553:
        /*005c*/ 	.word	0x00000000
        /*0060*/ 	.short	0x0004
        /*0062*/ 	.short	0x0020
        /*0064*/ 	.byte	0x00, 0xf5, 0x21, 0x00


	//----- nvinfo : EIATTR_KPARAM_INFO
	.align		4
.L_554:
        /*0068*/ 	.byte	0x04, 0x17
        /*006a*/ 	.short	(.L_556 - .L_555)
.L_555:
        /*006c*/ 	.word	0x00000000
        /*0070*/ 	.short	0x0003
        /*0072*/ 	.short	0x0018
        /*0074*/ 	.byte	0x00, 0xf5, 0x21, 0x00


	//----- nvinfo : EIATTR_KPARAM_INFO
	.align		4
.L_556:
        /*0078*/ 	.byte	0x04, 0x17
        /*007a*/ 	.short	(.L_558 - .L_557)
.L_557:
        /*007c*/ 	.word	0x00000000
        /*0080*/ 	.short	0x0002
        /*0082*/ 	.short	0x0010
        /*0084*/ 	.byte	0x00, 0xf5, 0x21, 0x00


	//----- nvinfo : EIATTR_KPARAM_INFO
	.align		4
.L_558:
        /*0088*/ 	.byte	0x04, 0x17
        /*008a*/ 	.short	(.L_560 - .L_559)
.L_559:
        /*008c*/ 	.word	0x00000000
        /*0090*/ 	.short	0x0001
        /*0092*/ 	.short	0x0008
        /*0094*/ 	.byte	0x00, 0xf5, 0x21, 0x00


	//----- nvinfo : EIATTR_KPARAM_INFO
	.align		4
.L_560:
        /*0098*/ 	.byte	0x04, 0x17
        /*009a*/ 	.short	(.L_562 - .L_561)
.L_561:
        /*009c*/ 	.word	0x00000000
        /*00a0*/ 	.short	0x0000
        /*00a2*/ 	.short	0x0000
        /*00a4*/ 	.byte	0x00, 0xf5, 0x21, 0x00


	//----- nvinfo : EIATTR_SPARSE_MMA_MASK
	.align		4
.L_562:
        /*00a8*/ 	.byte	0x03, 0x50
        /*00aa*/ 	.short	0x0000


	//----- nvinfo : EIATTR_MAXREG_COUNT
	.align		4
        /*00ac*/ 	.byte	0x03, 0x1b
        /*00ae*/ 	.short	0x00ff


	//----- nvinfo : EIATTR_MERCURY_ISA_VERSION
	.align		4
        /*00b0*/ 	.byte	0x03, 0x5f
        /*00b2*/ 	.short	0x0101


	//----- nvinfo : EIATTR_VRC_CTA_INIT_COUNT
	.align		4
        /*00b4*/ 	.byte	0x02, 0x4a
	.zero		1
	.zero		1


	//----- nvinfo : EIATTR_EXIT_INSTR_OFFSETS
	.align		4
        /*00b8*/ 	.byte	0x04, 0x1c
        /*00ba*/ 	.short	(.L_564 - .L_563)


	//   ....[0]....
.L_563:
        /*00bc*/ 	.word	0x00000070


	//   ....[1]....
        /*00c0*/ 	.word	0x000003b0


	//----- nvinfo : EIATTR_CBANK_PARAM_SIZE
	.align		4
.L_564:
        /*00c4*/ 	.byte	0x03, 0x19
        /*00c6*/ 	.short	0x0048


	//----- nvinfo : EIATTR_PARAM_CBANK
	.align		4
        /*00c8*/ 	.byte	0x04, 0x0a
        /*00ca*/ 	.short	(.L_566 - .L_565)
	.align		4
.L_565:
        /*00cc*/ 	.word	index@(.nv.constant0.initialize)
        /*00d0*/ 	.short	0x0380
        /*00d2*/ 	.short	0x0048


	//----- nvinfo : EIATTR_SW_WAR
	.align		4
.L_566:
        /*00d4*/ 	.byte	0x04, 0x36
        /*00d6*/ 	.short	(.L_568 - .L_567)
.L_567:
        /*00d8*/ 	.word	0x00000008
.L_568:


//--------------------- .nv.callgraph             --------------------------
	.section	.nv.callgraph,"",@"SHT_CUDA_CALLGRAPH"
	.align	4
	.sectionentsize	8
	.align		4
        /*0000*/ 	.word	0x00000000
	.align		4
        /*0004*/ 	.word	0xffffffff
	.align		4
        /*0008*/ 	.word	0x00000000
	.align		4
        /*000c*/ 	.word	0xfffffffe
	.align		4
        /*0010*/ 	.word	0x00000000
	.align		4
        /*0014*/ 	.word	0xfffffffd
	.align		4
        /*0018*/ 	.word	0x00000000
	.align		4
        /*001c*/ 	.word	0xfffffffc


//--------------------- .nv.constant4             --------------------------
	.section	.nv.constant4,"a",@progbits
	.align	8
	.align		8
.nv.constant4:
        /*0000*/ 	.dword	__cudart_i2opi_f


//--------------------- .text.findBest            --------------------------
	.section	.text.findBest,"ax",@progbits
	.align	128
        .global         findBest
        .type           findBest,@function
        .size           findBest,(.L_x_219 - findBest)
        .other          findBest,@"STO_CUDA_ENTRY STV_DEFAULT"
findBest:
.text.findBest:
[----:B------:R-:W-:Y:S01]  /*0000*/  LDC R1, c[0x0][0x37c] ;  /* 0x0000df00ff017b82 */ /* 0x000fe20000000800 */
[----:B------:R-:W0:Y:S07]  /*0010*/  S2R R3, SR_TID.X ;  /* 0x0000000000037919 */ /* 0x000e2e0000002100 */
[----:B------:R-:W0:Y:S01]  /*0020*/  S2UR UR4, SR_CTAID.X ;  /* 0x00000000000479c3 */ /* 0x000e220000002500 */
[----:B------:R-:W1:Y:S07]  /*0030*/  LDCU UR5, c[0x0][0x3b8] ;  /* 0x00007700ff0577ac */ /* 0x000e6e0008000800 */
[----:B------:R-:W0:Y:S02]  /*0040*/  LDC R0, c[0x0][0x360] ;  /* 0x0000d800ff007b82 */ /* 0x000e240000000800 */
[----:B0-----:R-:W-:-:S05]  /*0050*/  IMAD R0, R0, UR4, R3 ;  /* 0x0000000400007c24 */ /* 0x001fca000f8e0203 */
[----:B-1----:R-:W-:-:S13]  /*0060*/  ISETP.GE.AND P0, PT, R0, UR5, PT ;  /* 0x0000000500007c0c */ /* 0x002fda000bf06270 */
[----:B------:R-:W-:Y:S05]  /*0070*/  @P0 EXIT ;  /* 0x000000000000094d */ /* 0x000fea0003800000 */
[----:B------:R-:W0:Y:S01]  /*0080*/  LDC R13, c[0x0][0x3b4] ;  /* 0x0000ed00ff0d7b82 */ /* 0x000e220000000800 */
[----:B------:R-:W-:Y:S01]  /*0090*/  IABS R6, R0 ;  /* 0x0000000000067213 */ /* 0x000fe20000000000 */
[----:B------:R-:W1:Y:S06]  /*00a0*/  LDCU.64 UR4, c[0x0][0x358] ;  /* 0x00006b00ff0477ac */ /* 0x000e6c0008000a00 */
[----:B------:R-:W1:Y:S08]  /*00b0*/  LDC.64 R10, c[0x0][0x3a8] ;  /* 0x0000ea00ff0a7b82 */ /* 0x000e700000000a00 */
[----:B------:R-:W2:Y:S01]  /*00c0*/  LDC.64 R8, c[0x0][0x380] ;  /* 0x0000e000ff087b82 */ /* 0x000ea20000000a00 */
[----:B0-----:R-:W-:-:S04]  /*00d0*/  IABS R2, R13 ;  /* 0x0000000d00027213 */ /* 0x001fc80000000000 */
[----:B------:R-:W0:Y:S01]  /*00e0*/  I2F.RP R3, R2 ;  /* 0x0000000200037306 */ /* 0x000e220000209400 */
[----:B-1----:R-:W3:Y:S07]  /*00f0*/  LDG.E R10, desc[UR4][R10.64] ;  /* 0x000000040a0a7981 */ /* 0x002eee000c1e1900 */
[----:B0-----:R-:W0:Y:S02]  /*0100*/  MUFU.RCP R3, R3 ;  /* 0x0000000300037308 */ /* 0x001e240000001000 */
[----:B0-----:R-:W-:-:S06]  /*0110*/  VIADD R4, R3, 0xffffffe ;  /* 0x0ffffffe03047836 */ /* 0x001fcc0000000000 */
[----:B------:R0:W1:Y:S02]  /*0120*/  F2I.FTZ.U32.TRUNC.NTZ R5, R4 ;  /* 0x0000000400057305 */ /* 0x000064000021f000 */
[----:B0-----:R-:W-:Y:S02]  /*0130*/  HFMA2 R4, -RZ, RZ, 0, 0 ;  /* 0x00000000ff047431 */ /* 0x001fe400000001ff */
[----:B-1----:R-:W-:-:S04]  /*0140*/  IMAD.MOV R7, RZ, RZ, -R5 ;  /* 0x000000ffff077224 */ /* 0x002fc800078e0a05 */
[----:B------:R-:W-:-:S04]  /*0150*/  IMAD R7, R7, R2, RZ ;  /* 0x0000000207077224 */ /* 0x000fc800078e02ff */
[----:B------:R-:W-:-:S04]  /*0160*/  IMAD.HI.U32 R5, R5, R7, R4 ;  /* 0x0000000705057227 */ /* 0x000fc800078e0004 */
[----:B------:R-:W-:-:S04]  /*0170*/  IMAD.MOV.U32 R7, RZ, RZ, R6 ;  /* 0x000000ffff077224 */ /* 0x000fc800078e0006 */
[----:B------:R-:W-:Y:S02]  /*0180*/  IMAD.HI.U32 R6, R5, R7, RZ ;  /* 0x0000000705067227 */ /* 0x000fe400078e00ff */
[----:B------:R-:W0:Y:S02]  /*0190*/  LDC.64 R4, c[0x0][0x3a0] ;  /* 0x0000e800ff047b82 */ /* 0x000e240000000a00 */
[----:B------:R-:W-:-:S04]  /*01a0*/  IMAD.MOV R3, RZ, RZ, -R6 ;  /* 0x000000ffff037224 */ /* 0x000fc800078e0a06 */
[----:B------:R-:W-:Y:S01]  /*01b0*/  IMAD R3, R2, R3, R7 ;  /* 0x0000000302037224 */ /* 0x000fe200078e0207 */
[----:B------:R-:W-:-:S04]  /*01c0*/  LOP3.LUT R7, R0, R13, RZ, 0x3c, !PT ;  /* 0x0000000d00077212 */ /* 0x000fc800078e3cff */
[----:B------:R-:W-:Y:S02]  /*01d0*/  ISETP.GT.U32.AND P2, PT, R2, R3, PT ;  /* 0x000000030200720c */ /* 0x000fe40003f44070 */
[----:B------:R-:W-:-:S11]  /*01e0*/  ISETP.GE.AND P0, PT, R7, RZ, PT ;  /* 0x000000ff0700720c */ /* 0x000fd60003f06270 */
[----:B------:R-:W-:Y:S01]  /*01f0*/  @!P2 IADD3 R3, PT, PT, R3, -R2, RZ ;  /* 0x800000020303a210 */ /* 0x000fe20007ffe0ff */
[----:B------:R-:W-:-:S03]  /*0200*/  @!P2 VIADD R6, R6, 0x1 ;  /* 0x000000010606a836 */ /* 0x000fc60000000000 */
[----:B------:R-:W-:-:S13]  /*0210*/  ISETP.GE.U32.AND P1, PT, R3, R2, PT ;  /* 0x000000020300720c */ /* 0x000fda0003f26070 */
[----:B------:R-:W-:Y:S01]  /*0220*/  @P1 VIADD R6, R6, 0x1 ;  /* 0x0000000106061836 */ /* 0x000fe20000000000 */
[----:B------:R-:W-:Y:S02]  /*0230*/  ISETP.NE.AND P1, PT, R13, RZ, PT ;  /* 0x000000ff0d00720c */ /* 0x000fe40003f25270 */
[----:B------:R-:W-:Y:S02]  /*0240*/  LOP3.LUT R13, RZ, R13, RZ, 0x33, !PT ;  /* 0x0000000dff0d7212 */ /* 0x000fe400078e33ff */
[----:B------:R-:W-:-:S04]  /*0250*/  @!P0 IADD3 R6, PT, PT, -R6, RZ, RZ ;  /* 0x000000ff06068210 */ /* 0x000fc80007ffe1ff */
[----:B------:R-:W-:Y:S02]  /*0260*/  SEL R17, R13, R6, !P1 ;  /* 0x000000060d117207 */ /* 0x000fe40004800000 */
[----:B------:R-:W1:Y:S03]  /*0270*/  LDC.64 R6, c[0x0][0x388] ;  /* 0x0000e200ff067b82 */ /* 0x000e660000000a00 */
[----:B0-----:R-:W-:-:S05]  /*0280*/  IMAD.WIDE R4, R17, 0x4, R4 ;  /* 0x0000000411047825 */ /* 0x001fca00078e0204 */
[----:B------:R-:W3:Y:S01]  /*0290*/  LDG.E R15, desc[UR4][R4.64] ;  /* 0x00000004040f7981 */ /* 0x000ee2000c1e1900 */
[----:B------:R-:W-:Y:S01]  /*02a0*/  BSSY.RECONVERGENT B0, `(.L_x_0) ;  /* 0x0000010000007945 */ /* 0x000fe20003800200 */
[----:B--2---:R-:W-:-:S04]  /*02b0*/  IMAD.WIDE R8, R0, 0x4, R8 ;  /* 0x0000000400087825 */ /* 0x004fc800078e0208 */
[----:B-1----:R-:W-:Y:S01]  /*02c0*/  IMAD.WIDE R6, R17, 0x4, R6 ;  /* 0x0000000411067825 */ /* 0x002fe200078e0206 */
[----:B---3--:R-:W-:-:S13]  /*02d0*/  FSETP.NEU.AND P0, PT, R15, R10, PT ;  /* 0x0000000a0f00720b */ /* 0x008fda0003f0d000 */
[----:B------:R-:W-:Y:S05]  /*02e0*/  @P0 BRA `(.L_x_1) ;  /* 0x00000000002c0947 */ /* 0x000fea0003800000 */
[----:B------:R-:W2:Y:S01]  /*02f0*/  LDG.E R17, desc[UR4][R8.64] ;  /* 0x0000000408117981 */ /* 0x000ea2000c1e1900 */
[----:B------:R-:W0:Y:S01]  /*0300*/  LDC.64 R10, c[0x0][0x398] ;  /* 0x0000e600ff0a7b82 */ /* 0x000e220000000a00 */
[----:B------:R-:W-:Y:S02]  /*0310*/  ISETP.GE.AND P2, PT, R0, RZ, PT ;  /* 0x000000ff0000720c */ /* 0x000fe40003f46270 */
[----:B------:R-:W-:Y:S01]  /*0320*/  ISETP.GT.U32.AND P0, PT, R2, R3, PT ;  /* 0x000000030200720c */ /* 0x000fe20003f04070 */
[----:B------:R-:W-:-:S05]  /*0330*/  IMAD.IADD R2, R3, 0x1, -R2 ;  /* 0x0000000103027824 */ /* 0x000fca00078e0a02 */
[----:B------:R-:W-:-:S05]  /*0340*/  SEL R2, R2, R3, !P0 ;  /* 0x0000000302027207 */ /* 0x000fca0004000000 */
[----:B------:R-:W-:-:S04]  /*0350*/  @!P2 IADD3 R2, PT, PT, -R2, RZ, RZ ;  /* 0x000000ff0202a210 */ /* 0x000fc80007ffe1ff */
[----:B------:R-:W-:-:S05]  /*0360*/  SEL R3, R13, R2, !P1 ;  /* 0x000000020d037207 */ /* 0x000fca0004800000 */
[----:B0-----:R-:W-:-:S05]  /*0370*/  IMAD.WIDE R2, R3, 0x4, R10 ;  /* 0x0000000403027825 */ /* 0x001fca00078e020a */
[----:B--2---:R0:W-:Y:S04]  /*0380*/  STG.E desc[UR4][R2.64], R17 ;  /* 0x0000001102007986 */ /* 0x0041e8000c101904 */
[----:B------:R0:W5:Y:S02]  /*0390*/  LDG.E R15, desc[UR4][R4.64] ;  /* 0x00000004040f7981 */ /* 0x000164000c1e1900 */
.L_x_1:
[----:B------:R-:W-:Y:S05]  /*03a0*/  BSYNC.RECONVERGENT B0 ;  /* 0x0000000000007941 */ /* 0x000fea0003800200 */
.L_x_0:
[----:B0-----:R-:W2:Y:S02]  /*03b0*/  LDG.E R2, desc[UR4][R6.64] ;  /* 0x0000000406027981 */ /* 0x001ea4000c1e1900 */
[----:B--2--5:R-:W-:-:S13]  /*03c0*/  FSETP.GEU.AND P0, PT, R15, R2, PT ;  /* 0x000000020f00720b */ /* 0x024fda0003f0e000 */
[----:B------:R-:W-:Y:S05]  /*03d0*/  @P0 EXIT ;  /* 0x000000000000094d */ /* 0x000fea0003800000 */
[----:B------:R-:W-:Y:S01]  /*03e0*/  STG.E desc[UR4][R6.64], R15 ;  /* 0x0000000f06007986 */ /* 0x000fe2000c101904 */
[----:B------:R-:W0:Y:S03]  /*03f0*/  LDC.64 R2, c[0x0][0x390] ;  /* 0x0000e400ff027b82 */ /* 0x000e260000000a00 */
[----:B------:R-:W2:Y:S01]  /*0400*/  LDG.E R9, desc[UR4][R8.64] ;  /* 0x0000000408097981 */ /* 0x000ea2000c1e1900 */
[----:B0-----:R-:W-:-:S05]  /*0410*/  IMAD.WIDE R2, R0, 0x4, R2 ;  /* 0x0000000400027825 */ /* 0x001fca00078e0202 */
[----:B--2---:R-:W-:Y:S01]  /*0420*/  STG.E desc[UR4][R2.64], R9 ;  /* 0x0000000902007986 */ /* 0x004fe2000c101904 */
[----:B------:R-:W-:Y:S05]  /*0430*/  EXIT ;  /* 0x000000000000794d */ /* 0x000fea0003800000 */
.L_x_2:
[----:B------:R-:W-:-:S00]  /*0440*/  BRA `(.L_x_2) ;  /* 0xfffffffc00fc7947 */ /* 0x000fc0000383ffff */
[----:B------:R-:W-:-:S00]  /*0450*/  NOP ;  /* 0x0000000000007918 */ /* 0x000fc00000000000 */
        /* <DEDUP_REMOVED lines=10> */
.L_x_219:


//--------------------- .text.findThisBest        --------------------------
	.section	.text.findThisBest,"ax",@progbits
	.align	128
        .global         findThisBest
        .type           findThisBest,@function
        .size           findThisBest,(.L_x_220 - findThisBest)
        .other          findThisBest,@"STO_CUDA_ENTRY STV_DEFAULT"
findThisBest:
.text.findThisBest:
[----:B------:R-:W-:Y:S01]  /*0000*/  LDC R1, c[0x0][0x37c] ;  /* 0x0000df00ff017b82 */ /* 0x000fe20000000800 */
[----:B------:R-:W0:Y:S07]  /*0010*/  S2R R0, SR_TID.X ;  /* 0x0000000000007919 */ /* 0x000e2e0000002100 */
[----:B------:R-:W1:Y:S01]  /*0020*/  S2UR UR4, SR_CTAID.X ;  /* 0x00000000000479c3 */ /* 0x000e620000002500 */
[----:B------:R-:W1:Y:S02]  /*0030*/  LDCU UR5, c[0x0][0x360] ;  /* 0x00006c00ff0577ac */ /* 0x000e640008000800 */
[----:B-1----:R-:W-:Y:S01]  /*0040*/  UIMAD UR4, UR4, UR5, URZ ;  /* 0x00000005040472a4 */ /* 0x002fe2000f8e02ff */
[----:B0-----:R-:W-:-:S05]  /*0050*/  IMAD.MOV R0, RZ, RZ, -R0 ;  /* 0x000000ffff007224 */ /* 0x001fca00078e0a00 */
[----:B------:R-:W-:-:S13]  /*0060*/  ISETP.NE.AND P0, PT, R0, UR4, PT ;  /* 0x0000000400007c0c */ /* 0x000fda000bf05270 */
[----:B------:R-:W-:Y:S05]  /*0070*/  @P0 EXIT ;  /* 0x000000000000094d */ /* 0x000fea0003800000 */
[----:B------:R-:W0:Y:S01]  /*0080*/  LDC.64 R2, c[0x0][0x388] ;  /* 0x0000e200ff027b82 */ /* 0x000e220000000a00 */
[----:B------:R-:W0:Y:S01]  /*0090*/  LDCU.64 UR10, c[0x0][0x358] ;  /* 0x00006b00ff0a77ac */ /* 0x000e220008000a00 */
[----:B------:R-:W1:Y:S01]  /*00a0*/  LDCU UR6, c[0x0][0x390] ;  /* 0x00007200ff0677ac */ /* 0x000e620008000800 */
[----:B0-----:R0:W5:Y:S01]  /*00b0*/  LDG.E R7, desc[UR10][R2.64] ;  /* 0x0000000a02077981 */ /* 0x001162000c1e1900 */
[----:B-1----:R-:W-:-:S09]  /*00c0*/  UISETP.GE.AND UP0, UPT, UR6, 0x1, UPT ;  /* 0x000000010600788c */ /* 0x002fd2000bf06270 */
[----:B0-----:R-:W-:Y:S05]  /*00d0*/  BRA.U !UP0, `(.L_x_3) ;  /* 0x0000000508607547 */ /* 0x001fea000b800000 */
[----:B------:R-:W-:Y:S01]  /*00e0*/  UISETP.GE.U32.AND UP1, UPT, UR6, 0x10, UPT ;  /* 0x000000100600788c */ /* 0x000fe2000bf26070 */
[----:B------:R-:W-:Y:S01]  /*00f0*/  IMAD.MOV.U32 R0, RZ, RZ, RZ ;  /* 0x000000ffff007224 */ /* 0x000fe200078e00ff */
[----:B------:R-:W-:-:S04]  /*0100*/  ULOP3.LUT UR7, UR6, 0xf, URZ, 0xc0, !UPT ;  /* 0x0000000f06077892 */ /* 0x000fc8000f8ec0ff */
[----:B------:R-:W-:-:S03]  /*0110*/  UISETP.NE.AND UP0, UPT, UR7, URZ, UPT ;  /* 0x000000ff0700728c */ /* 0x000fc6000bf05270 */
[----:B------:R-:W-:Y:S08]  /*0120*/  BRA.U !UP1, `(.L_x_4) ;  /* 0x0000000109987547 */ /* 0x000ff0000b800000 */
[----:B------:R-:W0:Y:S01]  /*0130*/  LDCU.64 UR4, c[0x0][0x380] ;  /* 0x00007000ff0477ac */ /* 0x000e220008000a00 */
[----:B------:R-:W-:-:S04]  /*0140*/  ULOP3.LUT UR8, UR6, 0x7ffffff0, URZ, 0xc0, !UPT ;  /* 0x7ffffff006087892 */ /* 0x000fc8000f8ec0ff */
[----:B------:R-:W-:Y:S02]  /*0150*/  UIADD3 UR9, UPT, UPT, -UR8, URZ, URZ ;  /* 0x000000ff08097290 */ /* 0x000fe4000fffe1ff */
[----:B------:R-:W-:Y:S01]  /*0160*/  IMAD.U32 R0, RZ, RZ, UR8 ;  /* 0x00000008ff007e24 */ /* 0x000fe2000f8e00ff */
[----:B0-----:R-:W-:-:S04]  /*0170*/  UIADD3 UR4, UP1, UPT, UR4, 0x20, URZ ;  /* 0x0000002004047890 */ /* 0x001fc8000ff3e0ff */
[----:B------:R-:W-:Y:S02]  /*0180*/  UIADD3.X UR5, UPT, UPT, URZ, UR5, URZ, UP1, !UPT ;  /* 0x00000005ff057290 */ /* 0x000fe40008ffe4ff */
[----:B------:R-:W-:-:S04]  /*0190*/  IMAD.U32 R10, RZ, RZ, UR4 ;  /* 0x00000004ff0a7e24 */ /* 0x000fc8000f8e00ff */
[----:B------:R-:W-:-:S07]  /*01a0*/  IMAD.U32 R5, RZ, RZ, UR5 ;  /* 0x00000005ff057e24 */ /* 0x000fce000f8e00ff */
.L_x_5:
[----:B------:R-:W-:-:S05]  /*01b0*/  IMAD.MOV.U32 R4, RZ, RZ, R10 ;  /* 0x000000ffff047224 */ /* 0x000fca00078e000a */
[----:B------:R-:W2:Y:S04]  /*01c0*/  LDG.E R8, desc[UR10][R4.64+-0x20] ;  /* 0xffffe00a04087981 */ /* 0x000ea8000c1e1900 */
[----:B------:R-:W2:Y:S04]  /*01d0*/  LDG.E R10, desc[UR10][R4.64+-0x1c] ;  /* 0xffffe40a040a7981 */ /* 0x000ea8000c1e1900 */
[----:B------:R-:W3:Y:S04]  /*01e0*/  LDG.E R11, desc[UR10][R4.64+-0x18] ;  /* 0xffffe80a040b7981 */ /* 0x000ee8000c1e1900 */
[----:B------:R-:W3:Y:S04]  /*01f0*/  LDG.E R12, desc[UR10][R4.64+-0x14] ;  /* 0xffffec0a040c7981 */ /* 0x000ee8000c1e1900 */
[----:B------:R-:W4:Y:S04]  /*0200*/  LDG.E R13, desc[UR10][R4.64+-0x10] ;  /* 0xfffff00a040d7981 */ /* 0x000f28000c1e1900 */
        /* <DEDUP_REMOVED lines=10> */
[----:B------:R0:W4:Y:S01]  /*02b0*/  LDG.E R9, desc[UR10][R4.64+0x1c] ;  /* 0x00001c0a04097981 */ /* 0x000122000c1e1900 */
[----:B------:R-:W-:-:S04]  /*02c0*/  UIADD3 UR9, UPT, UPT, UR9, 0x10, URZ ;  /* 0x0000001009097890 */ /* 0x000fc8000fffe0ff */
[----:B------:R-:W-:Y:S01]  /*02d0*/  UISETP.NE.AND UP1, UPT, UR9, URZ, UPT ;  /* 0x000000ff0900728c */ /* 0x000fe2000bf25270 */
[----:B--2--5:R-:W-:Y:S02]  /*02e0*/  FMNMX3 R8, R8, R7, R10, PT ;  /* 0x0000000708087276 */ /* 0x024fe4000380000a */
[----:B------:R-:W-:-:S05]  /*02f0*/  IADD3 R10, P0, PT, R4, 0x40, RZ ;  /* 0x00000040040a7810 */ /* 0x000fca0007f1e0ff */
[----:B0-----:R-:W-:Y:S01]  /*0300*/  IMAD.X R5, RZ, RZ, R5, P0 ;  /* 0x000000ffff057224 */ /* 0x001fe200000e0605 */
[----:B---3--:R-:W-:-:S04]  /*0310*/  FMNMX3 R8, R11, R8, R12, PT ;  /* 0x000000080b087276 */ /* 0x008fc8000380000c */
[----:B----4-:R-:W-:-:S04]  /*0320*/  FMNMX3 R8, R13, R8, R14, PT ;  /* 0x000000080d087276 */ /* 0x010fc8000380000e */
[----:B------:R-:W-:-:S04]  /*0330*/  FMNMX3 R8, R15, R8, R16, PT ;  /* 0x000000080f087276 */ /* 0x000fc80003800010 */
[----:B------:R-:W-:-:S04]  /*0340*/  FMNMX3 R8, R17, R8, R18, PT ;  /* 0x0000000811087276 */ /* 0x000fc80003800012 */
[----:B------:R-:W-:-:S04]  /*0350*/  FMNMX3 R8, R19, R8, R20, PT ;  /* 0x0000000813087276 */ /* 0x000fc80003800014 */
[----:B------:R-:W-:-:S04]  /*0360*/  FMNMX3 R8, R21, R8, R22, PT ;  /* 0x0000000815087276 */ /* 0x000fc80003800016 */
[----:B------:R-:W-:Y:S01]  /*0370*/  FMNMX3 R7, R6, R8, R9, PT ;  /* 0x0000000806077276 */ /* 0x000fe20003800009 */
[----:B------:R-:W-:Y:S06]  /*0380*/  BRA.U UP1, `(.L_x_5) ;  /* 0xfffffffd01887547 */ /* 0x000fec000b83ffff */
.L_x_4:
[----:B------:R-:W-:Y:S05]  /*0390*/  BRA.U !UP0, `(.L_x_3) ;  /* 0x0000000108b07547 */ /* 0x000fea000b800000 */
[----:B------:R-:W-:Y:S02]  /*03a0*/  UISETP.GE.U32.AND UP0, UPT, UR7, 0x8, UPT ;  /* 0x000000080700788c */ /* 0x000fe4000bf06070 */
[----:B------:R-:W-:-:S04]  /*03b0*/  ULOP3.LUT UR5, UR6, 0x7, URZ, 0xc0, !UPT ;  /* 0x0000000706057892 */ /* 0x000fc8000f8ec0ff */
[----:B------:R-:W-:-:S03]  /*03c0*/  UISETP.NE.AND UP1, UPT, UR5, URZ, UPT ;  /* 0x000000ff0500728c */ /* 0x000fc6000bf25270 */
[----:B------:R-:W-:Y:S08]  /*03d0*/  BRA.U !UP0, `(.L_x_6) ;  /* 0x00000001083c7547 */ /* 0x000ff0000b800000 */
[----:B------:R-:W0:Y:S02]  /*03e0*/  LDC.64 R4, c[0x0][0x380] ;  /* 0x0000e000ff047b82 */ /* 0x000e240000000a00 */
[----:B0-----:R-:W-:-:S05]  /*03f0*/  IMAD.WIDE.U32 R4, R0, 0x4, R4 ;  /* 0x0000000400047825 */ /* 0x001fca00078e0004 */
[----:B------:R-:W2:Y:S04]  /*0400*/  LDG.E R6, desc[UR10][R4.64] ;  /* 0x0000000a04067981 */ /* 0x000ea8000c1e1900 */
[----:B------:R-:W2:Y:S04]  /*0410*/  LDG.E R8, desc[UR10][R4.64+0x4] ;  /* 0x0000040a04087981 */ /* 0x000ea8000c1e1900 */
[----:B------:R-:W3:Y:S04]  /*0420*/  LDG.E R9, desc[UR10][R4.64+0x8] ;  /* 0x0000080a04097981 */ /* 0x000ee8000c1e1900 */
[----:B------:R-:W3:Y:S04]  /*0430*/  LDG.E R10, desc[UR10][R4.64+0xc] ;  /* 0x00000c0a040a7981 */ /* 0x000ee8000c1e1900 */
[----:B------:R-:W4:Y:S04]  /*0440*/  LDG.E R11, desc[UR10][R4.64+0x10] ;  /* 0x0000100a040b7981 */ /* 0x000f28000c1e1900 */
[----:B------:R-:W4:Y:S04]  /*0450*/  LDG.E R12, desc[UR10][R4.64+0x14] ;  /* 0x0000140a040c7981 */ /* 0x000f28000c1e1900 */
[----:B------:R-:W4:Y:S04]  /*0460*/  LDG.E R13, desc[UR10][R4.64+0x18] ;  /* 0x0000180a040d7981 */ /* 0x000f28000c1e1900 */
[----:B------:R-:W4:Y:S01]  /*0470*/  LDG.E R14, desc[UR10][R4.64+0x1c] ;  /* 0x00001c0a040e7981 */ /* 0x000f22000c1e1900 */
[----:B------:R-:W-:Y:S01]  /*0480*/  VIADD R0, R0, 0x8 ;  /* 0x0000000800007836 */ /* 0x000fe20000000000 */
[----:B--2--5:R-:W-:-:S04]  /*0490*/  FMNMX3 R6, R6, R7, R8, PT ;  /* 0x0000000706067276 */ /* 0x024fc80003800008 */
[----:B---3--:R-:W-:-:S04]  /*04a0*/  FMNMX3 R6, R9, R6, R10, PT ;  /* 0x0000000609067276 */ /* 0x008fc8000380000a */
[----:B----4-:R-:W-:-:S04]  /*04b0*/  FMNMX3 R6, R11, R6, R12, PT ;  /* 0x000000060b067276 */ /* 0x010fc8000380000c */
[----:B------:R-:W-:-:S07]  /*04c0*/  FMNMX3 R7, R13, R6, R14, PT ;  /* 0x000000060d077276 */ /* 0x000fce000380000e */
.L_x_6:
        /* <DEDUP_REMOVED lines=10> */
[----:B------:R-:W3:Y:S01]  /*0570*/  LDG.E R10, desc[UR10][R4.64+0xc] ;  /* 0x00000c0a040a7981 */ /* 0x000ee2000c1e1900 */
[----:B------:R-:W-:Y:S01]  /*0580*/  VIADD R0, R0, 0x4 ;  /* 0x0000000400007836 */ /* 0x000fe20000000000 */
[----:B--2--5:R-:W-:-:S04]  /*0590*/  FMNMX3 R6, R6, R7, R8, PT ;  /* 0x0000000706067276 */ /* 0x024fc80003800008 */
[----:B---3--:R-:W-:-:S07]  /*05a0*/  FMNMX3 R7, R9, R6, R10, PT ;  /* 0x0000000609077276 */ /* 0x008fce000380000a */
.L_x_7:
[----:B------:R-:W-:Y:S05]  /*05b0*/  BRA.U !UP1, `(.L_x_3) ;  /* 0x0000000109287547 */ /* 0x000fea000b800000 */
[----:B------:R-:W0:Y:S01]  /*05c0*/  LDC.64 R4, c[0x0][0x380] ;  /* 0x0000e000ff047b82 */ /* 0x000e220000000a00 */
[----:B------:R-:W-:Y:S01]  /*05d0*/  UIADD3 UR4, UPT, UPT, -UR4, URZ, URZ ;  /* 0x000000ff04047290 */ /* 0x000fe2000fffe1ff */
[----:B0-----:R-:W-:-:S11]  /*05e0*/  IMAD.WIDE.U32 R4, R0, 0x4, R4 ;  /* 0x0000000400047825 */ /* 0x001fd600078e0004 */
.L_x_8:
[----:B------:R0:W2:Y:S01]  /*05f0*/  LDG.E R0, desc[UR10][R4.64] ;  /* 0x0000000a04007981 */ /* 0x0000a2000c1e1900 */
[----:B------:R-:W-:-:S04]  /*0600*/  UIADD3 UR4, UPT, UPT, UR4, 0x1, URZ ;  /* 0x0000000104047890 */ /* 0x000fc8000fffe0ff */
[----:B------:R-:W-:Y:S01]  /*0610*/  UISETP.NE.AND UP0, UPT, UR4, URZ, UPT ;  /* 0x000000ff0400728c */ /* 0x000fe2000bf05270 */
[----:B0-----:R-:W-:-:S05]  /*0620*/  IADD3 R4, P0, PT, R4, 0x4, RZ ;  /* 0x0000000404047810 */ /* 0x001fca0007f1e0ff */
[----:B------:R-:W-:Y:S01]  /*0630*/  IMAD.X R5, RZ, RZ, R5, P0 ;  /* 0x000000ffff057224 */ /* 0x000fe200000e0605 */
[----:B--2--5:R-:W-:Y:S02]  /*0640*/  FMNMX R7, R0, R7, PT ;  /* 0x0000000700077209 */ /* 0x024fe40003800000 */
[----:B------:R-:W-:Y:S05]  /*0650*/  BRA.U UP0, `(.L_x_8) ;  /* 0xfffffffd00e47547 */ /* 0x000fea000b83ffff */
.L_x_3:
[----:B-----5:R-:W-:Y:S01]  /*0660*/  STG.E desc[UR10][R2.64], R7 ;  /* 0x0000000702007986 */ /* 0x020fe2000c10190a */
[----:B------:R-:W-:Y:S05]  /*0670*/  EXIT ;  /* 0x000000000000794d */ /* 0x000fea0003800000 */
.L_x_9:
        /* <DEDUP_REMOVED lines=16> */
.L_x_220:


//--------------------- .text.calZeroBusQ         --------------------------
	.section	.text.calZeroBusQ,"ax",@progbits
	.align	128
        .global         calZeroBusQ
        .type           calZeroBusQ,@function
        .size           calZeroBusQ,(.L_x_221 - calZeroBusQ)
        .other          calZeroBusQ,@"STO_CUDA_ENTRY STV_DEFAULT"
calZeroBusQ:
.text.calZeroBusQ:
[----:B------:R-:W-:Y:S01]  /*0000*/  LDC R1, c[0x0][0x37c] ;  /* 0x0000df00ff017b82 */ /* 0x000fe20000000800 */
[----:B------:R-:W0:Y:S07]  /*0010*/  S2R R3, SR_TID.X ;  /* 0x0000000000037919 */ /* 0x000e2e0000002100 */
[----:B------:R-:W0:Y:S01]  /*0020*/  S2UR UR4, SR_CTAID.X ;  /* 0x00000000000479c3 */ /* 0x000e220000002500 */
[----:B------:R-:W1:Y:S01]  /*0030*/  LDCU UR5, c[0x0][0x3d0] ;  /* 0x00007a00ff0577ac */ /* 0x000e620008000800 */
[----:B------:R-:W-:Y:S01]  /*0040*/  BSSY.RECONVERGENT B1, `(.L_x_10) ;  /* 0x0000149000017945 */ /* 0x000fe20003800200 */
[----:B------:R-:W2:Y:S05]  /*0050*/  LDCU.64 UR6, c[0x0][0x358] ;  /* 0x00006b00ff0677ac */ /* 0x000eaa0008000a00 */
[----:B------:R-:W0:Y:S08]  /*0060*/  LDC R0, c[0x0][0x360] ;  /* 0x0000d800ff007b82 */ /* 0x000e300000000800 */
[----:B------:R-:W1:Y:S01]  /*0070*/  LDC R7, c[0x0][0x3dc] ;  /* 0x0000f700ff077b82 */ /* 0x000e620000000800 */
[----:B0-----:R-:W-:-:S02]  /*0080*/  IMAD R0, R0, UR4, R3 ;  /* 0x0000000400007c24 */ /* 0x001fc4000f8e0203 */
[----:B-1----:R-:W-:-:S05]  /*0090*/  IMAD R3, R7, UR5, RZ ;  /* 0x0000000507037c24 */ /* 0x002fca000f8e02ff */
[----:B------:R-:W-:-:S13]  /*00a0*/  ISETP.GE.AND P0, PT, R0, R3, PT ;  /* 0x000000030000720c */ /* 0x000fda0003f06270 */
[----:B--2---:R-:W-:Y:S05]  /*00b0*/  @P0 BRA `(.L_x_11) ;  /* 0x0000001400040947 */ /* 0x004fea0003800000 */
[----:B------:R-:W-:Y:S01]  /*00c0*/  IABS R6, R7 ;  /* 0x0000000700067213 */ /* 0x000fe20000000000 */
[----:B------:R-:W0:Y:S01]  /*00d0*/  LDCU UR4, c[0x0][0x3d8] ;  /* 0x00007b00ff0477ac */ /* 0x000e220008000800 */
[----:B------:R-:W-:Y:S02]  /*00e0*/  IABS R8, R0 ;  /* 0x0000000000087213 */ /* 0x000fe40000000000 */
[----:B------:R-:W1:Y:S01]  /*00f0*/  I2F.RP R4, R6 ;  /* 0x0000000600047306 */ /* 0x000e620000209400 */
[----:B------:R-:W2:Y:S07]  /*0100*/  LDCU.64 UR8, c[0x0][0x380] ;  /* 0x00007000ff0877ac */ /* 0x000eae0008000a00 */
[----:B-1----:R-:W1:Y:S02]  /*0110*/  MUFU.RCP R4, R4 ;  /* 0x0000000400047308 */ /* 0x002e640000001000 */
[----:B-1----:R-:W-:-:S06]  /*0120*/  VIADD R2, R4, 0xffffffe ;  /* 0x0ffffffe04027836 */ /* 0x002fcc0000000000 */
[----:B------:R1:W3:Y:S02]  /*0130*/  F2I.FTZ.U32.TRUNC.NTZ R3, R2 ;  /* 0x0000000200037305 */ /* 0x0002e4000021f000 */
[----:B-1----:R-:W-:Y:S02]  /*0140*/  IMAD.MOV.U32 R2, RZ, RZ, RZ ;  /* 0x000000ffff027224 */ /* 0x002fe400078e00ff */
[----:B---3--:R-:W-:-:S04]  /*0150*/  IMAD.MOV R5, RZ, RZ, -R3 ;  /* 0x000000ffff057224 */ /* 0x008fc800078e0a03 */
[----:B------:R-:W-:-:S04]  /*0160*/  IMAD R5, R5, R6, RZ ;  /* 0x0000000605057224 */ /* 0x000fc800078e02ff */
[----:B------:R-:W-:-:S04]  /*0170*/  IMAD.HI.U32 R3, R3, R5, R2 ;  /* 0x0000000503037227 */ /* 0x000fc800078e0002 */
[----:B------:R-:W-:-:S04]  /*0180*/  IMAD.MOV.U32 R5, RZ, RZ, R8 ;  /* 0x000000ffff057224 */ /* 0x000fc800078e0008 */
[----:B------:R-:W-:-:S05]  /*0190*/  IMAD.HI.U32 R2, R3, R5, RZ ;  /* 0x0000000503027227 */ /* 0x000fca00078e00ff */
[----:B------:R-:W-:-:S05]  /*01a0*/  IADD3 R3, PT, PT, -R2, RZ, RZ ;  /* 0x000000ff02037210 */ /* 0x000fca0007ffe1ff */
[C---:B------:R-:W-:Y:S02]  /*01b0*/  IMAD R3, R6.reuse, R3, R5 ;  /* 0x0000000306037224 */ /* 0x040fe400078e0205 */
[----:B------:R-:W1:Y:S03]  /*01c0*/  LDC.64 R4, c[0x0][0x388] ;  /* 0x0000e200ff047b82 */ /* 0x000e660000000a00 */
[----:B------:R-:W-:-:S13]  /*01d0*/  ISETP.GT.U32.AND P1, PT, R6, R3, PT ;  /* 0x000000030600720c */ /* 0x000fda0003f24070 */
[----:B------:R-:W-:Y:S02]  /*01e0*/  @!P1 IMAD.IADD R3, R3, 0x1, -R6 ;  /* 0x0000000103039824 */ /* 0x000fe400078e0a06 */
[----:B------:R-:W-:Y:S01]  /*01f0*/  @!P1 VIADD R2, R2, 0x1 ;  /* 0x0000000102029836 */ /* 0x000fe20000000000 */
[----:B------:R-:W-:Y:S02]  /*0200*/  ISETP.NE.AND P1, PT, R7, RZ, PT ;  /* 0x000000ff0700720c */ /* 0x000fe40003f25270 */
[----:B------:R-:W-:Y:S02]  /*0210*/  ISETP.GE.U32.AND P0, PT, R3, R6, PT ;  /* 0x000000060300720c */ /* 0x000fe40003f06070 */
[----:B------:R-:W-:-:S04]  /*0220*/  LOP3.LUT R3, R0, R7, RZ, 0x3c, !PT ;  /* 0x0000000700037212 */ /* 0x000fc800078e3cff */
[----:B------:R-:W-:-:S07]  /*0230*/  ISETP.GE.AND P2, PT, R3, RZ, PT ;  /* 0x000000ff0300720c */ /* 0x000fce0003f46270 */
[----:B------:R-:W-:-:S06]  /*0240*/  @P0 VIADD R2, R2, 0x1 ;  /* 0x0000000102020836 */ /* 0x000fcc0000000000 */
[----:B------:R-:W-:Y:S01]  /*0250*/  @!P2 IMAD.MOV R2, RZ, RZ, -R2 ;  /* 0x000000ffff02a224 */ /* 0x000fe200078e0a02 */
[----:B------:R-:W-:-:S04]  /*0260*/  @!P1 LOP3.LUT R2, RZ, R7, RZ, 0x33, !PT ;  /* 0x00000007ff029212 */ /* 0x000fc800078e33ff */
[----:B------:R-:W-:-:S05]  /*0270*/  IADD3 R3, PT, PT, -R2, RZ, RZ ;  /* 0x000000ff02037210 */ /* 0x000fca0007ffe1ff */
[----:B------:R-:W-:Y:S02]  /*0280*/  IMAD R3, R7, R3, R0 ;  /* 0x0000000307037224 */ /* 0x000fe400078e0200 */
[----:B------:R-:W3:Y:S02]  /*0290*/  LDC.64 R6, c[0x0][0x3b0] ;  /* 0x0000ec00ff067b82 */ /* 0x000ee40000000a00 */
[----:B-1----:R-:W-:-:S05]  /*02a0*/  IMAD.WIDE R4, R3, 0x4, R4 ;  /* 0x0000000403047825 */ /* 0x002fca00078e0204 */
[----:B------:R-:W3:Y:S01]  /*02b0*/  LDG.E R8, desc[UR6][R4.64] ;  /* 0x0000000604087981 */ /* 0x000ee2000c1e1900 */
[----:B0-----:R-:W-:Y:S02]  /*02c0*/  IMAD R3, R2, UR4, RZ ;  /* 0x0000000402037c24 */ /* 0x001fe4000f8e02ff */
[----:B---3--:R-:W-:-:S05]  /*02d0*/  IMAD.WIDE R6, R8, 0x4, R6 ;  /* 0x0000000408067825 */ /* 0x008fca00078e0206 */
[----:B------:R-:W3:Y:S01]  /*02e0*/  LDG.E R9, desc[UR6][R6.64+-0x4] ;  /* 0xfffffc0606097981 */ /* 0x000ee2000c1e1900 */
[----:B------:R-:W-:Y:S01]  /*02f0*/  SHF.R.S32.HI R10, RZ, 0x1f, R8 ;  /* 0x0000001fff0a7819 */ /* 0x000fe20000011408 */
[----:B------:R-:W-:Y:S01]  /*0300*/  BSSY.RECONVERGENT B0, `(.L_x_12) ;  /* 0x0000115000007945 */ /* 0x000fe20003800200 */
[----:B------:R-:W-:Y:S01]  /*0310*/  IADD3 R11, P0, PT, R8, R3, RZ ;  /* 0x00000003080b7210 */ /* 0x000fe20007f1e0ff */
[----:B------:R-:W-:-:S03]  /*0320*/  IMAD.MOV.U32 R4, RZ, RZ, RZ ;  /* 0x000000ffff047224 */ /* 0x000fc600078e00ff */
[----:B------:R-:W-:Y:S02]  /*0330*/  LEA.HI.X.SX32 R10, R3, R10, 0x1, P0 ;  /* 0x0000000a030a7211 */ /* 0x000fe400000f0eff */
[----:B--2---:R-:W-:-:S04]  /*0340*/  LEA R12, P1, R11, UR8, 0x2 ;  /* 0x000000080b0c7c11 */ /* 0x004fc8000f8210ff */
[----:B------:R-:W-:Y:S02]  /*0350*/  LEA.HI.X R13, R11, UR9, R10, 0x2, P1 ;  /* 0x000000090b0d7c11 */ /* 0x000fe400088f140a */
[----:B---3--:R-:W-:-:S13]  /*0360*/  ISETP.NE.AND P0, PT, R9, -0x1, PT ;  /* 0xffffffff0900780c */ /* 0x008fda0003f05270 */
[----:B------:R-:W-:Y:S05]  /*0370*/  @!P0 BRA `(.L_x_13) ;  /* 0x0000001000348947 */ /* 0x000fea0003800000 */
[----:B------:R-:W0:Y:S01]  /*0380*/  LDCU UR4, c[0x0][0x3d4] ;  /* 0x00007a80ff0477ac */ /* 0x000e220008000800 */
[----:B------:R-:W1:Y:S01]  /*0390*/  LDC.64 R10, c[0x0][0x380] ;  /* 0x0000e000ff0a7b82 */ /* 0x000e620000000a00 */
[----:B------:R2:W5:Y:S01]  /*03a0*/  LDG.E R6, desc[UR6][R12.64+-0x4] ;  /* 0xfffffc060c067981 */ /* 0x000562000c1e1900 */
[----:B0-----:R-:W-:-:S05]  /*03b0*/  VIADD R5, R3, UR4 ;  /* 0x0000000403057c36 */ /* 0x001fca0008000000 */
[----:B------:R-:W-:-:S05]  /*03c0*/  IADD3 R7, PT, PT, R8, -0x1, R5 ;  /* 0xffffffff08077810 */ /* 0x000fca0007ffe005 */
[----:B-1----:R-:W-:-:S05]  /*03d0*/  IMAD.WIDE R10, R7, 0x4, R10 ;  /* 0x00000004070a7825 */ /* 0x002fca00078e020a */
[----:B------:R2:W5:Y:S01]  /*03e0*/  LDG.E R7, desc[UR6][R10.64] ;  /* 0x000000060a077981 */ /* 0x000562000c1e1900 */
[----:B------:R-:W-:Y:S02]  /*03f0*/  IMAD.MOV.U32 R8, RZ, RZ, R9 ;  /* 0x000000ffff087224 */ /* 0x000fe400078e0009 */
[----:B------:R-:W-:-:S07]  /*0400*/  IMAD.MOV.U32 R4, RZ, RZ, RZ ;  /* 0x000000ffff047224 */ /* 0x000fce00078e00ff */
.L_x_24:
[----:B--2---:R-:W0:Y:S08]  /*0410*/  LDC.64 R10, c[0x0][0x3a8] ;  /* 0x0000ea00ff0a7b82 */ /* 0x004e300000000a00 */
[----:B------:R-:W1:Y:S08]  /*0420*/  LDC.64 R24, c[0x0][0x380] ;  /* 0x0000e000ff187b82 */ /* 0x000e700000000a00 */
[----:B------:R-:W2:Y:S01]  /*0430*/  LDC.64 R20, c[0x0][0x398] ;  /* 0x0000e600ff147b82 */ /* 0x000ea20000000a00 */
[----:B0-----:R-:W-:-:S07]  /*0440*/  IMAD.WIDE R10, R8, 0x4, R10 ;  /* 0x00000004080a7825 */ /* 0x001fce00078e020a */
[----:B------:R-:W0:Y:S01]  /*0450*/  LDC.64 R14, c[0x0][0x3a0] ;  /* 0x0000e800ff0e7b82 */ /* 0x000e220000000a00 */
[----:B------:R-:W3:Y:S01]  /*0460*/  LDG.E R10, desc[UR6][R10.64] ;  /* 0x000000060a0a7981 */ /* 0x000ee2000c1e1900 */
[----:B--2---:R-:W-:-:S05]  /*0470*/  IMAD.WIDE R20, R8, 0x4, R20 ;  /* 0x0000000408147825 */ /* 0x004fca00078e0214 */
[----:B-----5:R-:W5:Y:S01]  /*0480*/  LDG.E R23, desc[UR6][R20.64] ;  /* 0x0000000614177981 */ /* 0x020f62000c1e1900 */
[----:B0-----:R-:W-:Y:S01]  /*0490*/  IMAD.WIDE R14, R8, 0x4, R14 ;  /* 0x00000004080e7825 */ /* 0x001fe200078e020e */
[----:B---3--:R-:W-:-:S05]  /*04a0*/  IADD3 R27, PT, PT, R5, R10, RZ ;  /* 0x0000000a051b7210 */ /* 0x008fca0007ffe0ff */
[----:B-1----:R-:W-:-:S05]  /*04b0*/  IMAD.WIDE R26, R27, 0x4, R24 ;  /* 0x000000041b1a7825 */ /* 0x002fca00078e0218 */
[----:B------:R-:W2:Y:S01]  /*04c0*/  LDG.E R22, desc[UR6][R26.64] ;  /* 0x000000061a167981 */ /* 0x000ea2000c1e1900 */
[----:B------:R-:W-:-:S03]  /*04d0*/  IMAD.IADD R9, R3, 0x1, R10 ;  /* 0x0000000103097824 */ /* 0x000fc600078e020a */
[----:B------:R-:W5:Y:S01]  /*04e0*/  LDG.E R10, desc[UR6][R14.64] ;  /* 0x000000060e0a7981 */ /* 0x000f62000c1e1900 */
[----:B------:R-:W-:Y:S01]  /*04f0*/  IMAD.WIDE R24, R9, 0x4, R24 ;  /* 0x0000000409187825 */ /* 0x000fe200078e0218 */
[----:B------:R-:W-:Y:S04]  /*0500*/  BSSY.RECONVERGENT B2, `(.L_x_14) ;  /* 0x000006c000027945 */ /* 0x000fe80003800200 */
[----:B------:R0:W5:Y:S01]  /*0510*/  LDG.E R9, desc[UR6][R24.64] ;  /* 0x0000000618097981 */ /* 0x000162000c1e1900 */
[----:B--2---:R-:W-:-:S04]  /*0520*/  FADD R11, R7, -R22 ;  /* 0x80000016070b7221 */ /* 0x004fc80000000000 */
[----:B------:R-:W-:-:S06]  /*0530*/  FMUL R22, R11, 0.63661974668502807617 ;  /* 0x3f22f9830b167820 */ /* 0x000fcc0000400000 */
[----:B------:R-:W1:Y:S01]  /*0540*/  F2I.NTZ R22, R22 ;  /* 0x0000001600167305 */ /* 0x000e620000203100 */
[----:B------:R-:W-:Y:S02]  /*0550*/  FSETP.GE.AND P0, PT, |R11|, 105615, PT ;  /* 0x47ce47800b00780b */ /* 0x000fe40003f06200 */
[----:B-1----:R-:W-:-:S05]  /*0560*/  I2FP.F32.S32 R26, R22 ;  /* 0x00000016001a7245 */ /* 0x002fca0000201400 */
[----:B------:R-:W-:-:S04]  /*0570*/  FFMA R27, R26, -1.5707962512969970703, R11 ;  /* 0xbfc90fda1a1b7823 */ /* 0x000fc8000000000b */
[----:B------:R-:W-:-:S04]  /*0580*/  FFMA R27, R26, -7.5497894158615963534e-08, R27 ;  /* 0xb3a221681a1b7823 */ /* 0x000fc8000000001b */
[----:B------:R-:W-:Y:S01]  /*0590*/  FFMA R26, R26, -5.3903029534742383927e-15, R27 ;  /* 0xa7c234c51a1a7823 */ /* 0x000fe2000000001b */
[----:B------:R-:W-:-:S03]  /*05a0*/  IMAD.MOV.U32 R27, RZ, RZ, R22 ;  /* 0x000000ffff1b7224 */ /* 0x000fc600078e0016 */
[----:B0-----:R-:W-:Y:S01]  /*05b0*/  IMAD.MOV.U32 R24, RZ, RZ, R26 ;  /* 0x000000ffff187224 */ /* 0x001fe200078e001a */
[----:B------:R-:W-:Y:S06]  /*05c0*/  @!P0 BRA `(.L_x_15) ;  /* 0x00000004007c8947 */ /* 0x000fec0003800000 */
[----:B------:R-:W-:-:S13]  /*05d0*/  FSETP.NEU.AND P0, PT, |R11|, +INF , PT ;  /* 0x7f8000000b00780b */ /* 0x000fda0003f0d200 */
[----:B------:R-:W-:Y:S01]  /*05e0*/  @!P0 FMUL R24, RZ, R11 ;  /* 0x0000000bff188220 */ /* 0x000fe20000400000 */
[----:B------:R-:W-:Y:S01]  /*05f0*/  @!P0 IMAD.MOV.U32 R22, RZ, RZ, RZ ;  /* 0x000000ffff168224 */ /* 0x000fe200078e00ff */
[----:B------:R-:W-:Y:S06]  /*0600*/  @!P0 BRA `(.L_x_15) ;  /* 0x00000004006c8947 */ /* 0x000fec0003800000 */
[----:B------:R-:W-:Y:S01]  /*0610*/  SHF.L.U32 R14, R11, 0x8, RZ ;  /* 0x000000080b0e7819 */ /* 0x000fe200000006ff */
[----:B------:R-:W-:Y:S01]  /*0620*/  IMAD.MOV.U32 R25, RZ, RZ, RZ ;  /* 0x000000ffff197224 */ /* 0x000fe200078e00ff */
[----:B------:R-:W0:Y:S01]  /*0630*/  LDCU.64 UR8, c[0x4][URZ] ;  /* 0x01000000ff0877ac */ /* 0x000e220008000a00 */
[----:B------:R-:W-:Y:S01]  /*0640*/  IMAD.MOV.U32 R22, RZ, RZ, RZ ;  /* 0x000000ffff167224 */ /* 0x000fe200078e00ff */
[----:B------:R-:W-:Y:S01]  /*0650*/  LOP3.LUT R29, R14, 0x80000000, RZ, 0xfc, !PT ;  /* 0x800000000e1d7812 */ /* 0x000fe200078efcff */
[----:B------:R-:W-:Y:S01]  /*0660*/  UMOV UR5, URZ ;  /* 0x000000ff00057c82 */ /* 0x000fe20008000000 */
[----:B------:R-:W-:-:S05]  /*0670*/  UMOV UR4, URZ ;  /* 0x000000ff00047c82 */ /* 0x000fca0008000000 */
.L_x_16:
[----:B0-----:R-:W-:Y:S02]  /*0680*/  IMAD.U32 R14, RZ, RZ, UR8 ;  /* 0x00000008ff0e7e24 */ /* 0x001fe4000f8e00ff */
[----:B------:R-:W-:-:S05]  /*0690*/  IMAD.U32 R15, RZ, RZ, UR9 ;  /* 0x00000009ff0f7e24 */ /* 0x000fca000f8e00ff */
[----:B------:R-:W2:Y:S01]  /*06a0*/  LDG.E.CONSTANT R14, desc[UR6][R14.64] ;  /* 0x000000060e0e7981 */ /* 0x000ea2000c1e9900 */
[----:B------:R-:W-:Y:S01]  /*06b0*/  UIADD3 UR4, UPT, UPT, UR4, 0x1, URZ ;  /* 0x0000000104047890 */ /* 0x000fe2000fffe0ff */
[C---:B------:R-:W-:Y:S01]  /*06c0*/  ISETP.EQ.AND P0, PT, R22.reuse, RZ, PT ;  /* 0x000000ff1600720c */ /* 0x040fe20003f02270 */
[----:B------:R-:W-:Y:S01]  /*06d0*/  UIADD3 UR8, UP1, UPT, UR8, 0x4, URZ ;  /* 0x0000000408087890 */ /* 0x000fe2000ff3e0ff */
[C---:B------:R-:W-:Y:S01]  /*06e0*/  ISETP.EQ.AND P1, PT, R22.reuse, 0x4, PT ;  /* 0x000000041600780c */ /* 0x040fe20003f22270 */
[----:B------:R-:W-:Y:S01]  /*06f0*/  UISETP.NE.AND UP0, UPT, UR4, 0x6, UPT ;  /* 0x000000060400788c */ /* 0x000fe2000bf05270 */
[C---:B------:R-:W-:Y:S01]  /*0700*/  ISETP.EQ.AND P2, PT, R22.reuse, 0x8, PT ;  /* 0x000000081600780c */ /* 0x040fe20003f42270 */
[----:B------:R-:W-:Y:S01]  /*0710*/  UIADD3.X UR9, UPT, UPT, URZ, UR9, URZ, UP1, !UPT ;  /* 0x00000009ff097290 */ /* 0x000fe20008ffe4ff */
[C---:B------:R-:W-:Y:S02]  /*0720*/  ISETP.EQ.AND P3, PT, R22.reuse, 0xc, PT ;  /* 0x0000000c1600780c */ /* 0x040fe40003f62270 */
[----:B------:R-:W-:-:S02]  /*0730*/  ISETP.EQ.AND P4, PT, R22, 0x10, PT ;  /* 0x000000101600780c */ /* 0x000fc40003f82270 */
[C---:B------:R-:W-:Y:S01]  /*0740*/  ISETP.EQ.AND P5, PT, R22.reuse, 0x14, PT ;  /* 0x000000141600780c */ /* 0x040fe20003fa2270 */
[----:B------:R-:W-:Y:S02]  /*0750*/  VIADD R22, R22, 0x4 ;  /* 0x0000000416167836 */ /* 0x000fe40000000000 */
[----:B--2---:R-:W-:-:S03]  /*0760*/  IMAD.WIDE.U32 R20, R14, R29, RZ ;  /* 0x0000001d0e147225 */ /* 0x004fc600078e00ff */
[----:B------:R-:W-:-:S04]  /*0770*/  IADD3 R20, P6, PT, R20, R25, RZ ;  /* 0x0000001914147210 */ /* 0x000fc80007fde0ff */
[----:B------:R-:W-:Y:S01]  /*0780*/  IADD3.X R25, PT, PT, R21, UR5, RZ, P6, !PT ;  /* 0x0000000515197c10 */ /* 0x000fe2000b7fe4ff */
[--C-:B------:R-:W-:Y:S01]  /*0790*/  @P1 IMAD.MOV.U32 R13, RZ, RZ, R20.reuse ;  /* 0x000000ffff0d1224 */ /* 0x100fe200078e0014 */
[-C--:B------:R-:W-:Y:S01]  /*07a0*/  @P0 MOV R12, R20.reuse ;  /* 0x00000014000c0202 */ /* 0x080fe20000000f00 */
[--C-:B------:R-:W-:Y:S01]  /*07b0*/  @P2 IMAD.MOV.U32 R16, RZ, RZ, R20.reuse ;  /* 0x000000ffff102224 */ /* 0x100fe200078e0014 */
[----:B------:R-:W-:Y:S01]  /*07c0*/  @P5 MOV R19, R20 ;  /* 0x0000001400135202 */ /* 0x000fe20000000f00 */
[--C-:B------:R-:W-:Y:S02]  /*07d0*/  @P3 IMAD.MOV.U32 R17, RZ, RZ, R20.reuse ;  /* 0x000000ffff113224 */ /* 0x100fe400078e0014 */
[----:B------:R-:W-:Y:S01]  /*07e0*/  @P4 IMAD.MOV.U32 R18, RZ, RZ, R20 ;  /* 0x000000ffff124224 */ /* 0x000fe200078e0014 */
[----:B------:R-:W-:Y:S06]  /*07f0*/  BRA.U UP0, `(.L_x_16) ;  /* 0xfffffffd00a07547 */ /* 0x000fec000b83ffff */
[----:B------:R-:W-:Y:S01]  /*0800*/  SHF.R.U32.HI R14, RZ, 0x17, R11 ;  /* 0x00000017ff0e7819 */ /* 0x000fe2000001160b */
[----:B------:R-:W-:Y:S03]  /*0810*/  BSSY.RECONVERGENT B3, `(.L_x_17) ;  /* 0x0000028000037945 */ /* 0x000fe60003800200 */
[C---:B------:R-:W-:Y:S02]  /*0820*/  LOP3.LUT R15, R14.reuse, 0xe0, RZ, 0xc0, !PT ;  /* 0x000000e00e0f7812 */ /* 0x040fe400078ec0ff */
[----:B------:R-:W-:-:S03]  /*0830*/  LOP3.LUT P6, RZ, R14, 0x1f, RZ, 0xc0, !PT ;  /* 0x0000001f0eff7812 */ /* 0x000fc600078cc0ff */
[----:B------:R-:W-:-:S05]  /*0840*/  VIADD R15, R15, 0xffffff80 ;  /* 0xffffff800f0f7836 */ /* 0x000fca0000000000 */
[----:B------:R-:W-:-:S05]  /*0850*/  SHF.R.U32.HI R15, RZ, 0x5, R15 ;  /* 0x00000005ff0f7819 */ /* 0x000fca000001160f */
[----:B------:R-:W-:-:S05]  /*0860*/  IMAD.U32 R21, R15, -0x4, RZ ;  /* 0xfffffffc0f157824 */ /* 0x000fca00078e00ff */
[C---:B------:R-:W-:Y:S02]  /*0870*/  ISETP.EQ.AND P3, PT, R21.reuse, -0x18, PT ;  /* 0xffffffe81500780c */ /* 0x040fe40003f62270 */
[C---:B------:R-:W-:Y:S02]  /*0880*/  ISETP.EQ.AND P4, PT, R21.reuse, -0x14, PT ;  /* 0xffffffec1500780c */ /* 0x040fe40003f82270 */
[C---:B------:R-:W-:Y:S02]  /*0890*/  ISETP.EQ.AND P2, PT, R21.reuse, -0x10, PT ;  /* 0xfffffff01500780c */ /* 0x040fe40003f42270 */
[C---:B------:R-:W-:Y:S02]  /*08a0*/  ISETP.EQ.AND P1, PT, R21.reuse, -0xc, PT ;  /* 0xfffffff41500780c */ /* 0x040fe40003f22270 */
[C---:B------:R-:W-:Y:S02]  /*08b0*/  ISETP.EQ.AND P0, PT, R21.reuse, -0x8, PT ;  /* 0xfffffff81500780c */ /* 0x040fe40003f02270 */
[----:B------:R-:W-:-:S03]  /*08c0*/  ISETP.EQ.AND P5, PT, R21, RZ, PT ;  /* 0x000000ff1500720c */ /* 0x000fc60003fa2270 */
[----:B------:R-:W-:Y:S01]  /*08d0*/  @P3 IMAD.MOV.U32 R22, RZ, RZ, R12 ;  /* 0x000000ffff163224 */ /* 0x000fe200078e000c */
[C---:B------:R-:W-:Y:S01]  /*08e0*/  ISETP.EQ.AND P3, PT, R21.reuse, -0x4, PT ;  /* 0xfffffffc1500780c */ /* 0x040fe20003f62270 */
[--C-:B------:R-:W-:Y:S01]  /*08f0*/  @P4 IMAD.MOV.U32 R22, RZ, RZ, R13.reuse ;  /* 0x000000ffff164224 */ /* 0x100fe200078e000d */
[----:B------:R-:W-:Y:S01]  /*0900*/  @P4 MOV R15, R12 ;  /* 0x0000000c000f4202 */ /* 0x000fe20000000f00 */
[----:B------:R-:W-:Y:S01]  /*0910*/  @P2 IMAD.MOV.U32 R15, RZ, RZ, R13 ;  /* 0x000000ffff0f2224 */ /* 0x000fe200078e000d */
[----:B------:R-:W-:Y:S01]  /*0920*/  ISETP.EQ.AND P4, PT, R21, 0x4, PT ;  /* 0x000000041500780c */ /* 0x000fe20003f82270 */
[--C-:B------:R-:W-:Y:S01]  /*0930*/  @P2 IMAD.MOV.U32 R22, RZ, RZ, R16.reuse ;  /* 0x000000ffff162224 */ /* 0x100fe200078e0010 */
[----:B------:R-:W-:Y:S01]  /*0940*/  @P1 MOV R22, R17 ;  /* 0x0000001100161202 */ /* 0x000fe20000000f00 */
[----:B------:R-:W-:Y:S02]  /*0950*/  @P1 IMAD.MOV.U32 R15, RZ, RZ, R16 ;  /* 0x000000ffff0f1224 */ /* 0x000fe400078e0010 */
[----:B------:R-:W-:-:S02]  /*0960*/  @P0 IMAD.MOV.U32 R15, RZ, RZ, R17 ;  /* 0x000000ffff0f0224 */ /* 0x000fc400078e0011 */
[--C-:B------:R-:W-:Y:S02]  /*0970*/  @P0 IMAD.MOV.U32 R22, RZ, RZ, R18.reuse ;  /* 0x000000ffff160224 */ /* 0x100fe400078e0012 */
[----:B------:R-:W-:Y:S01]  /*0980*/  @P3 IMAD.MOV.U32 R15, RZ, RZ, R18 ;  /* 0x000000ffff0f3224 */ /* 0x000fe200078e0012 */
[----:B------:R-:W-:Y:S01]  /*0990*/  @P5 MOV R15, R19 ;  /* 0x00000013000f5202 */ /* 0x000fe20000000f00 */
[----:B------:R-:W-:Y:S02]  /*09a0*/  @P3 IMAD.MOV.U32 R22, RZ, RZ, R19 ;  /* 0x000000ffff163224 */ /* 0x000fe400078e0013 */
[--C-:B------:R-:W-:Y:S02]  /*09b0*/  @P5 IMAD.MOV.U32 R22, RZ, RZ, R25.reuse ;  /* 0x000000ffff165224 */ /* 0x100fe400078e0019 */
[----:B------:R-:W-:Y:S01]  /*09c0*/  @P4 IMAD.MOV.U32 R15, RZ, RZ, R25 ;  /* 0x000000ffff0f4224 */ /* 0x000fe200078e0019 */
[----:B------:R-:W-:Y:S06]  /*09d0*/  @!P6 BRA `(.L_x_18) ;  /* 0x00000000002ce947 */ /* 0x000fec0003800000 */
[----:B------:R-:W-:Y:S01]  /*09e0*/  @P2 IMAD.MOV.U32 R20, RZ, RZ, R12 ;  /* 0x000000ffff142224 */ /* 0x000fe200078e000c */
[----:B------:R-:W-:Y:S01]  /*09f0*/  LOP3.LUT R14, R14, 0x1f, RZ, 0xc0, !PT ;  /* 0x0000001f0e0e7812 */ /* 0x000fe200078ec0ff */
[----:B------:R-:W-:Y:S01]  /*0a00*/  @P1 IMAD.MOV.U32 R20, RZ, RZ, R13 ;  /* 0x000000ffff141224 */ /* 0x000fe200078e000d */
[----:B------:R-:W-:Y:S01]  /*0a10*/  @P0 MOV R20, R16 ;  /* 0x0000001000140202 */ /* 0x000fe20000000f00 */
[----:B------:R-:W-:Y:S01]  /*0a20*/  @P3 IMAD.MOV.U32 R20, RZ, RZ, R17 ;  /* 0x000000ffff143224 */ /* 0x000fe200078e0011 */
[----:B------:R-:W-:Y:S01]  /*0a30*/  ISETP.EQ.AND P0, PT, R21, 0x8, PT ;  /* 0x000000081500780c */ /* 0x000fe20003f02270 */
[----:B------:R-:W-:Y:S01]  /*0a40*/  @P5 IMAD.MOV.U32 R20, RZ, RZ, R18 ;  /* 0x000000ffff145224 */ /* 0x000fe200078e0012 */
[----:B------:R-:W-:Y:S01]  /*0a50*/  SHF.L.W.U32.HI R22, R15, R14, R22 ;  /* 0x0000000e0f167219 */ /* 0x000fe20000010e16 */
[----:B------:R-:W-:-:S10]  /*0a60*/  @P4 IMAD.MOV.U32 R20, RZ, RZ, R19 ;  /* 0x000000ffff144224 */ /* 0x000fd400078e0013 */
[----:B------:R-:W-:-:S05]  /*0a70*/  @P0 IMAD.MOV.U32 R20, RZ, RZ, R25 ;  /* 0x000000ffff140224 */ /* 0x000fca00078e0019 */
[----:B------:R-:W-:-:S07]  /*0a80*/  SHF.L.W.U32.HI R15, R20, R14, R15 ;  /* 0x0000000e140f7219 */ /* 0x000fce0000010e0f */
.L_x_18:
[----:B------:R-:W-:Y:S05]  /*0a90*/  BSYNC.RECONVERGENT B3 ;  /* 0x0000000000037941 */ /* 0x000fea0003800200 */
.L_x_17:
[C---:B------:R-:W-:Y:S01]  /*0aa0*/  SHF.L.W.U32.HI R24, R15.reuse, 0x2, R22 ;  /* 0x000000020f187819 */ /* 0x040fe20000010e16 */
[----:B------:R-:W-:Y:S01]  /*0ab0*/  UMOV UR4, 0x54442d19 ;  /* 0x54442d1900047882 */ /* 0x000fe20000000000 */
[----:B------:R-:W-:Y:S01]  /*0ac0*/  SHF.L.U32 R15, R15, 0x2, RZ ;  /* 0x000000020f0f7819 */ /* 0x000fe200000006ff */
[----:B------:R-:W-:Y:S01]  /*0ad0*/  UMOV UR5, 0x3bf921fb ;  /* 0x3bf921fb00057882 */ /* 0x000fe20000000000 */
[----:B------:R-:W-:Y:S02]  /*0ae0*/  SHF.R.S32.HI R20, RZ, 0x1f, R24 ;  /* 0x0000001fff147819 */ /* 0x000fe40000011418 */
[----:B------:R-:W-:Y:S02]  /*0af0*/  ISETP.GE.AND P0, PT, R11, RZ, PT ;  /* 0x000000ff0b00720c */ /* 0x000fe40003f06270 */
[C---:B------:R-:W-:Y:S02]  /*0b00*/  LOP3.LUT R14, R20.reuse, R15, RZ, 0x3c, !PT ;  /* 0x0000000f140e7212 */ /* 0x040fe400078e3cff */
[----:B------:R-:W-:-:S02]  /*0b10*/  LOP3.LUT R15, R20, R24, RZ, 0x3c, !PT ;  /* 0x00000018140f7212 */ /* 0x000fc400078e3cff */
[----:B------:R-:W-:Y:S02]  /*0b20*/  SHF.R.U32.HI R25, RZ, 0x1e, R22 ;  /* 0x0000001eff197819 */ /* 0x000fe40000011616 */
[C---:B------:R-:W-:Y:S02]  /*0b30*/  LOP3.LUT R28, R24.reuse, R11, RZ, 0x3c, !PT ;  /* 0x0000000b181c7212 */ /* 0x040fe400078e3cff */
[----:B------:R-:W0:Y:S01]  /*0b40*/  I2F.F64.S64 R14, R14 ;  /* 0x0000000e000e7312 */ /* 0x000e220000301c00 */
[----:B------:R-:W-:Y:S02]  /*0b50*/  LEA.HI R22, R24, R25, RZ, 0x1 ;  /* 0x0000001918167211 */ /* 0x000fe400078f08ff */
[----:B------:R-:W-:-:S03]  /*0b60*/  ISETP.GE.AND P1, PT, R28, RZ, PT ;  /* 0x000000ff1c00720c */ /* 0x000fc60003f26270 */
[----:B------:R-:W-:-:S04]  /*0b70*/  IMAD.MOV R24, RZ, RZ, -R22 ;  /* 0x000000ffff187224 */ /* 0x000fc800078e0a16 */
[----:B------:R-:W-:Y:S01]  /*0b80*/  @!P0 IMAD.MOV.U32 R22, RZ, RZ, R24 ;  /* 0x000000ffff168224 */ /* 0x000fe200078e0018 */
[----:B0-----:R-:W-:-:S10]  /*0b90*/  DMUL R20, R14, UR4 ;  /* 0x000000040e147c28 */ /* 0x001fd40008000000 */
[----:B------:R-:W0:Y:S02]  /*0ba0*/  F2F.F32.F64 R20, R20 ;  /* 0x0000001400147310 */ /* 0x000e240000301000 */
[----:B0-----:R-:W-:-:S07]  /*0bb0*/  FSEL R24, -R20, R20, !P1 ;  /* 0x0000001414187208 */ /* 0x001fce0004800100 */
.L_x_15:
[----:B------:R-:W-:Y:S05]  /*0bc0*/  BSYNC.RECONVERGENT B2 ;  /* 0x0000000000027941 */ /* 0x000fea0003800200 */
.L_x_14:
[----:B------:R-:W-:Y:S01]  /*0bd0*/  LOP3.LUT R14, R22, 0x1, RZ, 0xc0, !PT ;  /* 0x00000001160e7812 */ /* 0x000fe200078ec0ff */
[----:B------:R-:W-:Y:S02]  /*0be0*/  IMAD.MOV.U32 R20, RZ, RZ, 0x37cbac00 ;  /* 0x37cbac00ff147424 */ /* 0x000fe400078e00ff */
[----:B------:R-:W-:Y:S01]  /*0bf0*/  FMUL R15, R24, R24 ;  /* 0x00000018180f7220 */ /* 0x000fe20000400000 */
[----:B------:R-:W-:Y:S01]  /*0c00*/  IMAD.MOV.U32 R21, RZ, RZ, 0x3d2aaabb ;  /* 0x3d2aaabbff157424 */ /* 0x000fe200078e00ff */
[----:B------:R-:W-:Y:S01]  /*0c10*/  ISETP.NE.U32.AND P0, PT, R14, 0x1, PT ;  /* 0x000000010e00780c */ /* 0x000fe20003f05070 */
[----:B------:R-:W-:Y:S01]  /*0c20*/  BSSY.RECONVERGENT B2, `(.L_x_19) ;  /* 0x000006b000027945 */ /* 0x000fe20003800200 */
[----:B------:R-:W-:Y:S01]  /*0c30*/  FFMA R14, R15, R20, -0.0013887860113754868507 ;  /* 0xbab607ed0f0e7423 */ /* 0x000fe20000000014 */
[----:B------:R-:W-:Y:S02]  /*0c40*/  LOP3.LUT P1, RZ, R22, 0x2, RZ, 0xc0, !PT ;  /* 0x0000000216ff7812 */ /* 0x000fe4000782c0ff */
[----:B------:R-:W-:-:S02]  /*0c50*/  FSEL R22, R21, 0.0083327032625675201416, !P0 ;  /* 0x3c0885e415167808 */ /* 0x000fc40004000000 */
[----:B------:R-:W-:-:S05]  /*0c60*/  FSEL R14, R14, -0.00019574658654164522886, !P0 ;  /* 0xb94d41530e0e7808 */ /* 0x000fca0004000000 */
[----:B------:R-:W-:Y:S01]  /*0c70*/  FFMA R28, R15, R14, R22 ;  /* 0x0000000e0f1c7223 */ /* 0x000fe20000000016 */
[----:B------:R-:W-:Y:S02]  /*0c80*/  MOV R22, 0x3effffff ;  /* 0x3effffff00167802 */ /* 0x000fe40000000f00 */
[----:B------:R-:W-:Y:S02]  /*0c90*/  FSEL R14, R24, 1, P0 ;  /* 0x3f800000180e7808 */ /* 0x000fe40000000000 */
[----:B------:R-:W-:Y:S02]  /*0ca0*/  FSEL R24, -R22, -0.16666662693023681641, !P0 ;  /* 0xbe2aaaa816187808 */ /* 0x000fe40004000100 */
[----:B------:R-:W-:-:S03]  /*0cb0*/  FSETP.GE.AND P0, PT, |R11|, 105615, PT ;  /* 0x47ce47800b00780b */ /* 0x000fc60003f06200 */
[C---:B------:R-:W-:Y:S01]  /*0cc0*/  FFMA R24, R15.reuse, R28, R24 ;  /* 0x0000001c0f187223 */ /* 0x040fe20000000018 */
[----:B------:R-:W-:-:S04]  /*0cd0*/  FFMA R15, R15, R14, RZ ;  /* 0x0000000e0f0f7223 */ /* 0x000fc800000000ff */
[----:B------:R-:W-:-:S04]  /*0ce0*/  FFMA R14, R15, R24, R14 ;  /* 0x000000180f0e7223 */ /* 0x000fc8000000000e */
[----:B------:R-:W-:-:S04]  /*0cf0*/  @P1 FADD R14, RZ, -R14 ;  /* 0x8000000eff0e1221 */ /* 0x000fc80000000000 */
[----:B-----5:R-:W-:Y:S01]  /*0d00*/  FMUL R23, R23, R14 ;  /* 0x0000000e17177220 */ /* 0x020fe20000400000 */
[----:B------:R-:W-:Y:S06]  /*0d10*/  @!P0 BRA `(.L_x_20) ;  /* 0x00000004006c8947 */ /* 0x000fec0003800000 */
[----:B------:R-:W-:-:S13]  /*0d20*/  FSETP.NEU.AND P0, PT, |R11|, +INF , PT ;  /* 0x7f8000000b00780b */ /* 0x000fda0003f0d200 */
[----:B------:R-:W-:Y:S01]  /*0d30*/  @!P0 FMUL R26, RZ, R11 ;  /* 0x0000000bff1a8220 */ /* 0x000fe20000400000 */
[----:B------:R-:W-:Y:S01]  /*0d40*/  @!P0 IMAD.MOV.U32 R27, RZ, RZ, RZ ;  /* 0x000000ffff1b8224 */ /* 0x000fe200078e00ff */
[----:B------:R-:W-:Y:S06]  /*0d50*/  @!P0 BRA `(.L_x_20) ;  /* 0x00000004005c8947 */ /* 0x000fec0003800000 */
[----:B------:R-:W-:Y:S01]  /*0d60*/  IMAD.SHL.U32 R24, R11, 0x100, RZ ;  /* 0x000001000b187824 */ /* 0x000fe200078e00ff */
[----:B------:R-:W-:Y:S01]  /*0d70*/  UMOV UR4, URZ ;  /* 0x000000ff00047c82 */ /* 0x000fe20008000000 */
[----:B------:R-:W-:Y:S02]  /*0d80*/  IMAD.MOV.U32 R27, RZ, RZ, RZ ;  /* 0x000000ffff1b7224 */ /* 0x000fe400078e00ff */
[----:B------:R-:W-:Y:S01]  /*0d90*/  IMAD.MOV.U32 R25, RZ, RZ, RZ ;  /* 0x000000ffff197224 */ /* 0x000fe200078e00ff */
[----:B------:R-:W-:-:S07]  /*0da0*/  LOP3.LUT R24, R24, 0x80000000, RZ, 0xfc, !PT ;  /* 0x8000000018187812 */ /* 0x000fce00078efcff */
.L_x_21:
[----:B------:R-:W0:Y:S02]  /*0db0*/  LDC.64 R14, c[0x4][RZ] ;  /* 0x01000000ff0e7b82 */ /* 0x000e240000000a00 */
[----:B0-----:R-:W-:-:S05]  /*0dc0*/  IMAD.WIDE.U32 R28, R25, 0x4, R14 ;  /* 0x00000004191c7825 */ /* 0x001fca00078e000e */
[----:B------:R-:W2:Y:S02]  /*0dd0*/  LDG.E.CONSTANT R15, desc[UR6][R28.64] ;  /* 0x000000061c0f7981 */ /* 0x000ea4000c1e9900 */
[----:B--2---:R-:W-:-:S03]  /*0de0*/  IMAD.WIDE.U32 R14, R15, R24, RZ ;  /* 0x000000180f0e7225 */ /* 0x004fc600078e00ff */
[----:B------:R-:W-:Y:S02]  /*0df0*/  IADD3 R26, P0, PT, R14, R27, RZ ;  /* 0x0000001b0e1a7210 */ /* 0x000fe40007f1e0ff */
[C---:B------:R-:W-:Y:S01]  /*0e00*/  SHF.L.U32 R14, R25.reuse, 0x2, RZ ;  /* 0x00000002190e7819 */ /* 0x040fe200000006ff */
[----:B------:R-:W-:Y:S01]  /*0e10*/  VIADD R25, R25, 0x1 ;  /* 0x0000000119197836 */ /* 0x000fe20000000000 */
[----:B------:R-:W-:Y:S02]  /*0e20*/  IADD3.X R27, PT, PT, R15, UR4, RZ, P0, !PT ;  /* 0x000000040f1b7c10 */ /* 0x000fe400087fe4ff */
[C---:B------:R-:W-:Y:S02]  /*0e30*/  ISETP.EQ.AND P1, PT, R14.reuse, RZ, PT ;  /* 0x000000ff0e00720c */ /* 0x040fe40003f22270 */
[----:B------:R-:W-:Y:S02]  /*0e40*/  ISETP.NE.AND P0, PT, R25, 0x6, PT ;  /* 0x000000061900780c */ /* 0x000fe40003f05270 */
[----:B------:R-:W-:-:S02]  /*0e50*/  ISETP.EQ.AND P2, PT, R14, 0x4, PT ;  /* 0x000000040e00780c */ /* 0x000fc40003f42270 */
[C---:B------:R-:W-:Y:S02]  /*0e60*/  ISETP.EQ.AND P3, PT, R14.reuse, 0x8, PT ;  /* 0x000000080e00780c */ /* 0x040fe40003f62270 */
[C---:B------:R-:W-:Y:S02]  /*0e70*/  ISETP.EQ.AND P4, PT, R14.reuse, 0xc, PT ;  /* 0x0000000c0e00780c */ /* 0x040fe40003f82270 */
[C---:B------:R-:W-:Y:S02]  /*0e80*/  ISETP.EQ.AND P5, PT, R14.reuse, 0x10, PT ;  /* 0x000000100e00780c */ /* 0x040fe40003fa2270 */
[----:B------:R-:W-:Y:S01]  /*0e90*/  ISETP.EQ.AND P6, PT, R14, 0x14, PT ;  /* 0x000000140e00780c */ /* 0x000fe20003fc2270 */
[----:B------:R-:W-:-:S04]  /*0ea0*/  @P1 IMAD.MOV.U32 R12, RZ, RZ, R26 ;  /* 0x000000ffff0c1224 */ /* 0x000fc800078e001a */
[--C-:B------:R-:W-:Y:S02]  /*0eb0*/  @P2 IMAD.MOV.U32 R13, RZ, RZ, R26.reuse ;  /* 0x000000ffff0d2224 */ /* 0x100fe400078e001a */
[--C-:B------:R-:W-:Y:S02]  /*0ec0*/  @P3 IMAD.MOV.U32 R16, RZ, RZ, R26.reuse ;  /* 0x000000ffff103224 */ /* 0x100fe400078e001a */
[----:B------:R-:W-:Y:S02]  /*0ed0*/  @P4 MOV R17, R26 ;  /* 0x0000001a00114202 */ /* 0x000fe40000000f00 */
[--C-:B------:R-:W-:Y:S02]  /*0ee0*/  @P5 IMAD.MOV.U32 R18, RZ, RZ, R26.reuse ;  /* 0x000000ffff125224 */ /* 0x100fe400078e001a */
[----:B------:R-:W-:Y:S01]  /*0ef0*/  @P6 IMAD.MOV.U32 R19, RZ, RZ, R26 ;  /* 0x000000ffff136224 */ /* 0x000fe200078e001a */
[----:B------:R-:W-:Y:S06]  /*0f00*/  @P0 BRA `(.L_x_21) ;  /* 0xfffffffc00a80947 */ /* 0x000fec000383ffff */
[----:B------:R-:W-:Y:S01]  /*0f10*/  SHF.R.U32.HI R14, RZ, 0x17, R11 ;  /* 0x00000017ff0e7819 */ /* 0x000fe2000001160b */
[----:B------:R-:W-:Y:S03]  /*0f20*/  BSSY.RECONVERGENT B3, `(.L_x_22) ;  /* 0x0000028000037945 */ /* 0x000fe60003800200 */
[C---:B------:R-:W-:Y:S02]  /*0f30*/  LOP3.LUT R15, R14.reuse, 0xe0, RZ, 0xc0, !PT ;  /* 0x000000e00e0f7812 */ /* 0x040fe400078ec0ff */
[----:B------:R-:W-:-:S03]  /*0f40*/  LOP3.LUT P6, RZ, R14, 0x1f, RZ, 0xc0, !PT ;  /* 0x0000001f0eff7812 */ /* 0x000fc600078cc0ff */
[----:B------:R-:W-:-:S05]  /*0f50*/  VIADD R15, R15, 0xffffff80 ;  /* 0xffffff800f0f7836 */ /* 0x000fca0000000000 */
[----:B------:R-:W-:-:S04]  /*0f60*/  SHF.R.U32.HI R15, RZ, 0x5, R15 ;  /* 0x00000005ff0f7819 */ /* 0x000fc8000001160f */
[----:B------:R-:W-:-:S04]  /*0f70*/  LEA R24, -R15, RZ, 0x2 ;  /* 0x000000ff0f187211 */ /* 0x000fc800078e11ff */
[C---:B------:R-:W-:Y:S02]  /*0f80*/  ISETP.EQ.AND P3, PT, R24.reuse, -0x18, PT ;  /* 0xffffffe81800780c */ /* 0x040fe40003f62270 */
[C---:B------:R-:W-:Y:S02]  /*0f90*/  ISETP.EQ.AND P4, PT, R24.reuse, -0x14, PT ;  /* 0xffffffec1800780c */ /* 0x040fe40003f82270 */
[C---:B------:R-:W-:Y:S02]  /*0fa0*/  ISETP.EQ.AND P2, PT, R24.reuse, -0x10, PT ;  /* 0xfffffff01800780c */ /* 0x040fe40003f42270 */
[C---:B------:R-:W-:Y:S02]  /*0fb0*/  ISETP.EQ.AND P1, PT, R24.reuse, -0xc, PT ;  /* 0xfffffff41800780c */ /* 0x040fe40003f22270 */
[C---:B------:R-:W-:Y:S02]  /*0fc0*/  ISETP.EQ.AND P0, PT, R24.reuse, -0x8, PT ;  /* 0xfffffff81800780c */ /* 0x040fe40003f02270 */
[----:B------:R-:W-:-:S03]  /*0fd0*/  ISETP.EQ.AND P5, PT, R24, 0x4, PT ;  /* 0x000000041800780c */ /* 0x000fc60003fa2270 */
[--C-:B------:R-:W-:Y:S01]  /*0fe0*/  @P3 IMAD.MOV.U32 R26, RZ, RZ, R12.reuse ;  /* 0x000000ffff1a3224 */ /* 0x100fe200078e000c */
[C---:B------:R-:W-:Y:S01]  /*0ff0*/  ISETP.EQ.AND P3, PT, R24.reuse, -0x4, PT ;  /* 0xfffffffc1800780c */ /* 0x040fe20003f62270 */
[----:B------:R-:W-:Y:S02]  /*1000*/  @P4 IMAD.MOV.U32 R15, RZ, RZ, R12 ;  /* 0x000000ffff0f4224 */ /* 0x000fe400078e000c */
[----:B------:R-:W-:Y:S01]  /*1010*/  @P4 IMAD.MOV.U32 R26, RZ, RZ, R13 ;  /* 0x000000ffff1a4224 */ /* 0x000fe200078e000d */
[----:B------:R-:W-:Y:S01]  /*1020*/  ISETP.EQ.AND P4, PT, R24, RZ, PT ;  /* 0x000000ff1800720c */ /* 0x000fe20003f82270 */
[--C-:B------:R-:W-:Y:S01]  /*1030*/  @P2 IMAD.MOV.U32 R26, RZ, RZ, R16.reuse ;  /* 0x000000ffff1a2224 */ /* 0x100fe200078e0010 */
[----:B------:R-:W-:Y:S01]  /*1040*/  @P2 MOV R15, R13 ;  /* 0x0000000d000f2202 */ /* 0x000fe20000000f00 */
[----:B------:R-:W-:Y:S01]  /*1050*/  @P1 IMAD.MOV.U32 R15, RZ, RZ, R16 ;  /* 0x000000ffff0f1224 */ /* 0x000fe200078e0010 */
[----:B------:R-:W-:Y:S01]  /*1060*/  @P0 MOV R15, R17 ;  /* 0x00000011000f0202 */ /* 0x000fe20000000f00 */
[----:B------:R-:W-:-:S02]  /*1070*/  @P1 IMAD.MOV.U32 R26, RZ, RZ, R17 ;  /* 0x000000ffff1a1224 */ /* 0x000fc400078e0011 */
[--C-:B------:R-:W-:Y:S02]  /*1080*/  @P0 IMAD.MOV.U32 R26, RZ, RZ, R18.reuse ;  /* 0x000000ffff1a0224 */ /* 0x100fe400078e0012 */
[----:B------:R-:W-:Y:S02]  /*1090*/  @P3 IMAD.MOV.U32 R15, RZ, RZ, R18 ;  /* 0x000000ffff0f3224 */ /* 0x000fe400078e0012 */
[----:B------:R-:W-:Y:S02]  /*10a0*/  @P3 IMAD.MOV.U32 R26, RZ, RZ, R19 ;  /* 0x000000ffff1a3224 */ /* 0x000fe400078e0013 */
[----:B------:R-:W-:Y:S01]  /*10b0*/  @P4 MOV R15, R19 ;  /* 0x00000013000f4202 */ /* 0x000fe20000000f00 */
[--C-:B------:R-:W-:Y:S02]  /*10c0*/  @P4 IMAD.MOV.U32 R26, RZ, RZ, R27.reuse ;  /* 0x000000ffff1a4224 */ /* 0x100fe400078e001b */
[----:B------:R-:W-:Y:S01]  /*10d0*/  @P5 IMAD.MOV.U32 R15, RZ, RZ, R27 ;  /* 0x000000ffff0f5224 */ /* 0x000fe200078e001b */
[----:B------:R-:W-:Y:S06]  /*10e0*/  @!P6 BRA `(.L_x_23) ;  /* 0x00000000002ce947 */ /* 0x000fec0003800000 */
[----:B------:R-:W-:Y:S01]  /*10f0*/  ISETP.EQ.AND P6, PT, R24, 0x8, PT ;  /* 0x000000081800780c */ /* 0x000fe20003fc2270 */
[----:B------:R-:W-:Y:S01]  /*1100*/  @P2 IMAD.MOV.U32 R24, RZ, RZ, R12 ;  /* 0x000000ffff182224 */ /* 0x000fe200078e000c */
[----:B------:R-:W-:Y:S01]  /*1110*/  @P1 MOV R24, R13 ;  /* 0x0000000d00181202 */ /* 0x000fe20000000f00 */
[----:B------:R-:W-:Y:S01]  /*1120*/  @P0 IMAD.MOV.U32 R24, RZ, RZ, R16 ;  /* 0x000000ffff180224 */ /* 0x000fe200078e0010 */
[----:B------:R-:W-:Y:S01]  /*1130*/  LOP3.LUT R14, R14, 0x1f, RZ, 0xc0, !PT ;  /* 0x0000001f0e0e7812 */ /* 0x000fe200078ec0ff */
[----:B------:R-:W-:Y:S02]  /*1140*/  @P3 IMAD.MOV.U32 R24, RZ, RZ, R17 ;  /* 0x000000ffff183224 */ /* 0x000fe400078e0011 */
[----:B------:R-:W-:Y:S01]  /*1150*/  @P4 IMAD.MOV.U32 R24, RZ, RZ, R18 ;  /* 0x000000ffff184224 */ /* 0x000fe200078e0012 */
[----:B------:R-:W-:Y:S02]  /*1160*/  @P5 MOV R24, R19 ;  /* 0x0000001300185202 */ /* 0x000fe40000000f00 */
[----:B------:R-:W-:-:S03]  /*1170*/  SHF.L.W.U32.HI R26, R15, R14, R26 ;  /* 0x0000000e0f1a7219 */ /* 0x000fc60000010e1a */
[----:B------:R-:W-:-:S05]  /*1180*/  @P6 IMAD.MOV.U32 R24, RZ, RZ, R27 ;  /* 0x000000ffff186224 */ /* 0x000fca00078e001b */
[----:B------:R-:W-:-:S07]  /*1190*/  SHF.L.W.U32.HI R15, R24, R14, R15 ;  /* 0x0000000e180f7219 */ /* 0x000fce0000010e0f */
.L_x_23:
[----:B------:R-:W-:Y:S05]  /*11a0*/  BSYNC.RECONVERGENT B3 ;  /* 0x0000000000037941 */ /* 0x000fea0003800200 */
.L_x_22:
[C---:B------:R-:W-:Y:S01]  /*11b0*/  SHF.L.W.U32.HI R28, R15.reuse, 0x2, R26 ;  /* 0x000000020f1c7819 */ /* 0x040fe20000010e1a */
[----:B------:R-:W-:Y:S01]  /*11c0*/  IMAD.SHL.U32 R15, R15, 0x4, RZ ;  /* 0x000000040f0f7824 */ /* 0x000fe200078e00ff */
[----:B------:R-:W-:Y:S01]  /*11d0*/  UMOV UR4, 0x54442d19 ;  /* 0x54442d1900047882 */ /* 0x000fe20000000000 */
[----:B------:R-:W-:Y:S01]  /*11e0*/  UMOV UR5, 0x3bf921fb ;  /* 0x3bf921fb00057882 */ /* 0x000fe20000000000 */
[----:B------:R-:W-:Y:S02]  /*11f0*/  SHF.R.S32.HI R24, RZ, 0x1f, R28 ;  /* 0x0000001fff187819 */ /* 0x000fe4000001141c */
[----:B------:R-:W-:Y:S02]  /*1200*/  SHF.R.U32.HI R27, RZ, 0x1e, R26 ;  /* 0x0000001eff1b7819 */ /* 0x000fe4000001161a */
[C---:B------:R-:W-:Y:S02]  /*1210*/  LOP3.LUT R14, R24.reuse, R15, RZ, 0x3c, !PT ;  /* 0x0000000f180e7212 */ /* 0x040fe400078e3cff */
[----:B------:R-:W-:-:S02]  /*1220*/  LOP3.LUT R15, R24, R28, RZ, 0x3c, !PT ;  /* 0x0000001c180f7212 */ /* 0x000fc400078e3cff */
[----:B------:R-:W-:Y:S02]  /*1230*/  ISETP.GE.AND P1, PT, R11, RZ, PT ;  /* 0x000000ff0b00720c */ /* 0x000fe40003f26270 */
[C---:B------:R-:W-:Y:S02]  /*1240*/  LOP3.LUT R11, R28.reuse, R11, RZ, 0x3c, !PT ;  /* 0x0000000b1c0b7212 */ /* 0x040fe400078e3cff */
[----:B------:R-:W0:Y:S01]  /*1250*/  I2F.F64.S64 R14, R14 ;  /* 0x0000000e000e7312 */ /* 0x000e220000301c00 */
[----:B------:R-:W-:Y:S02]  /*1260*/  LEA.HI R27, R28, R27, RZ, 0x1 ;  /* 0x0000001b1c1b7211 */ /* 0x000fe400078f08ff */
[----:B------:R-:W-:-:S03]  /*1270*/  ISETP.GE.AND P0, PT, R11, RZ, PT ;  /* 0x000000ff0b00720c */ /* 0x000fc60003f06270 */
[----:B------:R-:W-:-:S05]  /*1280*/  IMAD.MOV R11, RZ, RZ, -R27 ;  /* 0x000000ffff0b7224 */ /* 0x000fca00078e0a1b */
[----:B------:R-:W-:Y:S01]  /*1290*/  @!P1 MOV R27, R11 ;  /* 0x0000000b001b9202 */ /* 0x000fe20000000f00 */
[----:B0-----:R-:W-:-:S10]  /*12a0*/  DMUL R24, R14, UR4 ;  /* 0x000000040e187c28 */ /* 0x001fd40008000000 */
[----:B------:R-:W0:Y:S02]  /*12b0*/  F2F.F32.F64 R24, R24 ;  /* 0x0000001800187310 */ /* 0x000e240000301000 */
[----:B0-----:R-:W-:-:S07]  /*12c0*/  FSEL R26, -R24, R24, !P0 ;  /* 0x00000018181a7208 */ /* 0x001fce0004000100 */
.L_x_20:
[----:B------:R-:W-:Y:S05]  /*12d0*/  BSYNC.RECONVERGENT B2 ;  /* 0x0000000000027941 */ /* 0x000fea0003800200 */
.L_x_19:
[----:B------:R-:W0:Y:S02]  /*12e0*/  LDC.64 R14, c[0x0][0x3b8] ;  /* 0x0000ee00ff0e7b82 */ /* 0x000e240000000a00 */
[----:B0-----:R-:W-:-:S05]  /*12f0*/  IMAD.WIDE R14, R8, 0x4, R14 ;  /* 0x00000004080e7825 */ /* 0x001fca00078e020e */
[----:B------:R-:W2:Y:S01]  /*1300*/  LDG.E R8, desc[UR6][R14.64] ;  /* 0x000000060e087981 */ /* 0x000ea2000c1e1900 */
[----:B------:R-:W-:Y:S01]  /*1310*/  FMUL R11, R26, R26 ;  /* 0x0000001a1a0b7220 */ /* 0x000fe20000400000 */
[C---:B------:R-:W-:Y:S01]  /*1320*/  LOP3.LUT R24, R27.reuse, 0x1, RZ, 0xc0, !PT ;  /* 0x000000011b187812 */ /* 0x040fe200078ec0ff */
[----:B------:R-:W-:Y:S02]  /*1330*/  VIADD R27, R27, 0x1 ;  /* 0x000000011b1b7836 */ /* 0x000fe40000000000 */
[----:B------:R-:W-:Y:S01]  /*1340*/  FMUL R9, R6, R9 ;  /* 0x0000000906097220 */ /* 0x000fe20000400000 */
[----:B------:R-:W-:Y:S01]  /*1350*/  FFMA R20, R11, R20, -0.0013887860113754868507 ;  /* 0xbab607ed0b147423 */ /* 0x000fe20000000014 */
[----:B------:R-:W-:Y:S02]  /*1360*/  ISETP.NE.U32.AND P0, PT, R24, 0x1, PT ;  /* 0x000000011800780c */ /* 0x000fe40003f05070 */
[----:B------:R-:W-:Y:S02]  /*1370*/  LOP3.LUT P1, RZ, R27, 0x2, RZ, 0xc0, !PT ;  /* 0x000000021bff7812 */ /* 0x000fe4000782c0ff */
[----:B------:R-:W-:-:S02]  /*1380*/  FSEL R24, R21, 0.0083327032625675201416, P0 ;  /* 0x3c0885e415187808 */ /* 0x000fc40000000000 */
[----:B------:R-:W-:Y:S02]  /*1390*/  FSEL R20, R20, -0.00019574658654164522886, P0 ;  /* 0xb94d415314147808 */ /* 0x000fe40000000000 */
[----:B------:R-:W-:Y:S02]  /*13a0*/  FSEL R21, -R22, -0.16666662693023681641, P0 ;  /* 0xbe2aaaa816157808 */ /* 0x000fe40000000100 */
[----:B------:R-:W-:Y:S01]  /*13b0*/  FSEL R26, R26, 1, !P0 ;  /* 0x3f8000001a1a7808 */ /* 0x000fe20004000000 */
[----:B------:R-:W-:-:S04]  /*13c0*/  FFMA R20, R11, R20, R24 ;  /* 0x000000140b147223 */ /* 0x000fc80000000018 */
[C---:B------:R-:W-:Y:S01]  /*13d0*/  FFMA R20, R11.reuse, R20, R21 ;  /* 0x000000140b147223 */ /* 0x040fe20000000015 */
[----:B------:R-:W-:-:S04]  /*13e0*/  FFMA R11, R11, R26, RZ ;  /* 0x0000001a0b0b7223 */ /* 0x000fc800000000ff */
[----:B------:R-:W-:-:S04]  /*13f0*/  FFMA R11, R11, R20, R26 ;  /* 0x000000140b0b7223 */ /* 0x000fc8000000001a */
[----:B------:R-:W-:-:S04]  /*1400*/  @P1 FADD R11, RZ, -R11 ;  /* 0x8000000bff0b1221 */ /* 0x000fc80000000000 */
[----:B------:R-:W-:-:S04]  /*1410*/  FFMA R23, -R10, R11, R23 ;  /* 0x0000000b0a177223 */ /* 0x000fc80000000117 */
[----:B------:R-:W-:Y:S01]  /*1420*/  FFMA R4, R23, R9, R4 ;  /* 0x0000000917047223 */ /* 0x000fe20000000004 */
[----:B--2---:R-:W-:-:S13]  /*1430*/  ISETP.NE.AND P0, PT, R8, -0x1, PT ;  /* 0xffffffff0800780c */ /* 0x004fda0003f05270 */
[----:B------:R-:W-:Y:S05]  /*1440*/  @P0 BRA `(.L_x_24) ;  /* 0xffffffec00f00947 */ /* 0x000fea000383ffff */
.L_x_13:
[----:B------:R-:W-:Y:S05]  /*1450*/  BSYNC.RECONVERGENT B0 ;  /* 0x0000000000007941 */ /* 0x000fea0003800200 */
.L_x_12:
[----:B------:R-:W0:Y:S02]  /*1460*/  LDCU UR4, c[0x0][0x3e0] ;  /* 0x00007c00ff0477ac */ /* 0x000e240008000800 */
[C---:B0-----:R-:W-:Y:S01]  /*1470*/  FSETP.GT.AND P0, PT, |R4|.reuse, UR4, PT ;  /* 0x0000000404007c0b */ /* 0x041fe2000bf04200 */
[----:B------:R-:W-:-:S12]  /*1480*/  FADD R7, |R4|, -UR4 ;  /* 0x8000000404077e21 */ /* 0x000fd80008000200 */
[----:B------:R-:W-:Y:S05]  /*1490*/  @!P0 BRA `(.L_x_11) ;  /* 0x00000000000c8947 */ /* 0x000fea0003800000 */
[----:B------:R-:W0:Y:S02]  /*14a0*/  LDC.64 R4, c[0x0][0x3c0] ;  /* 0x0000f000ff047b82 */ /* 0x000e240000000a00 */
[----:B0-----:R-:W-:-:S05]  /*14b0*/  IMAD.WIDE R2, R2, 0x4, R4 ;  /* 0x0000000402027825 */ /* 0x001fca00078e0204 */
[----:B------:R0:W-:Y:S02]  /*14c0*/  REDG.E.ADD.F32.FTZ.RN.STRONG.GPU desc[UR6][R2.64], R7 ;  /* 0x00000007020079a6 */ /* 0x0001e4000c12f306 */
.L_x_11:
[----:B------:R-:W-:Y:S05]  /*14d0*/  BSYNC.RECONVERGENT B1 ;  /* 0x0000000000017941 */ /* 0x000fea0003800200 */
.L_x_10:
[----:B------:R-:W1:Y:S02]  /*14e0*/  LDCU UR4, c[0x0][0x3d0] ;  /* 0x00007a00ff0477ac */ /* 0x000e640008000800 */
[----:B-1----:R-:W-:-:S13]  /*14f0*/  ISETP.GE.AND P0, PT, R0, UR4, PT ;  /* 0x0000000400007c0c */ /* 0x002fda000bf06270 */
[----:B------:R-:W-:Y:S05]  /*1500*/  @P0 EXIT ;  /* 0x000000000000094d */ /* 0x000fea0003800000 */
[----:B0-----:R-:W0:Y:S02]  /*1510*/  LDC.64 R2, c[0x0][0x3c0] ;  /* 0x0000f000ff027b82 */ /* 0x001e240000000a00 */
[----:B0-----:R-:W-:-:S05]  /*1520*/  IMAD.WIDE R2, R0, 0x4, R2 ;  /* 0x0000000400027825 */ /* 0x001fca00078e0202 */
[----:B------:R-:W2:Y:S02]  /*1530*/  LDG.E R4, desc[UR6][R2.64] ;  /* 0x0000000602047981 */ /* 0x000ea4000c1e1900 */
[----:B--2---:R-:W-:-:S13]  /*1540*/  FSETP.GT.AND P0, PT, R4, RZ, PT ;  /* 0x000000ff0400720b */ /* 0x004fda0003f04000 */
[----:B------:R-:W-:Y:S05]  /*1550*/  @!P0 BRA `(.L_x_25) ;  /* 0x0000000000148947 */ /* 0x000fea0003800000 */
[----:B------:R-:W0:Y:S01]  /*1560*/  LDC.64 R2, c[0x0][0x390] ;  /* 0x0000e400ff027b82 */ /* 0x000e220000000a00 */
[----:B------:R-:W-:Y:S01]  /*1570*/  FADD R5, R4, 1000000 ;  /* 0x4974240004057421 */ /* 0x000fe20000000000 */
[----:B0-----:R-:W-:-:S05]  /*1580*/  IMAD.WIDE R2, R0, 0x4, R2 ;  /* 0x0000000400027825 */ /* 0x001fca00078e0202 */
[----:B------:R-:W-:Y:S01]  /*1590*/  REDG.E.ADD.F32.FTZ.RN.STRONG.GPU desc[UR6][R2.64], R5 ;  /* 0x00000005020079a6 */ /* 0x000fe2000c12f306 */
[----:B------:R-:W-:Y:S05]  /*15a0*/  EXIT ;  /* 0x000000000000794d */ /* 0x000fea0003800000 */
.L_x_25:
[----:B------:R-:W0:Y:S01]  /*15b0*/  LDC.64 R2, c[0x0][0x3c8] ;  /* 0x0000f200ff027b82 */ /* 0x000e220000000a00 */
[----:B------:R-:W-:-:S05]  /*15c0*/  IMAD.MOV.U32 R5, RZ, RZ, 0x1 ;  /* 0x00000001ff057424 */ /* 0x000fca00078e00ff */
[----:B0-----:R-:W-:Y:S01]  /*15d0*/  STG.E desc[UR6][R2.64], R5 ;  /* 0x0000000502007986 */ /* 0x001fe2000c101906 */
[----:B------:R-:W-:Y:S05]  /*15e0*/  EXIT ;  /* 0x000000000000794d */ /* 0x000fea0003800000 */
.L_x_26:
        /* <DEDUP_REMOVED lines=9> */
.L_x_221:


//--------------------- .text.calZeroBusP         --------------------------
	.section	.text.calZeroBusP,"ax",@progbits
	.align	128
        .global         calZeroBusP
        .type           calZeroBusP,@function
        .size           calZeroBusP,(.L_x_222 - calZeroBusP)
        .other          calZeroBusP,@"STO_CUDA_ENTRY STV_DEFAULT"
calZeroBusP:
.text.calZeroBusP:
[----:B------:R-:W-:Y:S01]  /*0000*/  LDC R1, c[0x0][0x37c] ;  /* 0x0000df00ff017b82 */ /* 0x000fe20000000800 */
[----:B------:R-:W0:Y:S07]  /*0010*/  S2R R0, SR_TID.X ;  /* 0x0000000000007919 */ /* 0x000e2e0000002100 */
[----:B------:R-:W0:Y:S01]  /*0020*/  S2UR UR4, SR_CTAID.X ;  /* 0x00000000000479c3 */ /* 0x000e220000002500 */
[----:B------:R-:W1:Y:S01]  /*0030*/  LDCU UR5, c[0x0][0x3c0] ;  /* 0x00007800ff0577ac */ /* 0x000e620008000800 */
[----:B------:R-:W2:Y:S06]  /*0040*/  LDCU.64 UR6, c[0x0][0x358] ;  /* 0x00006b00ff0677ac */ /* 0x000eac0008000a00 */
[----:B------:R-:W0:Y:S08]  /*0050*/  LDC R7, c[0x0][0x360] ;  /* 0x0000d800ff077b82 */ /* 0x000e300000000800 */
[----:B------:R-:W3:Y:S01]  /*0060*/  LDC R6, c[0x0][0x3cc] ;  /* 0x0000f300ff067b82 */ /* 0x000ee20000000800 */
[----:B0-----:R-:W-:-:S05]  /*0070*/  IMAD R7, R7, UR4, R0 ;  /* 0x0000000407077c24 */ /* 0x001fca000f8e0200 */
[----:B-1----:R-:W-:Y:S01]  /*0080*/  ISETP.GE.AND P0, PT, R7, UR5, PT ;  /* 0x0000000507007c0c */ /* 0x002fe2000bf06270 */
[----:B---3--:R-:W-:-:S05]  /*0090*/  IMAD R0, R6, UR5, RZ ;  /* 0x0000000506007c24 */ /* 0x008fca000f8e02ff */
[----:B------:R-:W-:-:S07]  /*00a0*/  ISETP.GE.AND P1, PT, R7, R0, PT ;  /* 0x000000000700720c */ /* 0x000fce0003f26270 */
[----:B------:R-:W0:Y:S02]  /*00b0*/  @!P0 LDC.64 R2, c[0x0][0x3b8] ;  /* 0x0000ee00ff028b82 */ /* 0x000e240000000a00 */
[----:B0-----:R-:W-:-:S05]  /*00c0*/  @!P0 IMAD.WIDE R2, R7, 0x4, R2 ;  /* 0x0000000407028825 */ /* 0x001fca00078e0202 */
[----:B--2---:R0:W-:Y:S01]  /*00d0*/  @!P0 STG.E desc[UR6][R2.64], RZ ;  /* 0x000000ff02008986 */ /* 0x0041e2000c101906 */
[----:B------:R-:W-:Y:S05]  /*00e0*/  @P1 EXIT ;  /* 0x000000000000194d */ /* 0x000fea0003800000 */
[----:B------:R-:W-:Y:S01]  /*00f0*/  IABS R4, R6 ;  /* 0x0000000600047213 */ /* 0x000fe20000000000 */
[----:B------:R-:W1:Y:S01]  /*0100*/  LDCU UR4, c[0x0][0x3c8] ;  /* 0x00007900ff0477ac */ /* 0x000e620008000800 */
[----:B------:R-:W-:Y:S02]  /*0110*/  IABS R8, R7 ;  /* 0x0000000700087213 */ /* 0x000fe40000000000 */
[----:B------:R-:W2:Y:S01]  /*0120*/  I2F.RP R0, R4 ;  /* 0x0000000400007306 */ /* 0x000ea20000209400 */
[----:B------:R-:W3:Y:S07]  /*0130*/  LDCU.64 UR8, c[0x0][0x380] ;  /* 0x00007000ff0877ac */ /* 0x000eee0008000a00 */
[----:B--2---:R-:W0:Y:S02]  /*0140*/  MUFU.RCP R0, R0 ;  /* 0x0000000000007308 */ /* 0x004e240000001000 */
[----:B0-----:R-:W-:-:S06]  /*0150*/  VIADD R2, R0, 0xffffffe ;  /* 0x0ffffffe00027836 */ /* 0x001fcc0000000000 */
[----:B------:R0:W2:Y:S02]  /*0160*/  F2I.FTZ.U32.TRUNC.NTZ R3, R2 ;  /* 0x0000000200037305 */ /* 0x0000a4000021f000 */
[----:B0-----:R-:W-:Y:S02]  /*0170*/  IMAD.MOV.U32 R2, RZ, RZ, RZ ;  /* 0x000000ffff027224 */ /* 0x001fe400078e00ff */
[----:B--2---:R-:W-:-:S04]  /*0180*/  IMAD.MOV R5, RZ, RZ, -R3 ;  /* 0x000000ffff057224 */ /* 0x004fc800078e0a03 */
[----:B------:R-:W-:-:S04]  /*0190*/  IMAD R5, R5, R4, RZ ;  /* 0x0000000405057224 */ /* 0x000fc800078e02ff */
[----:B------:R-:W-:Y:S01]  /*01a0*/  IMAD.HI.U32 R3, R3, R5, R2 ;  /* 0x0000000503037227 */ /* 0x000fe200078e0002 */
[----:B------:R-:W-:-:S03]  /*01b0*/  LOP3.LUT R2, R7, R6, RZ, 0x3c, !PT ;  /* 0x0000000607027212 */ /* 0x000fc600078e3cff */
[----:B------:R-:W-:Y:S01]  /*01c0*/  IMAD.MOV.U32 R5, RZ, RZ, R8 ;  /* 0x000000ffff057224 */ /* 0x000fe200078e0008 */
[----:B------:R-:W-:-:S03]  /*01d0*/  ISETP.GE.AND P2, PT, R2, RZ, PT ;  /* 0x000000ff0200720c */ /* 0x000fc60003f46270 */
[----:B------:R-:W-:-:S04]  /*01e0*/  IMAD.HI.U32 R0, R3, R5, RZ ;  /* 0x0000000503007227 */ /* 0x000fc800078e00ff */
[----:B------:R-:W-:-:S04]  /*01f0*/  IMAD.MOV R3, RZ, RZ, -R0 ;  /* 0x000000ffff037224 */ /* 0x000fc800078e0a00 */
[----:B------:R-:W-:-:S05]  /*0200*/  IMAD R3, R4, R3, R5 ;  /* 0x0000000304037224 */ /* 0x000fca00078e0205 */
[----:B------:R-:W-:-:S13]  /*0210*/  ISETP.GT.U32.AND P1, PT, R4, R3, PT ;  /* 0x000000030400720c */ /* 0x000fda0003f24070 */
[-C--:B------:R-:W-:Y:S01]  /*0220*/  @!P1 IADD3 R3, PT, PT, R3, -R4.reuse, RZ ;  /* 0x8000000403039210 */ /* 0x080fe20007ffe0ff */
[----:B------:R-:W-:Y:S01]  /*0230*/  @!P1 VIADD R0, R0, 0x1 ;  /* 0x0000000100009836 */ /* 0x000fe20000000000 */
[----:B------:R-:W-:Y:S02]  /*0240*/  ISETP.NE.AND P1, PT, R6, RZ, PT ;  /* 0x000000ff0600720c */ /* 0x000fe40003f25270 */
[----:B------:R-:W-:Y:S02]  /*0250*/  ISETP.GE.U32.AND P0, PT, R3, R4, PT ;  /* 0x000000040300720c */ /* 0x000fe40003f06070 */
[----:B------:R-:W0:Y:S11]  /*0260*/  LDC.64 R4, c[0x0][0x388] ;  /* 0x0000e200ff047b82 */ /* 0x000e360000000a00 */
[----:B------:R-:W-:-:S04]  /*0270*/  @P0 VIADD R0, R0, 0x1 ;  /* 0x0000000100000836 */ /* 0x000fc80000000000 */
[----:B------:R-:W-:Y:S01]  /*0280*/  @!P2 IMAD.MOV R0, RZ, RZ, -R0 ;  /* 0x000000ffff00a224 */ /* 0x000fe200078e0a00 */
[----:B------:R-:W-:-:S05]  /*0290*/  @!P1 LOP3.LUT R0, RZ, R6, RZ, 0x33, !PT ;  /* 0x00000006ff009212 */ /* 0x000fca00078e33ff */
[----:B------:R-:W-:-:S04]  /*02a0*/  IMAD.MOV R2, RZ, RZ, -R0 ;  /* 0x000000ffff027224 */ /* 0x000fc800078e0a00 */
[----:B------:R-:W-:-:S04]  /*02b0*/  IMAD R7, R6, R2, R7 ;  /* 0x0000000206077224 */ /* 0x000fc800078e0207 */
[----:B0-----:R-:W-:Y:S02]  /*02c0*/  IMAD.WIDE R4, R7, 0x4, R4 ;  /* 0x0000000407047825 */ /* 0x001fe400078e0204 */
[----:B------:R-:W0:Y:S04]  /*02d0*/  LDC.64 R6, c[0x0][0x3a8] ;  /* 0x0000ea00ff067b82 */ /* 0x000e280000000a00 */
[----:B------:R-:W0:Y:S01]  /*02e0*/  LDG.E R5, desc[UR6][R4.64] ;  /* 0x0000000604057981 */ /* 0x000e22000c1e1900 */
[----:B-1----:R-:W-:Y:S02]  /*02f0*/  IMAD R2, R0, UR4, RZ ;  /* 0x0000000400027c24 */ /* 0x002fe4000f8e02ff */
[----:B0-----:R-:W-:-:S06]  /*0300*/  IMAD.WIDE R6, R5, 0x4, R6 ;  /* 0x0000000405067825 */ /* 0x001fcc00078e0206 */
[----:B------:R-:W2:Y:S01]  /*0310*/  LDG.E R7, desc[UR6][R6.64+-0x4] ;  /* 0xfffffc0606077981 */ /* 0x000ea2000c1e1900 */
[----:B------:R-:W-:Y:S01]  /*0320*/  SHF.R.S32.HI R3, RZ, 0x1f, R5 ;  /* 0x0000001fff037819 */ /* 0x000fe20000011405 */
[----:B------:R-:W-:Y:S01]  /*0330*/  BSSY.RECONVERGENT B0, `(.L_x_27) ;  /* 0x0000113000007945 */ /* 0x000fe20003800200 */
[----:B------:R-:W-:-:S04]  /*0340*/  IADD3 R8, P0, PT, R5, R2, RZ ;  /* 0x0000000205087210 */ /* 0x000fc80007f1e0ff */
[----:B------:R-:W-:Y:S02]  /*0350*/  LEA.HI.X.SX32 R3, R2, R3, 0x1, P0 ;  /* 0x0000000302037211 */ /* 0x000fe400000f0eff */
[----:B---3--:R-:W-:-:S04]  /*0360*/  LEA R10, P1, R8, UR8, 0x2 ;  /* 0x00000008080a7c11 */ /* 0x008fc8000f8210ff */
[----:B------:R-:W-:Y:S01]  /*0370*/  LEA.HI.X R11, R8, UR9, R3, 0x2, P1 ;  /* 0x00000009080b7c11 */ /* 0x000fe200088f1403 */
[----:B------:R-:W-:Y:S01]  /*0380*/  IMAD.MOV.U32 R3, RZ, RZ, RZ ;  /* 0x000000ffff037224 */ /* 0x000fe200078e00ff */
[----:B--2---:R-:W-:-:S13]  /*0390*/  ISETP.NE.AND P0, PT, R7, -0x1, PT ;  /* 0xffffffff0700780c */ /* 0x004fda0003f05270 */
[----:B------:R-:W-:Y:S05]  /*03a0*/  @!P0 BRA `(.L_x_28) ;  /* 0x00000010002c8947 */ /* 0x000fea0003800000 */
[----:B------:R-:W0:Y:S01]  /*03b0*/  LDCU UR4, c[0x0][0x3c4] ;  /* 0x00007880ff0477ac */ /* 0x000e220008000800 */
[----:B------:R-:W1:Y:S01]  /*03c0*/  LDC.64 R8, c[0x0][0x380] ;  /* 0x0000e000ff087b82 */ /* 0x000e620000000a00 */
[----:B0-----:R-:W-:-:S04]  /*03d0*/  IADD3 R4, PT, PT, R2, UR4, RZ ;  /* 0x0000000402047c10 */ /* 0x001fc8000fffe0ff */
[----:B------:R-:W-:-:S05]  /*03e0*/  IADD3 R5, PT, PT, R5, -0x1, R4 ;  /* 0xffffffff05057810 */ /* 0x000fca0007ffe004 */
[----:B-1----:R-:W-:Y:S02]  /*03f0*/  IMAD.WIDE R8, R5, 0x4, R8 ;  /* 0x0000000405087825 */ /* 0x002fe400078e0208 */
[----:B------:R0:W5:Y:S04]  /*0400*/  LDG.E R5, desc[UR6][R10.64+-0x4] ;  /* 0xfffffc060a057981 */ /* 0x000168000c1e1900 */
[----:B------:R0:W5:Y:S01]  /*0410*/  LDG.E R6, desc[UR6][R8.64] ;  /* 0x0000000608067981 */ /* 0x000162000c1e1900 */
[----:B------:R-:W-:-:S07]  /*0420*/  IMAD.MOV.U32 R3, RZ, RZ, RZ ;  /* 0x000000ffff037224 */ /* 0x000fce00078e00ff */
.L_x_39:
[----:B0-----:R-:W0:Y:S08]  /*0430*/  LDC.64 R8, c[0x0][0x3a0] ;  /* 0x0000e800ff087b82 */ /* 0x001e300000000a00 */
[----:B------:R-:W1:Y:S08]  /*0440*/  LDC.64 R22, c[0x0][0x380] ;  /* 0x0000e000ff167b82 */ /* 0x000e700000000a00 */
[----:B------:R-:W2:Y:S01]  /*0450*/  LDC.64 R16, c[0x0][0x390] ;  /* 0x0000e400ff107b82 */ /* 0x000ea20000000a00 */
[----:B0-----:R-:W-:-:S07]  /*0460*/  IMAD.WIDE R8, R7, 0x4, R8 ;  /* 0x0000000407087825 */ /* 0x001fce00078e0208 */
[----:B------:R-:W0:Y:S01]  /*0470*/  LDC.64 R14, c[0x0][0x398] ;  /* 0x0000e600ff0e7b82 */ /* 0x000e220000000a00 */
[----:B------:R-:W3:Y:S01]  /*0480*/  LDG.E R9, desc[UR6][R8.64] ;  /* 0x0000000608097981 */ /* 0x000ee2000c1e1900 */
[----:B--2---:R-:W-:-:S05]  /*0490*/  IMAD.WIDE R16, R7, 0x4, R16 ;  /* 0x0000000407107825 */ /* 0x004fca00078e0210 */
[----:B-----5:R2:W5:Y:S01]  /*04a0*/  LDG.E R10, desc[UR6][R16.64] ;  /* 0x00000006100a7981 */ /* 0x020562000c1e1900 */
[----:B0-----:R-:W-:-:S04]  /*04b0*/  IMAD.WIDE R14, R7, 0x4, R14 ;  /* 0x00000004070e7825 */ /* 0x001fc800078e020e */
[----:B---3--:R-:W-:-:S04]  /*04c0*/  IMAD.IADD R25, R4, 0x1, R9 ;  /* 0x0000000104197824 */ /* 0x008fc800078e0209 */
[----:B-1----:R-:W-:-:S05]  /*04d0*/  IMAD.WIDE R24, R25, 0x4, R22 ;  /* 0x0000000419187825 */ /* 0x002fca00078e0216 */
[----:B------:R-:W3:Y:S01]  /*04e0*/  LDG.E R11, desc[UR6][R24.64] ;  /* 0x00000006180b7981 */ /* 0x000ee2000c1e1900 */
[----:B------:R-:W-:-:S03]  /*04f0*/  IMAD.IADD R27, R2, 0x1, R9 ;  /* 0x00000001021b7824 */ /* 0x000fc600078e0209 */
[----:B------:R2:W5:Y:S01]  /*0500*/  LDG.E R9, desc[UR6][R14.64] ;  /* 0x000000060e097981 */ /* 0x000562000c1e1900 */
[----:B------:R-:W-:-:S05]  /*0510*/  IMAD.WIDE R22, R27, 0x4, R22 ;  /* 0x000000041b167825 */ /* 0x000fca00078e0216 */
[----:B------:R2:W5:Y:S01]  /*0520*/  LDG.E R8, desc[UR6][R22.64] ;  /* 0x0000000616087981 */ /* 0x000562000c1e1900 */
[----:B------:R-:W-:Y:S01]  /*0530*/  BSSY.RECONVERGENT B1, `(.L_x_29) ;  /* 0x000006a000017945 */ /* 0x000fe20003800200 */
[----:B---3--:R-:W-:-:S04]  /*0540*/  FADD R11, R6, -R11 ;  /* 0x8000000b060b7221 */ /* 0x008fc80000000000 */
[----:B------:R-:W-:-:S06]  /*0550*/  FMUL R24, R11, 0.63661974668502807617 ;  /* 0x3f22f9830b187820 */ /* 0x000fcc0000400000 */
[----:B------:R-:W0:Y:S01]  /*0560*/  F2I.NTZ R24, R24 ;  /* 0x0000001800187305 */ /* 0x000e220000203100 */
[----:B------:R-:W-:Y:S02]  /*0570*/  FSETP.GE.AND P0, PT, |R11|, 105615, PT ;  /* 0x47ce47800b00780b */ /* 0x000fe40003f06200 */
[----:B0-----:R-:W-:-:S05]  /*0580*/  I2FP.F32.S32 R26, R24 ;  /* 0x00000018001a7245 */ /* 0x001fca0000201400 */
[----:B------:R-:W-:-:S04]  /*0590*/  FFMA R25, R26, -1.5707962512969970703, R11 ;  /* 0xbfc90fda1a197823 */ /* 0x000fc8000000000b */
[----:B------:R-:W-:-:S04]  /*05a0*/  FFMA R25, R26, -7.5497894158615963534e-08, R25 ;  /* 0xb3a221681a197823 */ /* 0x000fc80000000019 */
[----:B------:R-:W-:Y:S01]  /*05b0*/  FFMA R25, R26, -5.3903029534742383927e-15, R25 ;  /* 0xa7c234c51a197823 */ /* 0x000fe20000000019 */
[----:B------:R-:W-:-:S03]  /*05c0*/  IMAD.MOV.U32 R26, RZ, RZ, R24 ;  /* 0x000000ffff1a7224 */ /* 0x000fc600078e0018 */
[----:B------:R-:W-:Y:S01]  /*05d0*/  IMAD.MOV.U32 R27, RZ, RZ, R25 ;  /* 0x000000ffff1b7224 */ /* 0x000fe200078e0019 */
[----:B--2---:R-:W-:Y:S06]  /*05e0*/  @!P0 BRA `(.L_x_30) ;  /* 0x0000000400788947 */ /* 0x004fec0003800000 */
[----:B------:R-:W-:-:S13]  /*05f0*/  FSETP.NEU.AND P0, PT, |R11|, +INF , PT ;  /* 0x7f8000000b00780b */ /* 0x000fda0003f0d200 */
[----:B------:R-:W-:Y:S01]  /*0600*/  @!P0 FMUL R27, RZ, R11 ;  /* 0x0000000bff1b8220 */ /* 0x000fe20000400000 */
[----:B------:R-:W-:Y:S01]  /*0610*/  @!P0 MOV R24, RZ ;  /* 0x000000ff00188202 */ /* 0x000fe20000000f00 */
[----:B------:R-:W-:Y:S06]  /*0620*/  @!P0 BRA `(.L_x_30) ;  /* 0x0000000400688947 */ /* 0x000fec0003800000 */
[----:B------:R-:W-:Y:S01]  /*0630*/  IMAD.SHL.U32 R14, R11, 0x100, RZ ;  /* 0x000001000b0e7824 */ /* 0x000fe200078e00ff */
[----:B------:R-:W-:Y:S01]  /*0640*/  CS2R R22, SRZ ;  /* 0x0000000000167805 */ /* 0x000fe2000001ff00 */
[----:B------:R-:W0:Y:S03]  /*0650*/  LDCU.64 UR8, c[0x4][URZ] ;  /* 0x01000000ff0877ac */ /* 0x000e260008000a00 */
[----:B------:R-:W-:Y:S01]  /*0660*/  LOP3.LUT R27, R14, 0x80000000, RZ, 0xfc, !PT ;  /* 0x800000000e1b7812 */ /* 0x000fe200078efcff */
[----:B------:R-:W-:Y:S01]  /*0670*/  UMOV UR5, URZ ;  /* 0x000000ff00057c82 */ /* 0x000fe20008000000 */
[----:B------:R-:W-:-:S05]  /*0680*/  UMOV UR4, URZ ;  /* 0x000000ff00047c82 */ /* 0x000fca0008000000 */
.L_x_31:
        /* <DEDUP_REMOVED lines=12> */
[C---:B------:R-:W-:Y:S02]  /*0750*/  ISETP.EQ.AND P5, PT, R22.reuse, 0x14, PT ;  /* 0x000000141600780c */ /* 0x040fe40003fa2270 */
[----:B------:R-:W-:Y:S01]  /*0760*/  IADD3 R22, PT, PT, R22, 0x4, RZ ;  /* 0x0000000416167810 */ /* 0x000fe20007ffe0ff */
[----:B--2---:R-:W-:-:S03]  /*0770*/  IMAD.WIDE.U32 R16, R14, R27, RZ ;  /* 0x0000001b0e107225 */ /* 0x004fc600078e00ff */
[----:B------:R-:W-:-:S04]  /*0780*/  IADD3 R16, P6, PT, R16, R23, RZ ;  /* 0x0000001710107210 */ /* 0x000fc80007fde0ff */
[----:B------:R-:W-:Y:S01]  /*0790*/  IADD3.X R23, PT, PT, R17, UR5, RZ, P6, !PT ;  /* 0x0000000511177c10 */ /* 0x000fe2000b7fe4ff */
[--C-:B------:R-:W-:Y:S01]  /*07a0*/  @P0 IMAD.MOV.U32 R12, RZ, RZ, R16.reuse ;  /* 0x000000ffff0c0224 */ /* 0x100fe200078e0010 */
[----:B------:R-:W-:Y:S01]  /*07b0*/  @P1 MOV R13, R16 ;  /* 0x00000010000d1202 */ /* 0x000fe20000000f00 */
[--C-:B------:R-:W-:Y:S02]  /*07c0*/  @P2 IMAD.MOV.U32 R18, RZ, RZ, R16.reuse ;  /* 0x000000ffff122224 */ /* 0x100fe400078e0010 */
[--C-:B------:R-:W-:Y:S02]  /*07d0*/  @P3 IMAD.MOV.U32 R19, RZ, RZ, R16.reuse ;  /* 0x000000ffff133224 */ /* 0x100fe400078e0010 */
        /* <DEDUP_REMOVED lines=16> */
[--C-:B------:R-:W-:Y:S01]  /*08e0*/  @P3 IMAD.MOV.U32 R22, RZ, RZ, R12.reuse ;  /* 0x000000ffff163224 */ /* 0x100fe200078e000c */
[C---:B------:R-:W-:Y:S01]  /*08f0*/  ISETP.EQ.AND P3, PT, R17.reuse, -0x4, PT ;  /* 0xfffffffc1100780c */ /* 0x040fe20003f62270 */
[----:B------:R-:W-:Y:S01]  /*0900*/  @P4 IMAD.MOV.U32 R15, RZ, RZ, R12 ;  /* 0x000000ffff0f4224 */ /* 0x000fe200078e000c */
[----:B------:R-:W-:Y:S01]  /*0910*/  @P4 MOV R22, R13 ;  /* 0x0000000d00164202 */ /* 0x000fe20000000f00 */
[----:B------:R-:W-:Y:S01]  /*0920*/  @P2 IMAD.MOV.U32 R15, RZ, RZ, R13 ;  /* 0x000000ffff0f2224 */ /* 0x000fe200078e000d */
[----:B------:R-:W-:Y:S01]  /*0930*/  ISETP.EQ.AND P4, PT, R17, 0x4, PT ;  /* 0x000000041100780c */ /* 0x000fe20003f82270 */
[--C-:B------:R-:W-:Y:S02]  /*0940*/  @P2 IMAD.MOV.U32 R22, RZ, RZ, R18.reuse ;  /* 0x000000ffff162224 */ /* 0x100fe400078e0012 */
[----:B------:R-:W-:Y:S01]  /*0950*/  @P1 IMAD.MOV.U32 R15, RZ, RZ, R18 ;  /* 0x000000ffff0f1224 */ /* 0x000fe200078e0012 */
[----:B------:R-:W-:Y:S01]  /*0960*/  @P0 MOV R15, R19 ;  /* 0x00000013000f0202 */ /* 0x000fe20000000f00 */
[----:B------:R-:W-:-:S02]  /*0970*/  @P1 IMAD.MOV.U32 R22, RZ, RZ, R19 ;  /* 0x000000ffff161224 */ /* 0x000fc400078e0013 */
[--C-:B------:R-:W-:Y:S02]  /*0980*/  @P0 IMAD.MOV.U32 R22, RZ, RZ, R20.reuse ;  /* 0x000000ffff160224 */ /* 0x100fe400078e0014 */
[----:B------:R-:W-:Y:S02]  /*0990*/  @P3 IMAD.MOV.U32 R15, RZ, RZ, R20 ;  /* 0x000000ffff0f3224 */ /* 0x000fe400078e0014 */
[--C-:B------:R-:W-:Y:S01]  /*09a0*/  @P3 IMAD.MOV.U32 R22, RZ, RZ, R21.reuse ;  /* 0x000000ffff163224 */ /* 0x100fe200078e0015 */
[----:B------:R-:W-:Y:S01]  /*09b0*/  @P5 MOV R22, R23 ;  /* 0x0000001700165202 */ /* 0x000fe20000000f00 */
[----:B------:R-:W-:Y:S02]  /*09c0*/  @P5 IMAD.MOV.U32 R15, RZ, RZ, R21 ;  /* 0x000000ffff0f5224 */ /* 0x000fe400078e0015 */
[----:B------:R-:W-:Y:S01]  /*09d0*/  @P4 IMAD.MOV.U32 R15, RZ, RZ, R23 ;  /* 0x000000ffff0f4224 */ /* 0x000fe200078e0017 */
[----:B------:R-:W-:Y:S06]  /*09e0*/  @!P6 BRA `(.L_x_33) ;  /* 0x00000000002ce947 */ /* 0x000fec0003800000 */
[----:B------:R-:W-:Y:S01]  /*09f0*/  @P2 IMAD.MOV.U32 R16, RZ, RZ, R12 ;  /* 0x000000ffff102224 */ /* 0x000fe200078e000c */
[----:B------:R-:W-:Y:S01]  /*0a00*/  LOP3.LUT R14, R14, 0x1f, RZ, 0xc0, !PT ;  /* 0x0000001f0e0e7812 */ /* 0x000fe200078ec0ff */
[----:B------:R-:W-:Y:S02]  /*0a10*/  @P1 IMAD.MOV.U32 R16, RZ, RZ, R13 ;  /* 0x000000ffff101224 */ /* 0x000fe400078e000d */
[----:B------:R-:W-:Y:S01]  /*0a20*/  @P0 IMAD.MOV.U32 R16, RZ, RZ, R18 ;  /* 0x000000ffff100224 */ /* 0x000fe200078e0012 */
[----:B------:R-:W-:Y:S02]  /*0a30*/  ISETP.EQ.AND P0, PT, R17, 0x8, PT ;  /* 0x000000081100780c */ /* 0x000fe40003f02270 */
[----:B------:R-:W-:Y:S01]  /*0a40*/  @P3 MOV R16, R19 ;  /* 0x0000001300103202 */ /* 0x000fe20000000f00 */
[----:B------:R-:W-:Y:S01]  /*0a50*/  @P5 IMAD.MOV.U32 R16, RZ, RZ, R20 ;  /* 0x000000ffff105224 */ /* 0x000fe200078e0014 */
[----:B------:R-:W-:Y:S01]  /*0a60*/  SHF.L.W.U32.HI R22, R15, R14, R22 ;  /* 0x0000000e0f167219 */ /* 0x000fe20000010e16 */
[----:B------:R-:W-:-:S08]  /*0a70*/  @P4 IMAD.MOV.U32 R16, RZ, RZ, R21 ;  /* 0x000000ffff104224 */ /* 0x000fd000078e0015 */
[----:B------:R-:W-:-:S05]  /*0a80*/  @P0 IMAD.MOV.U32 R16, RZ, RZ, R23 ;  /* 0x000000ffff100224 */ /* 0x000fca00078e0017 */
[----:B------:R-:W-:-:S07]  /*0a90*/  SHF.L.W.U32.HI R15, R16, R14, R15 ;  /* 0x0000000e100f7219 */ /* 0x000fce0000010e0f */
.L_x_33:
[----:B------:R-:W-:Y:S05]  /*0aa0*/  BSYNC.RECONVERGENT B2 ;  /* 0x0000000000027941 */ /* 0x000fea0003800200 */
.L_x_32:
[C---:B------:R-:W-:Y:S01]  /*0ab0*/  SHF.L.W.U32.HI R24, R15.reuse, 0x2, R22 ;  /* 0x000000020f187819 */ /* 0x040fe20000010e16 */
[----:B------:R-:W-:Y:S01]  /*0ac0*/  IMAD.SHL.U32 R15, R15, 0x4, RZ ;  /* 0x000000040f0f7824 */ /* 0x000fe200078e00ff */
[----:B------:R-:W-:Y:S01]  /*0ad0*/  UMOV UR4, 0x54442d19 ;  /* 0x54442d1900047882 */ /* 0x000fe20000000000 */
        /* <DEDUP_REMOVED lines=9> */
[----:B------:R-:W-:Y:S02]  /*0b70*/  ISETP.GE.AND P1, PT, R22, RZ, PT ;  /* 0x000000ff1600720c */ /* 0x000fe40003f26270 */
[----:B------:R-:W-:-:S05]  /*0b80*/  IADD3 R22, PT, PT, -R24, RZ, RZ ;  /* 0x000000ff18167210 */ /* 0x000fca0007ffe1ff */
[----:B------:R-:W-:Y:S01]  /*0b90*/  @!P0 IMAD.MOV.U32 R24, RZ, RZ, R22 ;  /* 0x000000ffff188224 */ /* 0x000fe200078e0016 */
[----:B0-----:R-:W-:-:S10]  /*0ba0*/  DMUL R16, R14, UR4 ;  /* 0x000000040e107c28 */ /* 0x001fd40008000000 */
[----:B------:R-:W0:Y:S02]  /*0bb0*/  F2F.F32.F64 R16, R16 ;  /* 0x0000001000107310 */ /* 0x000e240000301000 */
[----:B0-----:R-:W-:-:S07]  /*0bc0*/  FSEL R27, -R16, R16, !P1 ;  /* 0x00000010101b7208 */ /* 0x001fce0004800100 */
.L_x_30:
[----:B------:R-:W-:Y:S05]  /*0bd0*/  BSYNC.RECONVERGENT B1 ;  /* 0x0000000000017941 */ /* 0x000fea0003800200 */
.L_x_29:
[----:B------:R-:W-:Y:S02]  /*0be0*/  IMAD.MOV.U32 R22, RZ, RZ, 0x37cbac00 ;  /* 0x37cbac00ff167424 */ /* 0x000fe400078e00ff */
[----:B------:R-:W-:Y:S01]  /*0bf0*/  FMUL R15, R27, R27 ;  /* 0x0000001b1b0f7220 */ /* 0x000fe20000400000 */
[----:B------:R-:W-:Y:S01]  /*0c00*/  LOP3.LUT R16, R24, 0x1, RZ, 0xc0, !PT ;  /* 0x0000000118107812 */ /* 0x000fe200078ec0ff */
[----:B------:R-:W-:Y:S01]  /*0c10*/  IMAD.MOV.U32 R23, RZ, RZ, 0x3c0885e4 ;  /* 0x3c0885e4ff177424 */ /* 0x000fe200078e00ff */
[----:B------:R-:W-:Y:S01]  /*0c20*/  BSSY.RECONVERGENT B1, `(.L_x_34) ;  /* 0x000006d000017945 */ /* 0x000fe20003800200 */
[----:B------:R-:W-:Y:S01]  /*0c30*/  FFMA R14, R15, R22, -0.0013887860113754868507 ;  /* 0xbab607ed0f0e7423 */ /* 0x000fe20000000016 */
[----:B------:R-:W-:Y:S01]  /*0c40*/  ISETP.NE.U32.AND P0, PT, R16, 0x1, PT ;  /* 0x000000011000780c */ /* 0x000fe20003f05070 */
[----:B------:R-:W-:Y:S01]  /*0c50*/  VIADD R17, R24, 0x1 ;  /* 0x0000000118117836 */ /* 0x000fe20000000000 */
[----:B------:R-:W-:Y:S02]  /*0c60*/  MOV R24, 0x3e2aaaa8 ;  /* 0x3e2aaaa800187802 */ /* 0x000fe40000000f00 */
[----:B------:R-:W-:-:S02]  /*0c70*/  FSEL R14, R14, -0.00019574658654164522886, P0 ;  /* 0xb94d41530e0e7808 */ /* 0x000fc40000000000 */
[----:B------:R-:W-:Y:S02]  /*0c80*/  FSEL R16, R23, 0.041666727513074874878, !P0 ;  /* 0x3d2aaabb17107808 */ /* 0x000fe40004000000 */
[----:B------:R-:W-:Y:S02]  /*0c90*/  FSEL R28, -R24, -0.4999999701976776123, !P0 ;  /* 0xbeffffff181c7808 */ /* 0x000fe40004000100 */
[----:B------:R-:W-:Y:S01]  /*0ca0*/  LOP3.LUT P1, RZ, R17, 0x2, RZ, 0xc0, !PT ;  /* 0x0000000211ff7812 */ /* 0x000fe2000782c0ff */
[----:B------:R-:W-:Y:S01]  /*0cb0*/  FFMA R16, R15, R14, R16 ;  /* 0x0000000e0f107223 */ /* 0x000fe20000000010 */
[----:B------:R-:W-:Y:S02]  /*0cc0*/  FSEL R14, R27, 1, !P0 ;  /* 0x3f8000001b0e7808 */ /* 0x000fe40004000000 */
[----:B------:R-:W-:Y:S01]  /*0cd0*/  FSETP.GE.AND P0, PT, |R11|, 105615, PT ;  /* 0x47ce47800b00780b */ /* 0x000fe20003f06200 */
[C---:B------:R-:W-:Y:S02]  /*0ce0*/  FFMA R16, R15.reuse, R16, R28 ;  /* 0x000000100f107223 */ /* 0x040fe4000000001c */
        /* <DEDUP_REMOVED lines=14> */
.L_x_36:
[----:B------:R-:W0:Y:S02]  /*0dd0*/  LDC.64 R14, c[0x4][RZ] ;  /* 0x01000000ff0e7b82 */ /* 0x000e240000000a00 */
[----:B0-----:R-:W-:-:S05]  /*0de0*/  IMAD.WIDE.U32 R16, R27, 0x4, R14 ;  /* 0x000000041b107825 */ /* 0x001fca00078e000e */
[----:B------:R-:W2:Y:S01]  /*0df0*/  LDG.E.CONSTANT R15, desc[UR6][R16.64] ;  /* 0x00000006100f7981 */ /* 0x000ea2000c1e9900 */
[C---:B------:R-:W-:Y:S01]  /*0e00*/  SHF.L.U32 R14, R27.reuse, 0x2, RZ ;  /* 0x000000021b0e7819 */ /* 0x040fe200000006ff */
[----:B------:R-:W-:-:S03]  /*0e10*/  VIADD R27, R27, 0x1 ;  /* 0x000000011b1b7836 */ /* 0x000fc60000000000 */
[C---:B------:R-:W-:Y:S02]  /*0e20*/  ISETP.EQ.AND P0, PT, R14.reuse, RZ, PT ;  /* 0x000000ff0e00720c */ /* 0x040fe40003f02270 */
[C---:B------:R-:W-:Y:S02]  /*0e30*/  ISETP.EQ.AND P5, PT, R14.reuse, 0x4, PT ;  /* 0x000000040e00780c */ /* 0x040fe40003fa2270 */
[C---:B------:R-:W-:Y:S02]  /*0e40*/  ISETP.EQ.AND P4, PT, R14.reuse, 0x8, PT ;  /* 0x000000080e00780c */ /* 0x040fe40003f82270 */
[C---:B------:R-:W-:Y:S02]  /*0e50*/  ISETP.EQ.AND P3, PT, R14.reuse, 0xc, PT ;  /* 0x0000000c0e00780c */ /* 0x040fe40003f62270 */
[C---:B------:R-:W-:Y:S02]  /*0e60*/  ISETP.EQ.AND P2, PT, R14.reuse, 0x10, PT ;  /* 0x000000100e00780c */ /* 0x040fe40003f42270 */
[----:B------:R-:W-:Y:S01]  /*0e70*/  ISETP.EQ.AND P1, PT, R14, 0x14, PT ;  /* 0x000000140e00780c */ /* 0x000fe20003f22270 */
[----:B--2---:R-:W-:-:S03]  /*0e80*/  IMAD.WIDE.U32 R14, R15, R26, RZ ;  /* 0x0000001a0f0e7225 */ /* 0x004fc600078e00ff */
[----:B------:R-:W-:-:S04]  /*0e90*/  IADD3 R14, P6, PT, R14, R25, RZ ;  /* 0x000000190e0e7210 */ /* 0x000fc80007fde0ff */
[----:B------:R-:W-:Y:S01]  /*0ea0*/  IADD3.X R25, PT, PT, R15, UR4, RZ, P6, !PT ;  /* 0x000000040f197c10 */ /* 0x000fe2000b7fe4ff */
[--C-:B------:R-:W-:Y:S01]  /*0eb0*/  @P0 IMAD.MOV.U32 R12, RZ, RZ, R14.reuse ;  /* 0x000000ffff0c0224 */ /* 0x100fe200078e000e */
[----:B------:R-:W-:Y:S01]  /*0ec0*/  ISETP.NE.AND P6, PT, R27, 0x6, PT ;  /* 0x000000061b00780c */ /* 0x000fe20003fc5270 */
[--C-:B------:R-:W-:Y:S01]  /*0ed0*/  @P5 IMAD.MOV.U32 R13, RZ, RZ, R14.reuse ;  /* 0x000000ffff0d5224 */ /* 0x100fe200078e000e */
[----:B------:R-:W-:Y:S01]  /*0ee0*/  @P3 MOV R19, R14 ;  /* 0x0000000e00133202 */ /* 0x000fe20000000f00 */
[--C-:B------:R-:W-:Y:S02]  /*0ef0*/  @P4 IMAD.MOV.U32 R18, RZ, RZ, R14.reuse ;  /* 0x000000ffff124224 */ /* 0x100fe400078e000e */
[--C-:B------:R-:W-:Y:S02]  /*0f00*/  @P2 IMAD.MOV.U32 R20, RZ, RZ, R14.reuse ;  /* 0x000000ffff142224 */ /* 0x100fe400078e000e */
[----:B------:R-:W-:-:S06]  /*0f10*/  @P1 IMAD.MOV.U32 R21, RZ, RZ, R14 ;  /* 0x000000ffff151224 */ /* 0x000fcc00078e000e */
[----:B------:R-:W-:Y:S05]  /*0f20*/  @P6 BRA `(.L_x_36) ;  /* 0xfffffffc00a86947 */ /* 0x000fea000383ffff */
        /* <DEDUP_REMOVED lines=12> */
[----:B------:R-:W-:-:S03]  /*0ff0*/  ISETP.EQ.AND P5, PT, R17, 0x4, PT ;  /* 0x000000041100780c */ /* 0x000fc60003fa2270 */
[----:B------:R-:W-:Y:S02]  /*1000*/  @P3 MOV R26, R12 ;  /* 0x0000000c001a3202 */ /* 0x000fe40000000f00 */
[----:B------:R-:W-:Y:S01]  /*1010*/  @P4 IMAD.MOV.U32 R15, RZ, RZ, R12 ;  /* 0x000000ffff0f4224 */ /* 0x000fe200078e000c */
[C---:B------:R-:W-:Y:S01]  /*1020*/  ISETP.EQ.AND P3, PT, R17.reuse, -0x4, PT ;  /* 0xfffffffc1100780c */ /* 0x040fe20003f62270 */
[--C-:B------:R-:W-:Y:S01]  /*1030*/  @P4 IMAD.MOV.U32 R26, RZ, RZ, R13.reuse ;  /* 0x000000ffff1a4224 */ /* 0x100fe200078e000d */
[----:B------:R-:W-:Y:S01]  /*1040*/  ISETP.EQ.AND P4, PT, R17, RZ, PT ;  /* 0x000000ff1100720c */ /* 0x000fe20003f82270 */
[----:B------:R-:W-:Y:S01]  /*1050*/  @P2 IMAD.MOV.U32 R15, RZ, RZ, R13 ;  /* 0x000000ffff0f2224 */ /* 0x000fe200078e000d */
[----:B------:R-:W-:Y:S01]  /*1060*/  @P1 MOV R15, R18 ;  /* 0x00000012000f1202 */ /* 0x000fe20000000f00 */
[----:B------:R-:W-:Y:S02]  /*1070*/  @P2 IMAD.MOV.U32 R26, RZ, RZ, R18 ;  /* 0x000000ffff1a2224 */ /* 0x000fe400078e0012 */
[----:B------:R-:W-:-:S02]  /*1080*/  @P1 IMAD.MOV.U32 R26, RZ, RZ, R19 ;  /* 0x000000ffff1a1224 */ /* 0x000fc400078e0013 */
[----:B------:R-:W-:Y:S02]  /*1090*/  @P0 IMAD.MOV.U32 R15, RZ, RZ, R19 ;  /* 0x000000ffff0f0224 */ /* 0x000fe400078e0013 */
        /* <DEDUP_REMOVED lines=8> */
[----:B------:R-:W-:Y:S01]  /*1120*/  @P1 MOV R16, R13 ;  /* 0x0000000d00101202 */ /* 0x000fe20000000f00 */
[----:B------:R-:W-:Y:S01]  /*1130*/  @P0 IMAD.MOV.U32 R16, RZ, RZ, R18 ;  /* 0x000000ffff100224 */ /* 0x000fe200078e0012 */
[----:B------:R-:W-:Y:S01]  /*1140*/  ISETP.EQ.AND P0, PT, R17, 0x8, PT ;  /* 0x000000081100780c */ /* 0x000fe20003f02270 */
[----:B------:R-:W-:Y:S01]  /*1150*/  @P3 IMAD.MOV.U32 R16, RZ, RZ, R19 ;  /* 0x000000ffff103224 */ /* 0x000fe200078e0013 */
[----:B------:R-:W-:Y:S01]  /*1160*/  LOP3.LUT R14, R14, 0x1f, RZ, 0xc0, !PT ;  /* 0x0000001f0e0e7812 */ /* 0x000fe200078ec0ff */
[----:B------:R-:W-:Y:S02]  /*1170*/  @P4 IMAD.MOV.U32 R16, RZ, RZ, R20 ;  /* 0x000000ffff104224 */ /* 0x000fe400078e0014 */
[----:B------:R-:W-:Y:S01]  /*1180*/  @P5 IMAD.MOV.U32 R16, RZ, RZ, R21 ;  /* 0x000000ffff105224 */ /* 0x000fe200078e0015 */
[----:B------:R-:W-:-:S07]  /*1190*/  SHF.L.W.U32.HI R26, R15, R14, R26 ;  /* 0x0000000e0f1a7219 */ /* 0x000fce0000010e1a */
[----:B------:R-:W-:-:S04]  /*11a0*/  @P0 MOV R16, R25 ;  /* 0x0000001900100202 */ /* 0x000fc80000000f00 */
[----:B------:R-:W-:-:S07]  /*11b0*/  SHF.L.W.U32.HI R15, R16, R14, R15 ;  /* 0x0000000e100f7219 */ /* 0x000fce0000010e0f */
.L_x_38:
[----:B------:R-:W-:Y:S05]  /*11c0*/  BSYNC.RECONVERGENT B2 ;  /* 0x0000000000027941 */ /* 0x000fea0003800200 */
.L_x_37:
        /* <DEDUP_REMOVED lines=18> */
.L_x_35:
[----:B------:R-:W-:Y:S05]  /*12f0*/  BSYNC.RECONVERGENT B1 ;  /* 0x0000000000017941 */ /* 0x000fea0003800200 */
.L_x_34:
[----:B------:R-:W0:Y:S02]  /*1300*/  LDC.64 R14, c[0x0][0x3b0] ;  /* 0x0000ec00ff0e7b82 */ /* 0x000e240000000a00 */
[----:B0-----:R-:W-:-:S05]  /*1310*/  IMAD.WIDE R14, R7, 0x4, R14 ;  /* 0x00000004070e7825 */ /* 0x001fca00078e020e */
[----:B------:R0:W2:Y:S01]  /*1320*/  LDG.E R7, desc[UR6][R14.64] ;  /* 0x000000060e077981 */ /* 0x0000a2000c1e1900 */
[----:B------:R-:W-:Y:S01]  /*1330*/  FMUL R11, R25, R25 ;  /* 0x00000019190b7220 */ /* 0x000fe20000400000 */
[C---:B------:R-:W-:Y:S01]  /*1340*/  LOP3.LUT R16, R26.reuse, 0x1, RZ, 0xc0, !PT ;  /* 0x000000011a107812 */ /* 0x040fe200078ec0ff */
[----:B------:R-:W-:Y:S01]  /*1350*/  FMUL R8, R5, R8 ;  /* 0x0000000805087220 */ /* 0x000fe20000400000 */
[----:B------:R-:W-:Y:S01]  /*1360*/  LOP3.LUT P1, RZ, R26, 0x2, RZ, 0xc0, !PT ;  /* 0x000000021aff7812 */ /* 0x000fe2000782c0ff */
[----:B------:R-:W-:Y:S01]  /*1370*/  FFMA R22, R11, R22, -0.0013887860113754868507 ;  /* 0xbab607ed0b167423 */ /* 0x000fe20000000016 */
[----:B------:R-:W-:-:S04]  /*1380*/  ISETP.NE.U32.AND P0, PT, R16, 0x1, PT ;  /* 0x000000011000780c */ /* 0x000fc80003f05070 */
[----:B------:R-:W-:Y:S02]  /*1390*/  FSEL R16, R23, 0.041666727513074874878, P0 ;  /* 0x3d2aaabb17107808 */ /* 0x000fe40000000000 */
[----:B------:R-:W-:Y:S02]  /*13a0*/  FSEL R22, R22, -0.00019574658654164522886, !P0 ;  /* 0xb94d415316167808 */ /* 0x000fe40004000000 */
[----:B------:R-:W-:Y:S02]  /*13b0*/  FSEL R17, -R24, -0.4999999701976776123, P0 ;  /* 0xbeffffff18117808 */ /* 0x000fe40000000100 */
[----:B------:R-:W-:Y:S01]  /*13c0*/  FSEL R25, R25, 1, P0 ;  /* 0x3f80000019197808 */ /* 0x000fe20000000000 */
[----:B------:R-:W-:-:S04]  /*13d0*/  FFMA R16, R11, R22, R16 ;  /* 0x000000160b107223 */ /* 0x000fc80000000010 */
[C---:B------:R-:W-:Y:S01]  /*13e0*/  FFMA R16, R11.reuse, R16, R17 ;  /* 0x000000100b107223 */ /* 0x040fe20000000011 */
[----:B0-----:R-:W-:-:S04]  /*13f0*/  FFMA R14, R11, R25, RZ ;  /* 0x000000190b0e7223 */ /* 0x001fc800000000ff */
[----:B------:R-:W-:-:S04]  /*1400*/  FFMA R14, R14, R16, R25 ;  /* 0x000000100e0e7223 */ /* 0x000fc80000000019 */
[----:B------:R-:W-:-:S04]  /*1410*/  @P1 FADD R14, RZ, -R14 ;  /* 0x8000000eff0e1221 */ /* 0x000fc80000000000 */
[----:B------:R-:W-:-:S04]  /*1420*/  FFMA R10, R9, R14, R10 ;  /* 0x0000000e090a7223 */ /* 0x000fc8000000000a */
[----:B------:R-:W-:Y:S01]  /*1430*/  FFMA R3, R10, R8, R3 ;  /* 0x000000080a037223 */ /* 0x000fe20000000003 */
[----:B--2---:R-:W-:-:S13]  /*1440*/  ISETP.NE.AND P0, PT, R7, -0x1, PT ;  /* 0xffffffff0700780c */ /* 0x004fda0003f05270 */
[----:B------:R-:W-:Y:S05]  /*1450*/  @P0 BRA `(.L_x_39) ;  /* 0xffffffec00f40947 */ /* 0x000fea000383ffff */
.L_x_28:
[----:B------:R-:W-:Y:S05]  /*1460*/  BSYNC.RECONVERGENT B0 ;  /* 0x0000000000007941 */ /* 0x000fea0003800200 */
.L_x_27:
[----:B------:R-:W0:Y:S02]  /*1470*/  LDCU UR4, c[0x0][0x3d0] ;  /* 0x00007a00ff0477ac */ /* 0x000e240008000800 */
[C---:B0-----:R-:W-:Y:S01]  /*1480*/  FSETP.GT.AND P0, PT, |R3|.reuse, UR4, PT ;  /* 0x0000000403007c0b */ /* 0x041fe2000bf04200 */
[----:B------:R-:W-:-:S12]  /*1490*/  FADD R5, |R3|, -UR4 ;  /* 0x8000000403057e21 */ /* 0x000fd80008000200 */
[----:B------:R-:W-:Y:S05]  /*14a0*/  @!P0 EXIT ;  /* 0x000000000000894d */ /* 0x000fea0003800000 */
[----:B------:R-:W0:Y:S02]  /*14b0*/  LDC.64 R2, c[0x0][0x3b8] ;  /* 0x0000ee00ff027b82 */ /* 0x000e240000000a00 */
[----:B0-----:R-:W-:-:S05]  /*14c0*/  IMAD.WIDE R2, R0, 0x4, R2 ;  /* 0x0000000400027825 */ /* 0x001fca00078e0202 */
[----:B------:R-:W-:Y:S01]  /*14d0*/  REDG.E.ADD.F32.FTZ.RN.STRONG.GPU desc[UR6][R2.64], R5 ;  /* 0x00000005020079a6 */ /* 0x000fe2000c12f306 */
[----:B------:R-:W-:Y:S05]  /*14e0*/  EXIT ;  /* 0x000000000000794d */ /* 0x000fea0003800000 */
.L_x_40:
        /* <DEDUP_REMOVED lines=9> */
.L_x_222:


//--------------------- .text.calLineQTo          --------------------------
	.section	.text.calLineQTo,"ax",@progbits
	.align	128
        .global         calLineQTo
        .type           calLineQTo,@function
        .size           calLineQTo,(.L_x_212 - calLineQTo)
        .other          calLineQTo,@"STO_CUDA_ENTRY STV_DEFAULT"
calLineQTo:
.text.calLineQTo:
[----:B------:R-:W-:Y:S01]  /*0000*/  LDC R1, c[0x0][0x37c] ;  /* 0x0000df00ff017b82 */ /* 0x000fe20000000800 */
[----:B------:R-:W0:Y:S07]  /*0010*/  S2R R3, SR_TID.X ;  /* 0x0000000000037919 */ /* 0x000e2e0000002100 */
[----:B------:R-:W0:Y:S01]  /*0020*/  S2UR UR4, SR_CTAID.X ;  /* 0x00000000000479c3 */ /* 0x000e220000002500 */
[----:B------:R-:W1:Y:S07]  /*0030*/  LDCU UR5, c[0x0][0x3d0] ;  /* 0x00007a00ff0577ac */ /* 0x000e6e0008000800 */
[----:B------:R-:W0:Y:S08]  /*0040*/  LDC R0, c[0x0][0x360] ;  /* 0x0000d800ff007b82 */ /* 0x000e300000000800 */
[----:B------:R-:W1:Y:S01]  /*0050*/  LDC R9, c[0x0][0x3dc] ;  /* 0x0000f700ff097b82 */ /* 0x000e620000000800 */
[----:B0-----:R-:W-:-:S02]  /*0060*/  IMAD R0, R0, UR4, R3 ;  /* 0x0000000400007c24 */ /* 0x001fc4000f8e0203 */
[----:B-1----:R-:W-:-:S05]  /*0070*/  IMAD R3, R9, UR5, RZ ;  /* 0x0000000509037c24 */ /* 0x002fca000f8e02ff */
[----:B------:R-:W-:-:S13]  /*0080*/  ISETP.GE.AND P0, PT, R0, R3, PT ;  /* 0x000000030000720c */ /* 0x000fda0003f06270 */
[----:B------:R-:W-:Y:S05]  /*0090*/  @P0 EXIT ;  /* 0x000000000000094d */ /* 0x000fea0003800000 */
[----:B------:R-:W-:Y:S01]  /*00a0*/  IABS R6, R9 ;  /* 0x0000000900067213 */ /* 0x000fe20000000000 */
[----:B------:R-:W0:Y:S01]  /*00b0*/  LDCU.64 UR6, c[0x0][0x358] ;  /* 0x00006b00ff0677ac */ /* 0x000e220008000a00 */
[----:B------:R-:W-:Y:S01]  /*00c0*/  IABS R7, R0 ;  /* 0x0000000000077213 */ /* 0x000fe20000000000 */
[----:B------:R-:W1:Y:S01]  /*00d0*/  LDC.64 R20, c[0x0][0x380] ;  /* 0x0000e000ff147b82 */ /* 0x000e620000000a00 */
[----:B------:R-:W2:Y:S01]  /*00e0*/  I2F.RP R4, R6 ;  /* 0x0000000600047306 */ /* 0x000ea20000209400 */
[----:B------:R-:W3:Y:S01]  /*00f0*/  LDCU UR4, c[0x0][0x3d8] ;  /* 0x00007b00ff0477ac */ /* 0x000ee20008000800 */
[----:B------:R-:W4:Y:S05]  /*0100*/  LDCU UR5, c[0x0][0x3d4] ;  /* 0x00007a80ff0577ac */ /* 0x000f2a0008000800 */
[----:B------:R-:W1:Y:S01]  /*0110*/  LDC.64 R14, c[0x0][0x3b8] ;  /* 0x0000ee00ff0e7b82 */ /* 0x000e620000000a00 */
[----:B------:R-:W1:Y:S01]  /*0120*/  LDCU.64 UR8, c[0x0][0x380] ;  /* 0x00007000ff0877ac */ /* 0x000e620008000a00 */
[----:B--2---:R-:W2:Y:S06]  /*0130*/  MUFU.RCP R4, R4 ;  /* 0x0000000400047308 */ /* 0x004eac0000001000 */
[----:B------:R-:W1:Y:S01]  /*0140*/  LDC.64 R10, c[0x0][0x390] ;  /* 0x0000e400ff0a7b82 */ /* 0x000e620000000a00 */
[----:B--2---:R-:W-:-:S04]  /*0150*/  VIADD R2, R4, 0xffffffe ;  /* 0x0ffffffe04027836 */ /* 0x004fc80000000000 */
[----:B------:R2:W0:Y:S02]  /*0160*/  F2I.FTZ.U32.TRUNC.NTZ R3, R2 ;  /* 0x0000000200037305 */ /* 0x000424000021f000 */
[----:B--2---:R-:W-:Y:S02]  /*0170*/  IMAD.MOV.U32 R2, RZ, RZ, RZ ;  /* 0x000000ffff027224 */ /* 0x004fe400078e00ff */
[----:B0-----:R-:W-:-:S04]  /*0180*/  IMAD.MOV R5, RZ, RZ, -R3 ;  /* 0x000000ffff057224 */ /* 0x001fc800078e0a03 */
[----:B------:R-:W-:-:S04]  /*0190*/  IMAD R5, R5, R6, RZ ;  /* 0x0000000605057224 */ /* 0x000fc800078e02ff */
[----:B------:R-:W-:-:S04]  /*01a0*/  IMAD.HI.U32 R3, R3, R5, R2 ;  /* 0x0000000503037227 */ /* 0x000fc800078e0002 */
[----:B------:R-:W-:-:S04]  /*01b0*/  IMAD.MOV.U32 R5, RZ, RZ, R7 ;  /* 0x000000ffff057224 */ /* 0x000fc800078e0007 */
[----:B------:R-:W-:-:S04]  /*01c0*/  IMAD.HI.U32 R2, R3, R5, RZ ;  /* 0x0000000503027227 */ /* 0x000fc800078e00ff */
[----:B------:R-:W-:-:S04]  /*01d0*/  IMAD.MOV R3, RZ, RZ, -R2 ;  /* 0x000000ffff037224 */ /* 0x000fc800078e0a02 */
[C---:B------:R-:W-:Y:S02]  /*01e0*/  IMAD R3, R6.reuse, R3, R5 ;  /* 0x0000000306037224 */ /* 0x040fe400078e0205 */
[----:B------:R-:W0:Y:S03]  /*01f0*/  LDC.64 R4, c[0x0][0x3a0] ;  /* 0x0000e800ff047b82 */ /* 0x000e260000000a00 */
[----:B------:R-:W-:-:S13]  /*0200*/  ISETP.GT.U32.AND P1, PT, R6, R3, PT ;  /* 0x000000030600720c */ /* 0x000fda0003f24070 */
[----:B------:R-:W-:Y:S02]  /*0210*/  @!P1 IMAD.IADD R3, R3, 0x1, -R6 ;  /* 0x0000000103039824 */ /* 0x000fe400078e0a06 */
[----:B------:R-:W-:Y:S01]  /*0220*/  @!P1 VIADD R2, R2, 0x1 ;  /* 0x0000000102029836 */ /* 0x000fe20000000000 */
[----:B------:R-:W-:Y:S02]  /*0230*/  ISETP.NE.AND P1, PT, R9, RZ, PT ;  /* 0x000000ff0900720c */ /* 0x000fe40003f25270 */
[----:B------:R-:W-:Y:S02]  /*0240*/  ISETP.GE.U32.AND P0, PT, R3, R6, PT ;  /* 0x000000060300720c */ /* 0x000fe40003f06070 */
[----:B------:R-:W-:Y:S01]  /*0250*/  LOP3.LUT R3, R0, R9, RZ, 0x3c, !PT ;  /* 0x0000000900037212 */ /* 0x000fe200078e3cff */
[----:B------:R-:W2:Y:S03]  /*0260*/  LDC.64 R6, c[0x0][0x3a8] ;  /* 0x0000ea00ff067b82 */ /* 0x000ea60000000a00 */
[----:B------:R-:W-:-:S07]  /*0270*/  ISETP.GE.AND P2, PT, R3, RZ, PT ;  /* 0x000000ff0300720c */ /* 0x000fce0003f46270 */
[----:B------:R-:W-:-:S06]  /*0280*/  @P0 VIADD R2, R2, 0x1 ;  /* 0x0000000102020836 */ /* 0x000fcc0000000000 */
[----:B------:R-:W-:Y:S01]  /*0290*/  @!P2 IMAD.MOV R2, RZ, RZ, -R2 ;  /* 0x000000ffff02a224 */ /* 0x000fe200078e0a02 */
[----:B------:R-:W-:-:S04]  /*02a0*/  @!P1 LOP3.LUT R2, RZ, R9, RZ, 0x33, !PT ;  /* 0x00000009ff029212 */ /* 0x000fc800078e33ff */
[----:B------:R-:W-:-:S05]  /*02b0*/  IADD3 R3, PT, PT, -R2, RZ, RZ ;  /* 0x000000ff02037210 */ /* 0x000fca0007ffe1ff */
[----:B------:R-:W-:-:S04]  /*02c0*/  IMAD R3, R9, R3, R0 ;  /* 0x0000000309037224 */ /* 0x000fc800078e0200 */
[----:B--2---:R-:W-:-:S04]  /*02d0*/  IMAD.WIDE R6, R3, 0x4, R6 ;  /* 0x0000000403067825 */ /* 0x004fc800078e0206 */
[----:B0-----:R-:W-:Y:S01]  /*02e0*/  IMAD.WIDE R4, R3, 0x4, R4 ;  /* 0x0000000403047825 */ /* 0x001fe200078e0204 */
[----:B------:R0:W2:Y:S04]  /*02f0*/  LDG.E R0, desc[UR6][R6.64] ;  /* 0x0000000606007981 */ /* 0x0000a8000c1e1900 */
[----:B------:R1:W2:Y:S01]  /*0300*/  LDG.E R16, desc[UR6][R4.64] ;  /* 0x0000000604107981 */ /* 0x0002a2000c1e1900 */
[----:B---3--:R-:W-:Y:S01]  /*0310*/  IMAD R23, R2, UR4, RZ ;  /* 0x0000000402177c24 */ /* 0x008fe2000f8e02ff */
[----:B------:R-:W3:Y:S03]  /*0320*/  LDCU UR4, c[0x0][0x3e0] ;  /* 0x00007c00ff0477ac */ /* 0x000ee60008000800 */
[----:B----4-:R-:W-:Y:S01]  /*0330*/  VIADD R9, R23, UR5 ;  /* 0x0000000517097c36 */ /* 0x010fe20008000000 */
[----:B0-----:R-:W0:Y:S01]  /*0340*/  LDC.64 R6, c[0x0][0x3c8] ;  /* 0x0000f200ff067b82 */ /* 0x001e220000000a00 */
[----:B------:R-:W-:-:S07]  /*0350*/  SHF.R.S32.HI R25, RZ, 0x1f, R23 ;  /* 0x0000001fff197819 */ /* 0x000fce0000011417 */
[----:B-1----:R-:W1:Y:S02]  /*0360*/  LDC.64 R4, c[0x0][0x3b0] ;  /* 0x0000ec00ff047b82 */ /* 0x002e640000000a00 */
[----:B-1----:R-:W-:Y:S01]  /*0370*/  IMAD.WIDE R4, R3, 0x4, R4 ;  /* 0x0000000403047825 */ /* 0x002fe200078e0204 */
[--C-:B--2---:R-:W-:Y:S02]  /*0380*/  IADD3 R19, PT, PT, R0, -0x1, R9.reuse ;  /* 0xffffffff00137810 */ /* 0x104fe40007ffe009 */
[----:B------:R-:W-:-:S03]  /*0390*/  IADD3 R9, PT, PT, R16, -0x1, R9 ;  /* 0xffffffff10097810 */ /* 0x000fc60007ffe009 */
[----:B------:R-:W-:-:S04]  /*03a0*/  IMAD.WIDE R18, R19, 0x4, R20 ;  /* 0x0000000413127825 */ /* 0x000fc800078e0214 */
[----:B------:R-:W-:Y:S01]  /*03b0*/  IMAD.WIDE R20, R9, 0x4, R20 ;  /* 0x0000000409147825 */ /* 0x000fe200078e0214 */
[----:B------:R1:W2:Y:S01]  /*03c0*/  LDG.E R13, desc[UR6][R18.64] ;  /* 0x00000006120d7981 */ /* 0x0002a2000c1e1900 */
[----:B------:R-:W4:Y:S03]  /*03d0*/  LDC.64 R8, c[0x0][0x388] ;  /* 0x0000e200ff087b82 */ /* 0x000f260000000a00 */
[----:B------:R3:W2:Y:S01]  /*03e0*/  LDG.E R12, desc[UR6][R20.64] ;  /* 0x00000006140c7981 */ /* 0x0006a2000c1e1900 */
[----:B------:R-:W-:-:S04]  /*03f0*/  IADD3 R17, P0, PT, R16, R23, RZ ;  /* 0x0000001710117210 */ /* 0x000fc80007f1e0ff */
[-C--:B------:R-:W-:Y:S02]  /*0400*/  LEA.HI.X.SX32 R24, R16, R25.reuse, 0x1, P0 ;  /* 0x0000001910187211 */ /* 0x080fe400000f0eff */
[----:B-1----:R-:W-:Y:S01]  /*0410*/  IADD3 R19, P1, PT, R23, R0, RZ ;  /* 0x0000000017137210 */ /* 0x002fe20007f3e0ff */
[----:B0-----:R-:W-:Y:S01]  /*0420*/  IMAD.WIDE R22, R3, 0x4, R6 ;  /* 0x0000000403167825 */ /* 0x001fe200078e0206 */
[----:B------:R-:W-:Y:S02]  /*0430*/  LEA R16, P0, R17, UR8, 0x2 ;  /* 0x0000000811107c11 */ /* 0x000fe4000f8010ff */
[----:B------:R-:W-:Y:S01]  /*0440*/  LEA.HI.X.SX32 R0, R0, R25, 0x1, P1 ;  /* 0x0000001900007211 */ /* 0x000fe200008f0eff */
[----:B---3--:R-:W-:Y:S01]  /*0450*/  IMAD.WIDE R20, R3, 0x4, R14 ;  /* 0x0000000403147825 */ /* 0x008fe200078e020e */
[----:B------:R-:W-:Y:S01]  /*0460*/  LEA R18, P1, R19, UR8, 0x2 ;  /* 0x0000000813127c11 */ /* 0x000fe2000f8210ff */
[----:B------:R-:W5:Y:S01]  /*0470*/  LDG.E R14, desc[UR6][R4.64] ;  /* 0x00000006040e7981 */ /* 0x000f62000c1e1900 */
[----:B------:R-:W-:-:S02]  /*0480*/  LEA.HI.X R17, R17, UR9, R24, 0x2, P0 ;  /* 0x0000000911117c11 */ /* 0x000fc400080f1418 */
[----:B------:R-:W-:Y:S01]  /*0490*/  LEA.HI.X R19, R19, UR9, R0, 0x2, P1 ;  /* 0x0000000913137c11 */ /* 0x000fe200088f1400 */
[----:B------:R-:W-:Y:S01]  /*04a0*/  VIADD R15, R3, UR4 ;  /* 0x00000004030f7c36 */ /* 0x000fe20008000000 */
[----:B------:R-:W3:Y:S04]  /*04b0*/  LDG.E R7, desc[UR6][R20.64] ;  /* 0x0000000614077981 */ /* 0x000ee8000c1e1900 */
[----:B------:R0:W3:Y:S01]  /*04c0*/  LDG.E R0, desc[UR6][R22.64] ;  /* 0x0000000616007981 */ /* 0x0000e2000c1e1900 */
[----:B----4-:R-:W-:-:S03]  /*04d0*/  IMAD.WIDE R8, R15, 0x4, R8 ;  /* 0x000000040f087825 */ /* 0x010fc600078e0208 */
[----:B------:R-:W4:Y:S01]  /*04e0*/  LDG.E R18, desc[UR6][R18.64+-0x4] ;  /* 0xfffffc0612127981 */ /* 0x000f22000c1e1900 */
[----:B------:R-:W-:-:S03]  /*04f0*/  IMAD.WIDE R10, R15, 0x4, R10 ;  /* 0x000000040f0a7825 */ /* 0x000fc600078e020a */
[----:B------:R1:W4:Y:S04]  /*0500*/  LDG.E R17, desc[UR6][R16.64+-0x4] ;  /* 0xfffffc0610117981 */ /* 0x000328000c1e1900 */
[----:B------:R0:W5:Y:S04]  /*0510*/  LDG.E R6, desc[UR6][R8.64] ;  /* 0x0000000608067981 */ /* 0x000168000c1e1900 */
[----:B------:R0:W5:Y:S01]  /*0520*/  LDG.E R3, desc[UR6][R10.64] ;  /* 0x000000060a037981 */ /* 0x000162000c1e1900 */
[----:B------:R-:W-:Y:S01]  /*0530*/  BSSY.RECONVERGENT B0, `(.L_x_41) ;  /* 0x000006e000007945 */ /* 0x000fe20003800200 */
[----:B--2---:R-:W-:-:S04]  /*0540*/  FADD R12, R13, -R12 ;  /* 0x8000000c0d0c7221 */ /* 0x004fc80000000000 */
[----:B0-----:R-:W-:-:S06]  /*0550*/  FMUL R23, R12, 0.63661974668502807617 ;  /* 0x3f22f9830c177820 */ /* 0x001fcc0000400000 */
[----:B------:R-:W0:Y:S01]  /*0560*/  F2I.NTZ R23, R23 ;  /* 0x0000001700177305 */ /* 0x000e220000203100 */
[----:B------:R-:W-:Y:S02]  /*0570*/  FSETP.GE.AND P0, PT, |R12|, 105615, PT ;  /* 0x47ce47800c00780b */ /* 0x000fe40003f06200 */
[----:B0-----:R-:W-:-:S05]  /*0580*/  I2FP.F32.S32 R15, R23 ;  /* 0x00000017000f7245 */ /* 0x001fca0000201400 */
[----:B-1----:R-:W-:-:S04]  /*0590*/  FFMA R16, R15, -1.5707962512969970703, R12 ;  /* 0xbfc90fda0f107823 */ /* 0x002fc8000000000c */
[----:B------:R-:W-:Y:S01]  /*05a0*/  FFMA R16, R15, -7.5497894158615963534e-08, R16 ;  /* 0xb3a221680f107823 */ /* 0x000fe20000000010 */
[----:B---3--:R-:W-:Y:S01]  /*05b0*/  FADD R13, R7, R0 ;  /* 0x00000000070d7221 */ /* 0x008fe20000000000 */
[-C--:B----4-:R-:W-:Y:S02]  /*05c0*/  FMUL R4, R18, -R18.reuse ;  /* 0x8000001212047220 */ /* 0x090fe40000400000 */
[----:B------:R-:W-:Y:S01]  /*05d0*/  FFMA R20, R15, -5.3903029534742383927e-15, R16 ;  /* 0xa7c234c50f147823 */ /* 0x000fe20000000010 */
[----:B------:R-:W-:Y:S01]  /*05e0*/  FMUL R5, R17, R18 ;  /* 0x0000001211057220 */ /* 0x000fe20000400000 */
[----:B------:R-:W-:Y:S01]  /*05f0*/  FMUL R4, R4, R13 ;  /* 0x0000000d04047220 */ /* 0x000fe20000400000 */
[----:B------:R-:W-:Y:S02]  /*0600*/  IMAD.MOV.U32 R21, RZ, RZ, R23 ;  /* 0x000000ffff157224 */ /* 0x000fe400078e0017 */
[----:B------:R-:W-:Y:S01]  /*0610*/  IMAD.MOV.U32 R0, RZ, RZ, R20 ;  /* 0x000000ffff007224 */ /* 0x000fe200078e0014 */
[----:B------:R-:W-:Y:S06]  /*0620*/  @!P0 BRA `(.L_x_42) ;  /* 0x0000000400788947 */ /* 0x000fec0003800000 */
[----:B------:R-:W-:-:S13]  /*0630*/  FSETP.NEU.AND P0, PT, |R12|, +INF , PT ;  /* 0x7f8000000c00780b */ /* 0x000fda0003f0d200 */
[----:B------:R-:W-:Y:S01]  /*0640*/  @!P0 FMUL R0, RZ, R12 ;  /* 0x0000000cff008220 */ /* 0x000fe20000400000 */
[----:B------:R-:W-:Y:S01]  /*0650*/  @!P0 IMAD.MOV.U32 R23, RZ, RZ, RZ ;  /* 0x000000ffff178224 */ /* 0x000fe200078e00ff */
[----:B------:R-:W-:Y:S06]  /*0660*/  @!P0 BRA `(.L_x_42) ;  /* 0x0000000400688947 */ /* 0x000fec0003800000 */
[----:B------:R-:W-:Y:S01]  /*0670*/  IMAD.SHL.U32 R0, R12, 0x100, RZ ;  /* 0x000001000c007824 */ /* 0x000fe200078e00ff */
[----:B------:R-:W-:Y:S01]  /*0680*/  CS2R R22, SRZ ;  /* 0x0000000000167805 */ /* 0x000fe2000001ff00 */
[----:B------:R-:W0:Y:S03]  /*0690*/  LDCU.64 UR8, c[0x4][URZ] ;  /* 0x01000000ff0877ac */ /* 0x000e260008000a00 */
[----:B------:R-:W-:Y:S01]  /*06a0*/  LOP3.LUT R25, R0, 0x80000000, RZ, 0xfc, !PT ;  /* 0x8000000000197812 */ /* 0x000fe200078efcff */
[----:B------:R-:W-:Y:S01]  /*06b0*/  UMOV UR5, URZ ;  /* 0x000000ff00057c82 */ /* 0x000fe20008000000 */
[----:B------:R-:W-:-:S05]  /*06c0*/  UMOV UR4, URZ ;  /* 0x000000ff00047c82 */ /* 0x000fca0008000000 */
.L_x_43:
        /* <DEDUP_REMOVED lines=37> */
[----:B------:R-:W-:Y:S02]  /*0920*/  @P3 MOV R0, R13 ;  /* 0x0000000d00003202 */ /* 0x000fe40000000f00 */
[C---:B------:R-:W-:Y:S01]  /*0930*/  ISETP.EQ.AND P3, PT, R11.reuse, -0x4, PT ;  /* 0xfffffffc0b00780c */ /* 0x040fe20003f62270 */
[----:B------:R-:W-:Y:S02]  /*0940*/  @P4 IMAD.MOV.U32 R9, RZ, RZ, R13 ;  /* 0x000000ffff094224 */ /* 0x000fe400078e000d */
[--C-:B------:R-:W-:Y:S01]  /*0950*/  @P4 IMAD.MOV.U32 R0, RZ, RZ, R15.reuse ;  /* 0x000000ffff004224 */ /* 0x100fe200078e000f */
[----:B------:R-:W-:Y:S01]  /*0960*/  ISETP.EQ.AND P4, PT, R11, 0x4, PT ;  /* 0x000000040b00780c */ /* 0x000fe20003f82270 */
[----:B------:R-:W-:Y:S02]  /*0970*/  @P2 IMAD.MOV.U32 R9, RZ, RZ, R15 ;  /* 0x000000ffff092224 */ /* 0x000fe400078e000f */
[--C-:B------:R-:W-:Y:S02]  /*0980*/  @P2 IMAD.MOV.U32 R0, RZ, RZ, R16.reuse ;  /* 0x000000ffff002224 */ /* 0x100fe400078e0010 */
[----:B------:R-:W-:-:S02]  /*0990*/  @P1 IMAD.MOV.U32 R9, RZ, RZ, R16 ;  /* 0x000000ffff091224 */ /* 0x000fc400078e0010 */
[--C-:B------:R-:W-:Y:S02]  /*09a0*/  @P1 IMAD.MOV.U32 R0, RZ, RZ, R17.reuse ;  /* 0x000000ffff001224 */ /* 0x100fe400078e0011 */
[----:B------:R-:W-:Y:S01]  /*09b0*/  @P0 IMAD.MOV.U32 R9, RZ, RZ, R17 ;  /* 0x000000ffff090224 */ /* 0x000fe200078e0011 */
[----:B------:R-:W-:Y:S01]  /*09c0*/  @P3 MOV R9, R18 ;  /* 0x0000001200093202 */ /* 0x000fe20000000f00 */
[----:B------:R-:W-:Y:S02]  /*09d0*/  @P0 IMAD.MOV.U32 R0, RZ, RZ, R18 ;  /* 0x000000ffff000224 */ /* 0x000fe400078e0012 */
[--C-:B------:R-:W-:Y:S02]  /*09e0*/  @P3 IMAD.MOV.U32 R0, RZ, RZ, R19.reuse ;  /* 0x000000ffff003224 */ /* 0x100fe400078e0013 */
[----:B------:R-:W-:Y:S02]  /*09f0*/  @P5 IMAD.MOV.U32 R9, RZ, RZ, R19 ;  /* 0x000000ffff095224 */ /* 0x000fe400078e0013 */
[----:B------:R-:W-:-:S02]  /*0a00*/  @P5 IMAD.MOV.U32 R0, RZ, RZ, R23 ;  /* 0x000000ffff005224 */ /* 0x000fc400078e0017 */
[----:B------:R-:W-:Y:S01]  /*0a10*/  @P4 IMAD.MOV.U32 R9, RZ, RZ, R23 ;  /* 0x000000ffff094224 */ /* 0x000fe200078e0017 */
[----:B------:R-:W-:Y:S06]  /*0a20*/  @!P6 BRA `(.L_x_45) ;  /* 0x00000000002ce947 */ /* 0x000fec0003800000 */
[----:B------:R-:W-:Y:S01]  /*0a30*/  @P2 IMAD.MOV.U32 R10, RZ, RZ, R13 ;  /* 0x000000ffff0a2224 */ /* 0x000fe200078e000d */
[----:B------:R-:W-:Y:S01]  /*0a40*/  LOP3.LUT R8, R8, 0x1f, RZ, 0xc0, !PT ;  /* 0x0000001f08087812 */ /* 0x000fe200078ec0ff */
[----:B------:R-:W-:Y:S02]  /*0a50*/  @P1 IMAD.MOV.U32 R10, RZ, RZ, R15 ;  /* 0x000000ffff0a1224 */ /* 0x000fe400078e000f */
[----:B------:R-:W-:Y:S01]  /*0a60*/  @P0 IMAD.MOV.U32 R10, RZ, RZ, R16 ;  /* 0x000000ffff0a0224 */ /* 0x000fe200078e0010 */
[----:B------:R-:W-:Y:S01]  /*0a70*/  ISETP.EQ.AND P0, PT, R11, 0x8, PT ;  /* 0x000000080b00780c */ /* 0x000fe20003f02270 */
[----:B------:R-:W-:Y:S01]  /*0a80*/  @P3 IMAD.MOV.U32 R10, RZ, RZ, R17 ;  /* 0x000000ffff0a3224 */ /* 0x000fe200078e0011 */
[----:B------:R-:W-:Y:S01]  /*0a90*/  @P5 MOV R10, R18 ;  /* 0x00000012000a5202 */ /* 0x000fe20000000f00 */
[----:B------:R-:W-:Y:S01]  /*0aa0*/  @P4 IMAD.MOV.U32 R10, RZ, RZ, R19 ;  /* 0x000000ffff0a4224 */ /* 0x000fe200078e0013 */
[----:B------:R-:W-:-:S09]  /*0ab0*/  SHF.L.W.U32.HI R0, R9, R8, R0 ;  /* 0x0000000809007219 */ /* 0x000fd20000010e00 */
[----:B------:R-:W-:-:S05]  /*0ac0*/  @P0 IMAD.MOV.U32 R10, RZ, RZ, R23 ;  /* 0x000000ffff0a0224 */ /* 0x000fca00078e0017 */
[----:B------:R-:W-:-:S07]  /*0ad0*/  SHF.L.W.U32.HI R9, R10, R8, R9 ;  /* 0x000000080a097219 */ /* 0x000fce0000010e09 */
.L_x_45:
[----:B------:R-:W-:Y:S05]  /*0ae0*/  BSYNC.RECONVERGENT B1 ;  /* 0x0000000000017941 */ /* 0x000fea0003800200 */
.L_x_44:
        /* <DEDUP_REMOVED lines=18> */
.L_x_42:
[----:B------:R-:W-:Y:S05]  /*0c10*/  BSYNC.RECONVERGENT B0 ;  /* 0x0000000000007941 */ /* 0x000fea0003800200 */
.L_x_41:
[----:B------:R-:W-:Y:S01]  /*0c20*/  LOP3.LUT R10, R23, 0x1, RZ, 0xc0, !PT ;  /* 0x00000001170a7812 */ /* 0x000fe200078ec0ff */
[----:B------:R-:W-:Y:S02]  /*0c30*/  IMAD.MOV.U32 R22, RZ, RZ, 0x37cbac00 ;  /* 0x37cbac00ff167424 */ /* 0x000fe400078e00ff */
[----:B------:R-:W-:Y:S01]  /*0c40*/  FMUL R9, R0, R0 ;  /* 0x0000000000097220 */ /* 0x000fe20000400000 */
[----:B------:R-:W-:Y:S01]  /*0c50*/  IMAD.MOV.U32 R11, RZ, RZ, 0x3effffff ;  /* 0x3effffffff0b7424 */ /* 0x000fe200078e00ff */
[----:B------:R-:W-:Y:S01]  /*0c60*/  ISETP.NE.U32.AND P0, PT, R10, 0x1, PT ;  /* 0x000000010a00780c */ /* 0x000fe20003f05070 */
[----:B------:R-:W-:Y:S02]  /*0c70*/  IMAD.MOV.U32 R10, RZ, RZ, 0x3d2aaabb ;  /* 0x3d2aaabbff0a7424 */ /* 0x000fe400078e00ff */
[----:B------:R-:W-:Y:S01]  /*0c80*/  FFMA R8, R9, R22, -0.0013887860113754868507 ;  /* 0xbab607ed09087423 */ /* 0x000fe20000000016 */
[----:B------:R-:W-:Y:S01]  /*0c90*/  LOP3.LUT P1, RZ, R23, 0x2, RZ, 0xc0, !PT ;  /* 0x0000000217ff7812 */ /* 0x000fe2000782c0ff */
[----:B------:R-:W-:Y:S01]  /*0ca0*/  BSSY.RECONVERGENT B0, `(.L_x_46) ;  /* 0x000006a000007945 */ /* 0x000fe20003800200 */
[----:B------:R-:W-:-:S02]  /*0cb0*/  FSEL R0, R0, 1, P0 ;  /* 0x3f80000000007808 */ /* 0x000fc40000000000 */
[----:B------:R-:W-:Y:S02]  /*0cc0*/  FSEL R8, R8, -0.00019574658654164522886, !P0 ;  /* 0xb94d415308087808 */ /* 0x000fe40004000000 */
[----:B------:R-:W-:Y:S02]  /*0cd0*/  FSEL R10, R10, 0.0083327032625675201416, !P0 ;  /* 0x3c0885e40a0a7808 */ /* 0x000fe40004000000 */
[----:B------:R-:W-:Y:S01]  /*0ce0*/  FSEL R23, -R11, -0.16666662693023681641, !P0 ;  /* 0xbe2aaaa80b177808 */ /* 0x000fe20004000100 */
[C---:B------:R-:W-:Y:S01]  /*0cf0*/  FFMA R11, R9.reuse, R0, RZ ;  /* 0x00000000090b7223 */ /* 0x040fe200000000ff */
[----:B------:R-:W-:Y:S01]  /*0d00*/  FSETP.GE.AND P0, PT, |R12|, 105615, PT ;  /* 0x47ce47800c00780b */ /* 0x000fe20003f06200 */
[----:B------:R-:W-:-:S04]  /*0d10*/  FFMA R8, R9, R8, R10 ;  /* 0x0000000809087223 */ /* 0x000fc8000000000a */
[----:B------:R-:W-:-:S04]  /*0d20*/  FFMA R8, R9, R8, R23 ;  /* 0x0000000809087223 */ /* 0x000fc80000000017 */
[----:B------:R-:W-:-:S04]  /*0d30*/  FFMA R11, R11, R8, R0 ;  /* 0x000000080b0b7223 */ /* 0x000fc80000000000 */
[----:B------:R-:W-:-:S04]  /*0d40*/  @P1 FADD R11, RZ, -R11 ;  /* 0x8000000bff0b1221 */ /* 0x000fc80000000000 */
[----:B-----5:R-:W-:Y:S01]  /*0d50*/  FMUL R14, R14, R11 ;  /* 0x0000000b0e0e7220 */ /* 0x020fe20000400000 */
[----:B------:R-:W-:Y:S06]  /*0d60*/  @!P0 BRA `(.L_x_47) ;  /* 0x0000000400748947 */ /* 0x000fec0003800000 */
        /* <DEDUP_REMOVED lines=10> */
.L_x_48:
        /* <DEDUP_REMOVED lines=17> */
[--C-:B------:R-:W-:Y:S02]  /*0f20*/  @P0 IMAD.MOV.U32 R13, RZ, RZ, R0.reuse ;  /* 0x000000ffff0d0224 */ /* 0x100fe400078e0000 */
        /* <DEDUP_REMOVED lines=30> */
[----:B------:R-:W-:Y:S02]  /*1110*/  @P3 IMAD.MOV.U32 R8, RZ, RZ, R18 ;  /* 0x000000ffff083224 */ /* 0x000fe400078e0012 */
[--C-:B------:R-:W-:Y:S02]  /*1120*/  @P3 IMAD.MOV.U32 R0, RZ, RZ, R19.reuse ;  /* 0x000000ffff003224 */ /* 0x100fe400078e0013 */
[----:B------:R-:W-:Y:S02]  /*1130*/  @P4 IMAD.MOV.U32 R8, RZ, RZ, R19 ;  /* 0x000000ffff084224 */ /* 0x000fe400078e0013 */
[----:B------:R-:W-:-:S02]  /*1140*/  @P4 IMAD.MOV.U32 R0, RZ, RZ, R21 ;  /* 0x000000ffff004224 */ /* 0x000fc400078e0015 */
[----:B------:R-:W-:Y:S01]  /*1150*/  @P5 IMAD.MOV.U32 R8, RZ, RZ, R21 ;  /* 0x000000ffff085224 */ /* 0x000fe200078e0015 */
[----:B------:R-:W-:Y:S06]  /*1160*/  @!P6 BRA `(.L_x_50) ;  /* 0x000000000028e947 */ /* 0x000fec0003800000 */
        /* <DEDUP_REMOVED lines=8> */
[----:B------:R-:W-:-:S05]  /*11f0*/  @P0 IMAD.MOV.U32 R13, RZ, RZ, R21 ;  /* 0x000000ffff0d0224 */ /* 0x000fca00078e0015 */
[----:B------:R-:W-:-:S07]  /*1200*/  SHF.L.W.U32.HI R8, R13, R9, R8 ;  /* 0x000000090d087219 */ /* 0x000fce0000010e08 */
.L_x_50:
[----:B------:R-:W-:Y:S05]  /*1210*/  BSYNC.RECONVERGENT B1 ;  /* 0x0000000000017941 */ /* 0x000fea0003800200 */
.L_x_49:
        /* <DEDUP_REMOVED lines=9> */
[----:B------:R-:W0:Y:S01]  /*12b0*/  I2F.F64.S64 R8, R10 ;  /* 0x0000000a00087312 */ /* 0x000e220000301c00 */
[C---:B------:R-:W-:Y:S02]  /*12c0*/  LOP3.LUT R12, R21.reuse, R12, RZ, 0x3c, !PT ;  /* 0x0000000c150c7212 */ /* 0x040fe400078e3cff */
[----:B------:R-:W-:Y:S02]  /*12d0*/  LEA.HI R21, R21, R0, RZ, 0x1 ;  /* 0x0000000015157211 */ /* 0x000fe400078f08ff */
[----:B------:R-:W-:-:S03]  /*12e0*/  ISETP.GE.AND P0, PT, R12, RZ, PT ;  /* 0x000000ff0c00720c */ /* 0x000fc60003f06270 */
[----:B------:R-:W-:-:S04]  /*12f0*/  IMAD.MOV R0, RZ, RZ, -R21 ;  /* 0x000000ffff007224 */ /* 0x000fc800078e0a15 */
[----:B------:R-:W-:Y:S01]  /*1300*/  @!P1 IMAD.MOV.U32 R21, RZ, RZ, R0 ;  /* 0x000000ffff159224 */ /* 0x000fe200078e0000 */
[----:B0-----:R-:W-:-:S10]  /*1310*/  DMUL R8, R8, UR4 ;  /* 0x0000000408087c28 */ /* 0x001fd40008000000 */
[----:B------:R-:W0:Y:S02]  /*1320*/  F2F.F32.F64 R8, R8 ;  /* 0x0000000800087310 */ /* 0x000e240000301000 */
[----:B0-----:R-:W-:-:S07]  /*1330*/  FSEL R20, -R8, R8, !P0 ;  /* 0x0000000808147208 */ /* 0x001fce0004000100 */
.L_x_47:
[----:B------:R-:W-:Y:S05]  /*1340*/  BSYNC.RECONVERGENT B0 ;  /* 0x0000000000007941 */ /* 0x000fea0003800200 */
.L_x_46:
[----:B------:R-:W-:Y:S01]  /*1350*/  FMUL R9, R20, R20 ;  /* 0x0000001414097220 */ /* 0x000fe20000400000 */
[----:B------:R-:W-:Y:S01]  /*1360*/  LOP3.LUT R0, R21, 0x1, RZ, 0xc0, !PT ;  /* 0x0000000115007812 */ /* 0x000fe200078ec0ff */
[----:B------:R-:W-:Y:S01]  /*1370*/  IMAD.MOV.U32 R11, RZ, RZ, 0x3e2aaaa8 ;  /* 0x3e2aaaa8ff0b7424 */ /* 0x000fe200078e00ff */
[----:B------:R-:W0:Y:S01]  /*1380*/  MUFU.RCP R8, R3 ;  /* 0x0000000300087308 */ /* 0x000e220000001000 */
[----:B------:R-:W-:Y:S01]  /*1390*/  FFMA R22, R9, R22, -0.0013887860113754868507 ;  /* 0xbab607ed09167423 */ /* 0x000fe20000000016 */
[----:B------:R-:W-:Y:S01]  /*13a0*/  ISETP.NE.U32.AND P0, PT, R0, 0x1, PT ;  /* 0x000000010000780c */ /* 0x000fe20003f05070 */
[----:B------:R-:W-:Y:S01]  /*13b0*/  VIADD R21, R21, 0x1 ;  /* 0x0000000115157836 */ /* 0x000fe20000000000 */
[----:B------:R-:W-:Y:S01]  /*13c0*/  MOV R0, 0x3c0885e4 ;  /* 0x3c0885e400007802 */ /* 0x000fe20000000f00 */
[----:B------:R-:W-:Y:S01]  /*13d0*/  BSSY.RECONVERGENT B0, `(.L_x_51) ;  /* 0x0000018000007945 */ /* 0x000fe20003800200 */
[----:B------:R-:W-:Y:S02]  /*13e0*/  FSEL R22, R22, -0.00019574658654164522886, P0 ;  /* 0xb94d415316167808 */ /* 0x000fe40000000000 */
[----:B------:R-:W-:-:S02]  /*13f0*/  FSEL R0, R0, 0.041666727513074874878, !P0 ;  /* 0x3d2aaabb00007808 */ /* 0x000fc40004000000 */
[----:B------:R-:W-:Y:S02]  /*1400*/  FSEL R11, -R11, -0.4999999701976776123, !P0 ;  /* 0xbeffffff0b0b7808 */ /* 0x000fe40004000100 */
[----:B------:R-:W-:Y:S01]  /*1410*/  LOP3.LUT P1, RZ, R21, 0x2, RZ, 0xc0, !PT ;  /* 0x0000000215ff7812 */ /* 0x000fe2000782c0ff */
[----:B------:R-:W-:Y:S01]  /*1420*/  FFMA R22, R9, R22, R0 ;  /* 0x0000001609167223 */ /* 0x000fe20000000000 */
[----:B------:R-:W-:-:S03]  /*1430*/  FSEL R0, R20, 1, !P0 ;  /* 0x3f80000014007808 */ /* 0x000fc60004000000 */
[C---:B------:R-:W-:Y:S02]  /*1440*/  FFMA R11, R9.reuse, R22, R11 ;  /* 0x00000016090b7223 */ /* 0x040fe4000000000b */
[----:B------:R-:W-:-:S04]  /*1450*/  FFMA R9, R9, R0, RZ ;  /* 0x0000000009097223 */ /* 0x000fc800000000ff */
[----:B------:R-:W-:-:S04]  /*1460*/  FFMA R0, R9, R11, R0 ;  /* 0x0000000b09007223 */ /* 0x000fc80000000000 */
[----:B------:R-:W-:-:S04]  /*1470*/  @P1 FADD R0, RZ, -R0 ;  /* 0x80000000ff001221 */ /* 0x000fc80000000000 */
[----:B------:R-:W-:Y:S01]  /*1480*/  FFMA R14, -R7, R0, R14 ;  /* 0x00000000070e7223 */ /* 0x000fe2000000010e */
[----:B0-----:R-:W-:-:S03]  /*1490*/  FFMA R7, -R3, R8, 1 ;  /* 0x3f80000003077423 */ /* 0x001fc60000000108 */
[----:B------:R-:W-:Y:S01]  /*14a0*/  FFMA R5, -R5, R14, R4 ;  /* 0x0000000e05057223 */ /* 0x000fe20000000104 */
[----:B------:R-:W-:-:S03]  /*14b0*/  FFMA R7, R8, R7, R8 ;  /* 0x0000000708077223 */ /* 0x000fc60000000008 */
[----:B------:R-:W-:-:S04]  /*14c0*/  FADD R0, -R6, R5 ;  /* 0x0000000506007221 */ /* 0x000fc80000000100 */
[----:B------:R-:W0:Y:S01]  /*14d0*/  FCHK P0, R0, R3 ;  /* 0x0000000300007302 */ /* 0x000e220000000000 */
[----:B------:R-:W-:-:S04]  /*14e0*/  FFMA R4, R0, R7, RZ ;  /* 0x0000000700047223 */ /* 0x000fc800000000ff */
[----:B------:R-:W-:-:S04]  /*14f0*/  FFMA R5, -R3, R4, R0 ;  /* 0x0000000403057223 */ /* 0x000fc80000000100 */
[----:B------:R-:W-:Y:S01]  /*1500*/  FFMA R4, R7, R5, R4 ;  /* 0x0000000507047223 */ /* 0x000fe20000000004 */
[----:B0-----:R-:W-:Y:S06]  /*1510*/  @!P0 BRA `(.L_x_52) ;  /* 0x00000000000c8947 */ /* 0x001fec0003800000 */
[----:B------:R-:W-:-:S07]  /*1520*/  MOV R4, 0x1540 ;  /* 0x0000154000047802 */ /* 0x000fce0000000f00 */
[----:B------:R-:W-:Y:S05]  /*1530*/  CALL.REL.NOINC `($__internal_0_$__cuda_sm3x_div_rn_noftz_f32_slowpath) ;  /* 0x0000000000247944 */ /* 0x000fea0003c00000 */
[----:B------:R-:W-:-:S07]  /*1540*/  IMAD.MOV.U32 R4, RZ, RZ, R0 ;  /* 0x000000ffff047224 */ /* 0x000fce00078e0000 */
.L_x_52:
[----:B------:R-:W-:Y:S05]  /*1550*/  BSYNC.RECONVERGENT B0 ;  /* 0x0000000000007941 */ /* 0x000fea0003800200 */
.L_x_51:
[----:B------:R-:W-:-:S13]  /*1560*/  FSETP.GT.AND P0, PT, |R4|, 1, PT ;  /* 0x3f8000000400780b */ /* 0x000fda0003f04200 */
[----:B------:R-:W-:Y:S05]  /*1570*/  @!P0 EXIT ;  /* 0x000000000000894d */ /* 0x000fea0003800000 */
[----:B------:R-:W0:Y:S01]  /*1580*/  LDC.64 R4, c[0x0][0x398] ;  /* 0x0000e600ff047b82 */ /* 0x000e220000000a00 */
[----:B------:R-:W-:Y:S02]  /*1590*/  IMAD.MOV.U32 R7, RZ, RZ, 0x3f800000 ;  /* 0x3f800000ff077424 */ /* 0x000fe400078e00ff */
[----:B0-----:R-:W-:-:S05]  /*15a0*/  IMAD.WIDE R2, R2, 0x4, R4 ;  /* 0x0000000402027825 */ /* 0x001fca00078e0204 */
[----:B------:R-:W-:Y:S01]  /*15b0*/  REDG.E.ADD.F32.FTZ.RN.STRONG.GPU desc[UR6][R2.64], R7 ;  /* 0x00000007020079a6 */ /* 0x000fe2000c12f306 */
[----:B------:R-:W-:Y:S05]  /*15c0*/  EXIT ;  /* 0x000000000000794d */ /* 0x000fea0003800000 */
        .weak           $__internal_0_$__cuda_sm3x_div_rn_noftz_f32_slowpath
        .type           $__internal_0_$__cuda_sm3x_div_rn_noftz_f32_slowpath,@function
        .size           $__internal_0_$__cuda_sm3x_div_rn_noftz_f32_slowpath,(.L_x_212 - $__internal_0_$__cuda_sm3x_div_rn_noftz_f32_slowpath)
$__internal_0_$__cuda_sm3x_div_rn_noftz_f32_slowpath:
[----:B------:R-:W-:Y:S01]  /*15d0*/  SHF.R.U32.HI R6, RZ, 0x17, R3 ;  /* 0x00000017ff067819 */ /* 0x000fe20000011603 */
[----:B------:R-:W-:Y:S01]  /*15e0*/  BSSY.RECONVERGENT B1, `(.L_x_53) ;  /* 0x0000064000017945 */ /* 0x000fe20003800200 */
[--C-:B------:R-:W-:Y:S02]  /*15f0*/  SHF.R.U32.HI R5, RZ, 0x17, R0.reuse ;  /* 0x00000017ff057819 */ /* 0x100fe40000011600 */
[----:B------:R-:W-:Y:S02]  /*1600*/  LOP3.LUT R13, R6, 0xff, RZ, 0xc0, !PT ;  /* 0x000000ff060d7812 */ /* 0x000fe400078ec0ff */
[----:B------:R-:W-:Y:S01]  /*1610*/  LOP3.LUT R10, R5, 0xff, RZ, 0xc0, !PT ;  /* 0x000000ff050a7812 */ /* 0x000fe200078ec0ff */
[----:B------:R-:W-:Y:S01]  /*1620*/  IMAD.MOV.U32 R5, RZ, RZ, R0 ;  /* 0x000000ffff057224 */ /* 0x000fe200078e0000 */
[----:B------:R-:W-:Y:S01]  /*1630*/  MOV R6, R3 ;  /* 0x0000000300067202 */ /* 0x000fe20000000f00 */
[----:B------:R-:W-:Y:S02]  /*1640*/  VIADD R9, R13, 0xffffffff ;  /* 0xffffffff0d097836 */ /* 0x000fe40000000000 */
[----:B------:R-:W-:-:S03]  /*1650*/  VIADD R8, R10, 0xffffffff ;  /* 0xffffffff0a087836 */ /* 0x000fc60000000000 */
[----:B------:R-:W-:-:S04]  /*1660*/  ISETP.GT.U32.AND P0, PT, R9, 0xfd, PT ;  /* 0x000000fd0900780c */ /* 0x000fc80003f04070 */
[----:B------:R-:W-:-:S13]  /*1670*/  ISETP.GT.U32.OR P0, PT, R8, 0xfd, P0 ;  /* 0x000000fd0800780c */ /* 0x000fda0000704470 */
[----:B------:R-:W-:Y:S01]  /*1680*/  @!P0 IMAD.MOV.U32 R7, RZ, RZ, RZ ;  /* 0x000000ffff078224 */ /* 0x000fe200078e00ff */
[----:B------:R-:W-:Y:S06]  /*1690*/  @!P0 BRA `(.L_x_54) ;  /* 0x00000000005c8947 */ /* 0x000fec0003800000 */
[----:B------:R-:W-:Y:S02]  /*16a0*/  FSETP.GTU.FTZ.AND P0, PT, |R0|, +INF , PT ;  /* 0x7f8000000000780b */ /* 0x000fe40003f1c200 */
[----:B------:R-:W-:-:S04]  /*16b0*/  FSETP.GTU.FTZ.AND P1, PT, |R3|, +INF , PT ;  /* 0x7f8000000300780b */ /* 0x000fc80003f3c200 */
[----:B------:R-:W-:-:S13]  /*16c0*/  PLOP3.LUT P0, PT, P0, P1, PT, 0xf8, 0x8f ;  /* 0x00000000008f781c */ /* 0x000fda0000703f70 */
[----:B------:R-:W-:Y:S05]  /*16d0*/  @P0 BRA `(.L_x_55) ;  /* 0x00000004004c0947 */ /* 0x000fea0003800000 */
[----:B------:R-:W-:-:S13]  /*16e0*/  LOP3.LUT P0, RZ, R6, 0x7fffffff, R5, 0xc8, !PT ;  /* 0x7fffffff06ff7812 */ /* 0x000fda000780c805 */
[----:B------:R-:W-:Y:S05]  /*16f0*/  @!P0 BRA `(.L_x_56) ;  /* 0x00000004003c8947 */ /* 0x000fea0003800000 */
[C---:B------:R-:W-:Y:S02]  /*1700*/  FSETP.NEU.FTZ.AND P0, PT, |R0|.reuse, +INF , PT ;  /* 0x7f8000000000780b */ /* 0x040fe40003f1d200 */
[----:B------:R-:W-:Y:S02]  /*1710*/  FSETP.NEU.FTZ.AND P2, PT, |R3|, +INF , PT ;  /* 0x7f8000000300780b */ /* 0x000fe40003f5d200 */
[----:B------:R-:W-:-:S11]  /*1720*/  FSETP.NEU.FTZ.AND P1, PT, |R0|, +INF , PT ;  /* 0x7f8000000000780b */ /* 0x000fd60003f3d200 */
[----:B------:R-:W-:Y:S05]  /*1730*/  @!P2 BRA !P0, `(.L_x_56) ;  /* 0x00000004002ca947 */ /* 0x000fea0004000000 */
[----:B------:R-:W-:-:S04]  /*1740*/  LOP3.LUT P0, RZ, R5, 0x7fffffff, RZ, 0xc0, !PT ;  /* 0x7fffffff05ff7812 */ /* 0x000fc8000780c0ff */
[----:B------:R-:W-:-:S13]  /*1750*/  PLOP3.LUT P0, PT, P2, P0, PT, 0x2f, 0xf2 ;  /* 0x0000000000f2781c */ /* 0x000fda0001700577 */
[----:B------:R-:W-:Y:S05]  /*1760*/  @P0 BRA `(.L_x_57) ;  /* 0x0000000400180947 */ /* 0x000fea0003800000 */
[----:B------:R-:W-:-:S04]  /*1770*/  LOP3.LUT P0, RZ, R6, 0x7fffffff, RZ, 0xc0, !PT ;  /* 0x7fffffff06ff7812 */ /* 0x000fc8000780c0ff */
[----:B------:R-:W-:-:S13]  /*1780*/  PLOP3.LUT P0, PT, P1, P0, PT, 0x2f, 0xf2 ;  /* 0x0000000000f2781c */ /* 0x000fda0000f00577 */
[----:B------:R-:W-:Y:S05]  /*1790*/  @P0 BRA `(.L_x_58) ;  /* 0x0000000400000947 */ /* 0x000fea0003800000 */
[----:B------:R-:W-:Y:S02]  /*17a0*/  ISETP.GE.AND P0, PT, R8, RZ, PT ;  /* 0x000000ff0800720c */ /* 0x000fe40003f06270 */
[----:B------:R-:W-:-:S11]  /*17b0*/  ISETP.GE.AND P1, PT, R9, RZ, PT ;  /* 0x000000ff0900720c */ /* 0x000fd60003f26270 */
[----:B------:R-:W-:Y:S02]  /*17c0*/  @P0 IMAD.MOV.U32 R7, RZ, RZ, RZ ;  /* 0x000000ffff070224 */ /* 0x000fe400078e00ff */
[----:B------:R-:W-:Y:S01]  /*17d0*/  @!P0 FFMA R5, R0, 1.84467440737095516160e+19, RZ ;  /* 0x5f80000000058823 */ /* 0x000fe200000000ff */
[----:B------:R-:W-:Y:S02]  /*17e0*/  @!P0 IMAD.MOV.U32 R7, RZ, RZ, -0x40 ;  /* 0xffffffc0ff078424 */ /* 0x000fe400078e00ff */
[----:B------:R-:W-:Y:S02]  /*17f0*/  @!P1 FFMA R6, R3, 1.84467440737095516160e+19, RZ ;  /* 0x5f80000003069823 */ /* 0x000fe400000000ff */
[----:B------:R-:W-:-:S07]  /*1800*/  @!P1 VIADD R7, R7, 0x40 ;  /* 0x0000004007079836 */ /* 0x000fce0000000000 */
.L_x_54:
[----:B------:R-:W-:Y:S01]  /*1810*/  LEA R3, R13, 0xc0800000, 0x17 ;  /* 0xc08000000d037811 */ /* 0x000fe200078eb8ff */
[----:B------:R-:W-:Y:S04]  /*1820*/  BSSY.RECONVERGENT B2, `(.L_x_59) ;  /* 0x0000036000027945 */ /* 0x000fe80003800200 */
[----:B------:R-:W-:Y:S02]  /*1830*/  IMAD.IADD R3, R6, 0x1, -R3 ;  /* 0x0000000106037824 */ /* 0x000fe400078e0a03 */
[----:B------:R-:W-:Y:S02]  /*1840*/  VIADD R6, R10, 0xffffff81 ;  /* 0xffffff810a067836 */ /* 0x000fe40000000000 */
[----:B------:R-:W0:Y:S01]  /*1850*/  MUFU.RCP R8, R3 ;  /* 0x0000000300087308 */ /* 0x000e220000001000 */
[----:B------:R-:W-:Y:S01]  /*1860*/  FADD.FTZ R9, -R3, -RZ ;  /* 0x800000ff03097221 */ /* 0x000fe20000010100 */
[C---:B------:R-:W-:Y:S01]  /*1870*/  IMAD R0, R6.reuse, -0x800000, R5 ;  /* 0xff80000006007824 */ /* 0x040fe200078e0205 */
[----:B------:R-:W-:-:S05]  /*1880*/  IADD3 R6, PT, PT, R6, 0x7f, -R13 ;  /* 0x0000007f06067810 */ /* 0x000fca0007ffe80d */
[----:B------:R-:W-:Y:S02]  /*1890*/  IMAD.IADD R6, R6, 0x1, R7 ;  /* 0x0000000106067824 */ /* 0x000fe400078e0207 */
[----:B0-----:R-:W-:-:S04]  /*18a0*/  FFMA R11, R8, R9, 1 ;  /* 0x3f800000080b7423 */ /* 0x001fc80000000009 */
[----:B------:R-:W-:-:S04]  /*18b0*/  FFMA R10, R8, R11, R8 ;  /* 0x0000000b080a7223 */ /* 0x000fc80000000008 */
[----:B------:R-:W-:-:S04]  /*18c0*/  FFMA R5, R0, R10, RZ ;  /* 0x0000000a00057223 */ /* 0x000fc800000000ff */
[----:B------:R-:W-:-:S04]  /*18d0*/  FFMA R8, R9, R5, R0 ;  /* 0x0000000509087223 */ /* 0x000fc80000000000 */
[----:B------:R-:W-:-:S04]  /*18e0*/  FFMA R11, R10, R8, R5 ;  /* 0x000000080a0b7223 */ /* 0x000fc80000000005 */
[----:B------:R-:W-:-:S04]  /*18f0*/  FFMA R8, R9, R11, R0 ;  /* 0x0000000b09087223 */ /* 0x000fc80000000000 */
[----:B------:R-:W-:-:S05]  /*1900*/  FFMA R0, R10, R8, R11 ;  /* 0x000000080a007223 */ /* 0x000fca000000000b */
[----:B------:R-:W-:-:S04]  /*1910*/  SHF.R.U32.HI R3, RZ, 0x17, R0 ;  /* 0x00000017ff037819 */ /* 0x000fc80000011600 */
[----:B------:R-:W-:-:S04]  /*1920*/  LOP3.LUT R3, R3, 0xff, RZ, 0xc0, !PT ;  /* 0x000000ff03037812 */ /* 0x000fc800078ec0ff */
[----:B------:R-:W-:-:S05]  /*1930*/  IADD3 R7, PT, PT, R3, R6, RZ ;  /* 0x0000000603077210 */ /* 0x000fca0007ffe0ff */
[----:B------:R-:W-:-:S05]  /*1940*/  VIADD R3, R7, 0xffffffff ;  /* 0xffffffff07037836 */ /* 0x000fca0000000000 */
[----:B------:R-:W-:-:S13]  /*1950*/  ISETP.GE.U32.AND P0, PT, R3, 0xfe, PT ;  /* 0x000000fe0300780c */ /* 0x000fda0003f06070 */
[----:B------:R-:W-:Y:S05]  /*1960*/  @!P0 BRA `(.L_x_60) ;  /* 0x0000000000808947 */ /* 0x000fea0003800000 */
[----:B------:R-:W-:-:S13]  /*1970*/  ISETP.GT.AND P0, PT, R7, 0xfe, PT ;  /* 0x000000fe0700780c */ /* 0x000fda0003f04270 */
[----:B------:R-:W-:Y:S05]  /*1980*/  @P0 BRA `(.L_x_61) ;  /* 0x00000000006c0947 */ /* 0x000fea0003800000 */
[----:B------:R-:W-:-:S13]  /*1990*/  ISETP.GE.AND P0, PT, R7, 0x1, PT ;  /* 0x000000010700780c */ /* 0x000fda0003f06270 */
[----:B------:R-:W-:Y:S05]  /*19a0*/  @P0 BRA `(.L_x_62) ;  /* 0x0000000000740947 */ /* 0x000fea0003800000 */
[----:B------:R-:W-:Y:S02]  /*19b0*/  ISETP.GE.AND P0, PT, R7, -0x18, PT ;  /* 0xffffffe80700780c */ /* 0x000fe40003f06270 */
[----:B------:R-:W-:-:S11]  /*19c0*/  LOP3.LUT R0, R0, 0x80000000, RZ, 0xc0, !PT ;  /* 0x8000000000007812 */ /* 0x000fd600078ec0ff */
[----:B------:R-:W-:Y:S05]  /*19d0*/  @!P0 BRA `(.L_x_62) ;  /* 0x0000000000688947 */ /* 0x000fea0003800000 */
[CCC-:B------:R-:W-:Y:S01]  /*19e0*/  FFMA.RZ R3, R10.reuse, R8.reuse, R11.reuse ;  /* 0x000000080a037223 */ /* 0x1c0fe2000000c00b */
[CCC-:B------:R-:W-:Y:S01]  /*19f0*/  FFMA.RM R6, R10.reuse, R8.reuse, R11.reuse ;  /* 0x000000080a067223 */ /* 0x1c0fe2000000400b */
[C---:B------:R-:W-:Y:S02]  /*1a00*/  ISETP.NE.AND P2, PT, R7.reuse, RZ, PT ;  /* 0x000000ff0700720c */ /* 0x040fe40003f45270 */
[----:B------:R-:W-:Y:S02]  /*1a10*/  ISETP.NE.AND P1, PT, R7, RZ, PT ;  /* 0x000000ff0700720c */ /* 0x000fe40003f25270 */
[----:B------:R-:W-:Y:S01]  /*1a20*/  LOP3.LUT R5, R3, 0x7fffff, RZ, 0xc0, !PT ;  /* 0x007fffff03057812 */ /* 0x000fe200078ec0ff */
[----:B------:R-:W-:Y:S01]  /*1a30*/  FFMA.RP R3, R10, R8, R11 ;  /* 0x000000080a037223 */ /* 0x000fe2000000800b */
[----:B------:R-:W-:Y:S02]  /*1a40*/  VIADD R8, R7, 0x20 ;  /* 0x0000002007087836 */ /* 0x000fe40000000000 */
[----:B------:R-:W-:Y:S01]  /*1a50*/  LOP3.LUT R5, R5, 0x800000, RZ, 0xfc, !PT ;  /* 0x0080000005057812 */ /* 0x000fe200078efcff */
[----:B------:R-:W-:Y:S01]  /*1a60*/  IMAD.MOV R7, RZ, RZ, -R7 ;  /* 0x000000ffff077224 */ /* 0x000fe200078e0a07 */
[----:B------:R-:W-:-:S02]  /*1a70*/  FSETP.NEU.FTZ.AND P0, PT, R3, R6, PT ;  /* 0x000000060300720b */ /* 0x000fc40003f1d000 */
[----:B------:R-:W-:Y:S02]  /*1a80*/  SHF.L.U32 R8, R5, R8, RZ ;  /* 0x0000000805087219 */ /* 0x000fe400000006ff */
[----:B------:R-:W-:Y:S02]  /*1a90*/  SEL R6, R7, RZ, P2 ;  /* 0x000000ff07067207 */ /* 0x000fe40001000000 */
[----:B------:R-:W-:Y:S02]  /*1aa0*/  ISETP.NE.AND P1, PT, R8, RZ, P1 ;  /* 0x000000ff0800720c */ /* 0x000fe40000f25270 */
[----:B------:R-:W-:Y:S02]  /*1ab0*/  SHF.R.U32.HI R6, RZ, R6, R5 ;  /* 0x00000006ff067219 */ /* 0x000fe40000011605 */
[----:B------:R-:W-:Y:S02]  /*1ac0*/  PLOP3.LUT P0, PT, P0, P1, PT, 0xf8, 0x8f ;  /* 0x00000000008f781c */ /* 0x000fe40000703f70 */
[----:B------:R-:W-:-:S02]  /*1ad0*/  SHF.R.U32.HI R8, RZ, 0x1, R6 ;  /* 0x00000001ff087819 */ /* 0x000fc40000011606 */
[----:B------:R-:W-:-:S04]  /*1ae0*/  SEL R3, RZ, 0x1, !P0 ;  /* 0x00000001ff037807 */ /* 0x000fc80004000000 */
[----:B------:R-:W-:-:S04]  /*1af0*/  LOP3.LUT R3, R3, 0x1, R8, 0xf8, !PT ;  /* 0x0000000103037812 */ /* 0x000fc800078ef808 */
[----:B------:R-:W-:-:S05]  /*1b00*/  LOP3.LUT R3, R3, R6, RZ, 0xc0, !PT ;  /* 0x0000000603037212 */ /* 0x000fca00078ec0ff */
[----:B------:R-:W-:-:S05]  /*1b10*/  IMAD.IADD R3, R8, 0x1, R3 ;  /* 0x0000000108037824 */ /* 0x000fca00078e0203 */
[----:B------:R-:W-:Y:S01]  /*1b20*/  LOP3.LUT R0, R3, R0, RZ, 0xfc, !PT ;  /* 0x0000000003007212 */ /* 0x000fe200078efcff */
[----:B------:R-:W-:Y:S06]  /*1b30*/  BRA `(.L_x_62) ;  /* 0x0000000000107947 */ /* 0x000fec0003800000 */
.L_x_61:
[----:B------:R-:W-:-:S04]  /*1b40*/  LOP3.LUT R0, R0, 0x80000000, RZ, 0xc0, !PT ;  /* 0x8000000000007812 */ /* 0x000fc800078ec0ff */
[----:B------:R-:W-:Y:S01]  /*1b50*/  LOP3.LUT R0, R0, 0x7f800000, RZ, 0xfc, !PT ;  /* 0x7f80000000007812 */ /* 0x000fe200078efcff */
[----:B------:R-:W-:Y:S06]  /*1b60*/  BRA `(.L_x_62) ;  /* 0x0000000000047947 */ /* 0x000fec0003800000 */
.L_x_60:
[----:B------:R-:W-:-:S07]  /*1b70*/  IMAD R0, R6, 0x800000, R0 ;  /* 0x0080000006007824 */ /* 0x000fce00078e0200 */
.L_x_62:
[----:B------:R-:W-:Y:S05]  /*1b80*/  BSYNC.RECONVERGENT B2 ;  /* 0x0000000000027941 */ /* 0x000fea0003800200 */
.L_x_59:
[----:B------:R-:W-:Y:S05]  /*1b90*/  BRA `(.L_x_63) ;  /* 0x0000000000207947 */ /* 0x000fea0003800000 */
.L_x_58:
[----:B------:R-:W-:-:S04]  /*1ba0*/  LOP3.LUT R0, R6, 0x80000000, R5, 0x48, !PT ;  /* 0x8000000006007812 */ /* 0x000fc800078e4805 */
[----:B------:R-:W-:Y:S01]  /*1bb0*/  LOP3.LUT R0, R0, 0x7f800000, RZ, 0xfc, !PT ;  /* 0x7f80000000007812 */ /* 0x000fe200078efcff */
[----:B------:R-:W-:Y:S06]  /*1bc0*/  BRA `(.L_x_63) ;  /* 0x0000000000147947 */ /* 0x000fec0003800000 */
.L_x_57:
[----:B------:R-:W-:Y:S01]  /*1bd0*/  LOP3.LUT R0, R6, 0x80000000, R5, 0x48, !PT ;  /* 0x8000000006007812 */ /* 0x000fe200078e4805 */
[----:B------:R-:W-:Y:S06]  /*1be0*/  BRA `(.L_x_63) ;  /* 0x00000000000c7947 */ /* 0x000fec0003800000 */
.L_x_56:
[----:B------:R-:W0:Y:S01]  /*1bf0*/  MUFU.RSQ R0, -QNAN ;  /* 0xffc0000000007908 */ /* 0x000e220000001400 */
[----:B------:R-:W-:Y:S05]  /*1c00*/  BRA `(.L_x_63) ;  /* 0x0000000000047947 */ /* 0x000fea0003800000 */
.L_x_55:
[----:B------:R-:W-:-:S07]  /*1c10*/  FADD.FTZ R0, R0, R3 ;  /* 0x0000000300007221 */ /* 0x000fce0000010000 */
.L_x_63:
[----:B------:R-:W-:Y:S05]  /*1c20*/  BSYNC.RECONVERGENT B1 ;  /* 0x0000000000017941 */ /* 0x000fea0003800200 */
.L_x_53:
[----:B------:R-:W-:-:S04]  /*1c30*/  IMAD.MOV.U32 R5, RZ, RZ, 0x0 ;  /* 0x00000000ff057424 */ /* 0x000fc800078e00ff */
[----:B0-----:R-:W-:Y:S05]  /*1c40*/  RET.REL.NODEC R4 `(calLineQTo) ;  /* 0xffffffe004ec7950 */ /* 0x001fea0003c3ffff */
.L_x_64:
        /* <DEDUP_REMOVED lines=11> */
.L_x_212:


//--------------------- .text.calLinePTo          --------------------------
	.section	.text.calLinePTo,"ax",@progbits
	.align	128
        .global         calLinePTo
        .type           calLinePTo,@function
        .size           calLinePTo,(.L_x_213 - calLinePTo)
        .other          calLinePTo,@"STO_CUDA_ENTRY STV_DEFAULT"
calLinePTo:
.text.calLinePTo:
        /* <DEDUP_REMOVED lines=54> */
[----:B-1----:R-:W1:Y:S01]  /*0360*/  LDC.64 R4, c[0x0][0x3b8] ;  /* 0x0000ee00ff047b82 */ /* 0x002e620000000a00 */
[--C-:B--2---:R-:W-:Y:S02]  /*0370*/  IADD3 R17, PT, PT, R0, -0x1, R9.reuse ;  /* 0xffffffff00117810 */ /* 0x104fe40007ffe009 */
[----:B------:R-:W-:-:S03]  /*0380*/  IADD3 R9, PT, PT, R20, -0x1, R9 ;  /* 0xffffffff14097810 */ /* 0x000fc60007ffe009 */
[----:B------:R-:W-:-:S04]  /*0390*/  IMAD.WIDE R16, R17, 0x4, R18 ;  /* 0x0000000411107825 */ /* 0x000fc800078e0212 */
[----:B------:R-:W-:Y:S01]  /*03a0*/  IMAD.WIDE R18, R9, 0x4, R18 ;  /* 0x0000000409127825 */ /* 0x000fe200078e0212 */
[----:B------:R2:W4:Y:S01]  /*03b0*/  LDG.E R13, desc[UR6][R16.64] ;  /* 0x00000006100d7981 */ /* 0x000522000c1e1900 */
[C---:B------:R-:W-:Y:S01]  /*03c0*/  IADD3 R22, P0, PT, R20.reuse, R21, RZ ;  /* 0x0000001514167210 */ /* 0x040fe20007f1e0ff */
[----:B------:R-:W0:Y:S02]  /*03d0*/  LDC.64 R8, c[0x0][0x390] ;  /* 0x0000e400ff087b82 */ /* 0x000e240000000a00 */
[----:B------:R3:W4:Y:S01]  /*03e0*/  LDG.E R12, desc[UR6][R18.64] ;  /* 0x00000006120c7981 */ /* 0x000722000c1e1900 */
[----:B------:R-:W-:Y:S02]  /*03f0*/  LEA.HI.X.SX32 R25, R20, R23, 0x1, P0 ;  /* 0x0000001714197211 */ /* 0x000fe400000f0eff */
[----:B--2---:R-:W-:Y:S01]  /*0400*/  IADD3 R17, P1, PT, R21, R0, RZ ;  /* 0x0000000015117210 */ /* 0x004fe20007f3e0ff */
[----:B------:R-:W-:-:S03]  /*0410*/  IMAD.WIDE R20, R3, 0x4, R14 ;  /* 0x0000000403147825 */ /* 0x000fc600078e020e */
[----:B------:R-:W-:Y:S01]  /*0420*/  LEA.HI.X.SX32 R0, R0, R23, 0x1, P1 ;  /* 0x0000001700007211 */ /* 0x000fe200008f0eff */
[----:B---3--:R-:W-:Y:S01]  /*0430*/  IMAD.WIDE R18, R3, 0x4, R10 ;  /* 0x0000000403127825 */ /* 0x008fe200078e020a */
[C---:B------:R-:W-:Y:S01]  /*0440*/  LEA R16, P1, R17.reuse, UR8, 0x2 ;  /* 0x0000000811107c11 */ /* 0x040fe2000f8210ff */
[----:B------:R-:W2:Y:S01]  /*0450*/  LDG.E R15, desc[UR6][R20.64] ;  /* 0x00000006140f7981 */ /* 0x000ea2000c1e1900 */
[C---:B------:R-:W-:Y:S02]  /*0460*/  LEA R10, P0, R22.reuse, UR8, 0x2 ;  /* 0x00000008160a7c11 */ /* 0x040fe4000f8010ff */
[----:B------:R-:W-:Y:S01]  /*0470*/  LEA.HI.X R17, R17, UR9, R0, 0x2, P1 ;  /* 0x0000000911117c11 */ /* 0x000fe200088f1400 */
[----:B------:R-:W2:Y:S01]  /*0480*/  LDG.E R14, desc[UR6][R18.64] ;  /* 0x00000006120e7981 */ /* 0x000ea2000c1e1900 */
[----:B------:R-:W-:-:S03]  /*0490*/  LEA.HI.X R11, R22, UR9, R25, 0x2, P0 ;  /* 0x00000009160b7c11 */ /* 0x000fc600080f1419 */
[----:B------:R-:W3:Y:S01]  /*04a0*/  LDG.E R16, desc[UR6][R16.64+-0x4] ;  /* 0xfffffc0610107981 */ /* 0x000ee2000c1e1900 */
[C---:B------:R-:W-:Y:S02]  /*04b0*/  VIADD R25, R3.reuse, UR4 ;  /* 0x0000000403197c36 */ /* 0x040fe40008000000 */
[----:B-1----:R-:W-:Y:S01]  /*04c0*/  IMAD.WIDE R22, R3, 0x4, R4 ;  /* 0x0000000403167825 */ /* 0x002fe200078e0204 */
[----:B------:R1:W3:Y:S03]  /*04d0*/  LDG.E R11, desc[UR6][R10.64+-0x4] ;  /* 0xfffffc060a0b7981 */ /* 0x0002e6000c1e1900 */
[C---:B0-----:R-:W-:Y:S02]  /*04e0*/  IMAD.WIDE R4, R25.reuse, 0x4, R6 ;  /* 0x0000000419047825 */ /* 0x041fe400078e0206 */
[----:B------:R-:W5:Y:S02]  /*04f0*/  LDG.E R7, desc[UR6][R22.64] ;  /* 0x0000000616077981 */ /* 0x000f64000c1e1900 */
[----:B------:R-:W-:Y:S01]  /*0500*/  IMAD.WIDE R8, R25, 0x4, R8 ;  /* 0x0000000419087825 */ /* 0x000fe200078e0208 */
[----:B------:R-:W-:Y:S01]  /*0510*/  BSSY.RECONVERGENT B0, `(.L_x_65) ;  /* 0x0000070000007945 */ /* 0x000fe20003800200 */
[----:B------:R0:W5:Y:S04]  /*0520*/  LDG.E R6, desc[UR6][R4.64] ;  /* 0x0000000604067981 */ /* 0x000168000c1e1900 */
[----:B------:R0:W5:Y:S01]  /*0530*/  LDG.E R3, desc[UR6][R8.64] ;  /* 0x0000000608037981 */ /* 0x000162000c1e1900 */
[----:B----4-:R-:W-:-:S04]  /*0540*/  FADD R12, R13, -R12 ;  /* 0x8000000c0d0c7221 */ /* 0x010fc80000000000 */
[----:B------:R-:W-:-:S06]  /*0550*/  FMUL R0, R12, 0.63661974668502807617 ;  /* 0x3f22f9830c007820 */ /* 0x000fcc0000400000 */
[----:B------:R-:W4:Y:S01]  /*0560*/  F2I.NTZ R0, R0 ;  /* 0x0000000000007305 */ /* 0x000f220000203100 */
[----:B------:R-:W-:Y:S02]  /*0570*/  FSETP.GE.AND P0, PT, |R12|, 105615, PT ;  /* 0x47ce47800c00780b */ /* 0x000fe40003f06200 */
[----:B----4-:R-:W-:-:S05]  /*0580*/  I2FP.F32.S32 R13, R0 ;  /* 0x00000000000d7245 */ /* 0x010fca0000201400 */
[----:B-1----:R-:W-:-:S04]  /*0590*/  FFMA R10, R13, -1.5707962512969970703, R12 ;  /* 0xbfc90fda0d0a7823 */ /* 0x002fc8000000000c */
[C---:B------:R-:W-:Y:S01]  /*05a0*/  FFMA R20, R13.reuse, -7.5497894158615963534e-08, R10 ;  /* 0xb3a221680d147823 */ /* 0x040fe2000000000a */
[----:B--2---:R-:W-:Y:S01]  /*05b0*/  FADD R15, R14, R15 ;  /* 0x0000000f0e0f7221 */ /* 0x004fe20000000000 */
[-C--:B---3--:R-:W-:Y:S02]  /*05c0*/  FMUL R10, R16, R16.reuse ;  /* 0x00000010100a7220 */ /* 0x088fe40000400000 */
[----:B------:R-:W-:Y:S01]  /*05d0*/  FFMA R20, R13, -5.3903029534742383927e-15, R20 ;  /* 0xa7c234c50d147823 */ /* 0x000fe20000000014 */
[----:B0-----:R-:W-:Y:S01]  /*05e0*/  FMUL R5, R11, R16 ;  /* 0x000000100b057220 */ /* 0x001fe20000400000 */
        /* <DEDUP_REMOVED lines=14> */
.L_x_67:
        /* <DEDUP_REMOVED lines=65> */
.L_x_69:
[----:B------:R-:W-:Y:S05]  /*0ae0*/  BSYNC.RECONVERGENT B1 ;  /* 0x0000000000017941 */ /* 0x000fea0003800200 */
.L_x_68:
        /* <DEDUP_REMOVED lines=18> */
.L_x_66:
[----:B------:R-:W-:Y:S05]  /*0c10*/  BSYNC.RECONVERGENT B0 ;  /* 0x0000000000007941 */ /* 0x000fea0003800200 */
.L_x_65:
[----:B------:R-:W-:Y:S02]  /*0c20*/  IMAD.MOV.U32 R22, RZ, RZ, 0x37cbac00 ;  /* 0x37cbac00ff167424 */ /* 0x000fe400078e00ff */
[----:B------:R-:W-:Y:S01]  /*0c30*/  FMUL R9, R8, R8 ;  /* 0x0000000808097220 */ /* 0x000fe20000400000 */
[C---:B------:R-:W-:Y:S01]  /*0c40*/  LOP3.LUT R11, R0.reuse, 0x1, RZ, 0xc0, !PT ;  /* 0x00000001000b7812 */ /* 0x040fe200078ec0ff */
[----:B------:R-:W-:Y:S01]  /*0c50*/  IMAD.MOV.U32 R24, RZ, RZ, 0x3c0885e4 ;  /* 0x3c0885e4ff187424 */ /* 0x000fe200078e00ff */
[----:B------:R-:W-:Y:S01]  /*0c60*/  MOV R23, 0x3e2aaaa8 ;  /* 0x3e2aaaa800177802 */ /* 0x000fe20000000f00 */
[----:B------:R-:W-:Y:S01]  /*0c70*/  FFMA R10, R9, R22, -0.0013887860113754868507 ;  /* 0xbab607ed090a7423 */ /* 0x000fe20000000016 */
[----:B------:R-:W-:Y:S01]  /*0c80*/  ISETP.NE.U32.AND P0, PT, R11, 0x1, PT ;  /* 0x000000010b00780c */ /* 0x000fe20003f05070 */
[----:B------:R-:W-:Y:S01]  /*0c90*/  VIADD R0, R0, 0x1 ;  /* 0x0000000100007836 */ /* 0x000fe20000000000 */
[----:B------:R-:W-:Y:S02]  /*0ca0*/  BSSY.RECONVERGENT B0, `(.L_x_70) ;  /* 0x000006b000007945 */ /* 0x000fe40003800200 */
[----:B------:R-:W-:-:S02]  /*0cb0*/  FSEL R10, R10, -0.00019574658654164522886, P0 ;  /* 0xb94d41530a0a7808 */ /* 0x000fc40000000000 */
[----:B------:R-:W-:Y:S02]  /*0cc0*/  FSEL R24, R24, 0.041666727513074874878, !P0 ;  /* 0x3d2aaabb18187808 */ /* 0x000fe40004000000 */
[----:B------:R-:W-:Y:S02]  /*0cd0*/  LOP3.LUT P1, RZ, R0, 0x2, RZ, 0xc0, !PT ;  /* 0x0000000200ff7812 */ /* 0x000fe4000782c0ff */
[----:B------:R-:W-:Y:S01]  /*0ce0*/  FSEL R0, R8, 1, !P0 ;  /* 0x3f80000008007808 */ /* 0x000fe20004000000 */
[----:B------:R-:W-:Y:S01]  /*0cf0*/  FFMA R10, R9, R10, R24 ;  /* 0x0000000a090a7223 */ /* 0x000fe20000000018 */
[----:B------:R-:W-:Y:S02]  /*0d00*/  FSEL R23, -R23, -0.4999999701976776123, !P0 ;  /* 0xbeffffff17177808 */ /* 0x000fe40004000100 */
[----:B------:R-:W-:Y:S01]  /*0d10*/  FSETP.GE.AND P0, PT, |R12|, 105615, PT ;  /* 0x47ce47800c00780b */ /* 0x000fe20003f06200 */
[C---:B------:R-:W-:Y:S02]  /*0d20*/  FFMA R11, R9.reuse, R0, RZ ;  /* 0x00000000090b7223 */ /* 0x040fe400000000ff */
[----:B------:R-:W-:-:S04]  /*0d30*/  FFMA R10, R9, R10, R23 ;  /* 0x0000000a090a7223 */ /* 0x000fc80000000017 */
[----:B------:R-:W-:-:S04]  /*0d40*/  FFMA R11, R11, R10, R0 ;  /* 0x0000000a0b0b7223 */ /* 0x000fc80000000000 */
[----:B------:R-:W-:-:S04]  /*0d50*/  @P1 FADD R11, RZ, -R11 ;  /* 0x8000000bff0b1221 */ /* 0x000fc80000000000 */
[----:B------:R-:W-:Y:S01]  /*0d60*/  FMUL R14, R14, R11 ;  /* 0x0000000b0e0e7220 */ /* 0x000fe20000400000 */
        /* <DEDUP_REMOVED lines=11> */
.L_x_72:
        /* <DEDUP_REMOVED lines=50> */
[----:B------:R-:W-:Y:S01]  /*1140*/  @P4 IMAD.MOV.U32 R8, RZ, RZ, R19 ;  /* 0x000000ffff084224 */ /* 0x000fe200078e0013 */
[----:B------:R-:W-:Y:S01]  /*1150*/  @P5 MOV R8, R21 ;  /* 0x0000001500085202 */ /* 0x000fe20000000f00 */
[----:B------:R-:W-:Y:S01]  /*1160*/  @P4 IMAD.MOV.U32 R0, RZ, RZ, R21 ;  /* 0x000000ffff004224 */ /* 0x000fe200078e0015 */
[----:B------:R-:W-:Y:S06]  /*1170*/  @!P6 BRA `(.L_x_74) ;  /* 0x000000000028e947 */ /* 0x000fec0003800000 */
[----:B------:R-:W-:Y:S01]  /*1180*/  @P1 IMAD.MOV.U32 R13, RZ, RZ, R15 ;  /* 0x000000ffff0d1224 */ /* 0x000fe200078e000f */
[----:B------:R-:W-:Y:S01]  /*1190*/  LOP3.LUT R9, R9, 0x1f, RZ, 0xc0, !PT ;  /* 0x0000001f09097812 */ /* 0x000fe200078ec0ff */
[----:B------:R-:W-:Y:S01]  /*11a0*/  @P0 IMAD.MOV.U32 R13, RZ, RZ, R16 ;  /* 0x000000ffff0d0224 */ /* 0x000fe200078e0010 */
[----:B------:R-:W-:Y:S01]  /*11b0*/  ISETP.EQ.AND P0, PT, R10, 0x8, PT ;  /* 0x000000080a00780c */ /* 0x000fe20003f02270 */
[----:B------:R-:W-:Y:S01]  /*11c0*/  @P3 IMAD.MOV.U32 R13, RZ, RZ, R17 ;  /* 0x000000ffff0d3224 */ /* 0x000fe200078e0011 */
[----:B------:R-:W-:Y:S01]  /*11d0*/  SHF.L.W.U32.HI R0, R8, R9, R0 ;  /* 0x0000000908007219 */ /* 0x000fe20000010e00 */
[----:B------:R-:W-:Y:S02]  /*11e0*/  @P4 IMAD.MOV.U32 R13, RZ, RZ, R18 ;  /* 0x000000ffff0d4224 */ /* 0x000fe400078e0012 */
[----:B------:R-:W-:-:S08]  /*11f0*/  @P5 IMAD.MOV.U32 R13, RZ, RZ, R19 ;  /* 0x000000ffff0d5224 */ /* 0x000fd000078e0013 */
[----:B------:R-:W-:-:S05]  /*1200*/  @P0 IMAD.MOV.U32 R13, RZ, RZ, R21 ;  /* 0x000000ffff0d0224 */ /* 0x000fca00078e0015 */
[----:B------:R-:W-:-:S07]  /*1210*/  SHF.L.W.U32.HI R8, R13, R9, R8 ;  /* 0x000000090d087219 */ /* 0x000fce0000010e08 */
.L_x_74:
[----:B------:R-:W-:Y:S05]  /*1220*/  BSYNC.RECONVERGENT B1 ;  /* 0x0000000000017941 */ /* 0x000fea0003800200 */
.L_x_73:
[C-C-:B------:R-:W-:Y:S01]  /*1230*/  SHF.L.W.U32.HI R21, R8.reuse, 0x2, R0.reuse ;  /* 0x0000000208157819 */ /* 0x140fe20000010e00 */
        /* <DEDUP_REMOVED lines=8> */
[----:B------:R-:W0:Y:S01]  /*12c0*/  I2F.F64.S64 R8, R10 ;  /* 0x0000000a00087312 */ /* 0x000e220000301c00 */
[C---:B------:R-:W-:Y:S02]  /*12d0*/  LOP3.LUT R12, R21.reuse, R12, RZ, 0x3c, !PT ;  /* 0x0000000c150c7212 */ /* 0x040fe400078e3cff */
[----:B------:R-:W-:Y:S02]  /*12e0*/  LEA.HI R21, R21, R0, RZ, 0x1 ;  /* 0x0000000015157211 */ /* 0x000fe400078f08ff */
[----:B------:R-:W-:-:S03]  /*12f0*/  ISETP.GE.AND P0, PT, R12, RZ, PT ;  /* 0x000000ff0c00720c */ /* 0x000fc60003f06270 */
[----:B------:R-:W-:-:S05]  /*1300*/  IMAD.MOV R0, RZ, RZ, -R21 ;  /* 0x000000ffff007224 */ /* 0x000fca00078e0a15 */
[----:B------:R-:W-:Y:S01]  /*1310*/  @!P1 MOV R21, R0 ;  /* 0x0000000000159202 */ /* 0x000fe20000000f00 */
[----:B0-----:R-:W-:-:S10]  /*1320*/  DMUL R8, R8, UR4 ;  /* 0x0000000408087c28 */ /* 0x001fd40008000000 */
[----:B------:R-:W0:Y:S02]  /*1330*/  F2F.F32.F64 R8, R8 ;  /* 0x0000000800087310 */ /* 0x000e240000301000 */
[----:B0-----:R-:W-:-:S07]  /*1340*/  FSEL R20, -R8, R8, !P0 ;  /* 0x0000000808147208 */ /* 0x001fce0004000100 */
.L_x_71:
[----:B------:R-:W-:Y:S05]  /*1350*/  BSYNC.RECONVERGENT B0 ;  /* 0x0000000000007941 */ /* 0x000fea0003800200 */
.L_x_70:
[C---:B------:R-:W-:Y:S01]  /*1360*/  LOP3.LUT R0, R21.reuse, 0x1, RZ, 0xc0, !PT ;  /* 0x0000000115007812 */ /* 0x040fe200078ec0ff */
[----:B------:R-:W-:Y:S01]  /*1370*/  FMUL R9, R20, R20 ;  /* 0x0000001414097220 */ /* 0x000fe20000400000 */
[----:B------:R-:W-:Y:S01]  /*1380*/  IMAD.MOV.U32 R11, RZ, RZ, 0x3effffff ;  /* 0x3effffffff0b7424 */ /* 0x000fe200078e00ff */
[----:B------:R-:W-:Y:S01]  /*1390*/  LOP3.LUT P1, RZ, R21, 0x2, RZ, 0xc0, !PT ;  /* 0x0000000215ff7812 */ /* 0x000fe2000782c0ff */
[----:B-----5:R-:W0:Y:S01]  /*13a0*/  MUFU.RCP R8, R3 ;  /* 0x0000000300087308 */ /* 0x020e220000001000 */
[----:B------:R-:W-:Y:S01]  /*13b0*/  ISETP.NE.U32.AND P0, PT, R0, 0x1, PT ;  /* 0x000000010000780c */ /* 0x000fe20003f05070 */
[----:B------:R-:W-:Y:S01]  /*13c0*/  FFMA R22, R9, R22, -0.0013887860113754868507 ;  /* 0xbab607ed09167423 */ /* 0x000fe20000000016 */
[----:B------:R-:W-:Y:S01]  /*13d0*/  IMAD.MOV.U32 R0, RZ, RZ, 0x3d2aaabb ;  /* 0x3d2aaabbff007424 */ /* 0x000fe200078e00ff */
[----:B------:R-:W-:Y:S01]  /*13e0*/  BSSY.RECONVERGENT B0, `(.L_x_75) ;  /* 0x0000017000007945 */ /* 0x000fe20003800200 */
[----:B------:R-:W-:Y:S02]  /*13f0*/  FSEL R11, -R11, -0.16666662693023681641, !P0 ;  /* 0xbe2aaaa80b0b7808 */ /* 0x000fe40004000100 */
[----:B------:R-:W-:-:S02]  /*1400*/  FSEL R22, R22, -0.00019574658654164522886, !P0 ;  /* 0xb94d415316167808 */ /* 0x000fc40004000000 */
[----:B------:R-:W-:-:S05]  /*1410*/  FSEL R0, R0, 0.0083327032625675201416, !P0 ;  /* 0x3c0885e400007808 */ /* 0x000fca0004000000 */
[----:B------:R-:W-:Y:S01]  /*1420*/  FFMA R22, R9, R22, R0 ;  /* 0x0000001609167223 */ /* 0x000fe20000000000 */
[----:B------:R-:W-:-:S03]  /*1430*/  FSEL R0, R20, 1, P0 ;  /* 0x3f80000014007808 */ /* 0x000fc60000000000 */
[C---:B------:R-:W-:Y:S02]  /*1440*/  FFMA R11, R9.reuse, R22, R11 ;  /* 0x00000016090b7223 */ /* 0x040fe4000000000b */
[----:B------:R-:W-:-:S04]  /*1450*/  FFMA R9, R9, R0, RZ ;  /* 0x0000000009097223 */ /* 0x000fc800000000ff */
[----:B------:R-:W-:-:S04]  /*1460*/  FFMA R0, R9, R11, R0 ;  /* 0x0000000b09007223 */ /* 0x000fc80000000000 */
[----:B------:R-:W-:-:S04]  /*1470*/  @P1 FADD R0, RZ, -R0 ;  /* 0x80000000ff001221 */ /* 0x000fc80000000000 */
[----:B------:R-:W-:-:S04]  /*1480*/  FFMA R7, R7, R0, R14 ;  /* 0x0000000007077223 */ /* 0x000fc8000000000e */
[----:B------:R-:W-:Y:S01]  /*1490*/  FFMA R5, -R5, R7, R4 ;  /* 0x0000000705057223 */ /* 0x000fe20000000104 */
[----:B0-----:R-:W-:-:S03]  /*14a0*/  FFMA R7, -R3, R8, 1 ;  /* 0x3f80000003077423 */ /* 0x001fc60000000108 */
[----:B------:R-:W-:Y:S01]  /*14b0*/  FADD R0, -R6, R5 ;  /* 0x0000000506007221 */ /* 0x000fe20000000100 */
[----:B------:R-:W-:-:S03]  /*14c0*/  FFMA R7, R8, R7, R8 ;  /* 0x0000000708077223 */ /* 0x000fc60000000008 */
[----:B------:R-:W0:Y:S01]  /*14d0*/  FCHK P0, R0, R3 ;  /* 0x0000000300007302 */ /* 0x000e220000000000 */
[----:B------:R-:W-:-:S04]  /*14e0*/  FFMA R4, R0, R7, RZ ;  /* 0x0000000700047223 */ /* 0x000fc800000000ff */
[----:B------:R-:W-:-:S04]  /*14f0*/  FFMA R5, -R3, R4, R0 ;  /* 0x0000000403057223 */ /* 0x000fc80000000100 */
[----:B------:R-:W-:Y:S01]  /*1500*/  FFMA R4, R7, R5, R4 ;  /* 0x0000000507047223 */ /* 0x000fe20000000004 */
[----:B0-----:R-:W-:Y:S06]  /*1510*/  @!P0 BRA `(.L_x_76) ;  /* 0x00000000000c8947 */ /* 0x001fec0003800000 */
[----:B------:R-:W-:-:S07]  /*1520*/  MOV R4, 0x1540 ;  /* 0x0000154000047802 */ /* 0x000fce0000000f00 */
[----:B------:R-:W-:Y:S05]  /*1530*/  CALL.REL.NOINC `($__internal_1_$__cuda_sm3x_div_rn_noftz_f32_slowpath) ;  /* 0x0000000000247944 */ /* 0x000fea0003c00000 */
[----:B------:R-:W-:-:S07]  /*1540*/  IMAD.MOV.U32 R4, RZ, RZ, R0 ;  /* 0x000000ffff047224 */ /* 0x000fce00078e0000 */
.L_x_76:
[----:B------:R-:W-:Y:S05]  /*1550*/  BSYNC.RECONVERGENT B0 ;  /* 0x0000000000007941 */ /* 0x000fea0003800200 */
.L_x_75:
[----:B------:R-:W-:-:S13]  /*1560*/  FSETP.GT.AND P0, PT, |R4|, 1, PT ;  /* 0x3f8000000400780b */ /* 0x000fda0003f04200 */
[----:B------:R-:W-:Y:S05]  /*1570*/  @!P0 EXIT ;  /* 0x000000000000894d */ /* 0x000fea0003800000 */
[----:B------:R-:W0:Y:S01]  /*1580*/  LDC.64 R4, c[0x0][0x398] ;  /* 0x0000e600ff047b82 */ /* 0x000e220000000a00 */
[----:B------:R-:W-:Y:S02]  /*1590*/  IMAD.MOV.U32 R7, RZ, RZ, 0x3f800000 ;  /* 0x3f800000ff077424 */ /* 0x000fe400078e00ff */
[----:B0-----:R-:W-:-:S05]  /*15a0*/  IMAD.WIDE R2, R2, 0x4, R4 ;  /* 0x0000000402027825 */ /* 0x001fca00078e0204 */
[----:B------:R-:W-:Y:S01]  /*15b0*/  REDG.E.ADD.F32.FTZ.RN.STRONG.GPU desc[UR6][R2.64], R7 ;  /* 0x00000007020079a6 */ /* 0x000fe2000c12f306 */
[----:B------:R-:W-:Y:S05]  /*15c0*/  EXIT ;  /* 0x000000000000794d */ /* 0x000fea0003800000 */
        .weak           $__internal_1_$__cuda_sm3x_div_rn_noftz_f32_slowpath
        .type           $__internal_1_$__cuda_sm3x_div_rn_noftz_f32_slowpath,@function
        .size           $__internal_1_$__cuda_sm3x_div_rn_noftz_f32_slowpath,(.L_x_213 - $__internal_1_$__cuda_sm3x_div_rn_noftz_f32_slowpath)
$__internal_1_$__cuda_sm3x_div_rn_noftz_f32_slowpath:
        /* <DEDUP_REMOVED lines=36> */
.L_x_78:
        /* <DEDUP_REMOVED lines=51> */
.L_x_85:
[----:B------:R-:W-:-:S04]  /*1b40*/  LOP3.LUT R0, R0, 0x80000000, RZ, 0xc0, !PT ;  /* 0x8000000000007812 */ /* 0x000fc800078ec0ff */
[----:B------:R-:W-:Y:S01]  /*1b50*/  LOP3.LUT R0, R0, 0x7f800000, RZ, 0xfc, !PT ;  /* 0x7f80000000007812 */ /* 0x000fe200078efcff */
[----:B------:R-:W-:Y:S06]  /*1b60*/  BRA `(.L_x_86) ;  /* 0x0000000000047947 */ /* 0x000fec0003800000 */
.L_x_84:
[----:B------:R-:W-:-:S07]  /*1b70*/  IMAD R0, R6, 0x800000, R0 ;  /* 0x0080000006007824 */ /* 0x000fce00078e0200 */
.L_x_86:
[----:B------:R-:W-:Y:S05]  /*1b80*/  BSYNC.RECONVERGENT B2 ;  /* 0x0000000000027941 */ /* 0x000fea0003800200 */
.L_x_83:
[----:B------:R-:W-:Y:S05]  /*1b90*/  BRA `(.L_x_87) ;  /* 0x0000000000207947 */ /* 0x000fea0003800000 */
.L_x_82:
[----:B------:R-:W-:-:S04]  /*1ba0*/  LOP3.LUT R0, R6, 0x80000000, R5, 0x48, !PT ;  /* 0x8000000006007812 */ /* 0x000fc800078e4805 */
[----:B------:R-:W-:Y:S01]  /*1bb0*/  LOP3.LUT R0, R0, 0x7f800000, RZ, 0xfc, !PT ;  /* 0x7f80000000007812 */ /* 0x000fe200078efcff */
[----:B------:R-:W-:Y:S06]  /*1bc0*/  BRA `(.L_x_87) ;  /* 0x0000000000147947 */ /* 0x000fec0003800000 */
.L_x_81:
[----:B------:R-:W-:Y:S01]  /*1bd0*/  LOP3.LUT R0, R6, 0x80000000, R5, 0x48, !PT ;  /* 0x8000000006007812 */ /* 0x000fe200078e4805 */
[----:B------:R-:W-:Y:S06]  /*1be0*/  BRA `(.L_x_87) ;  /* 0x00000000000c7947 */ /* 0x000fec0003800000 */
.L_x_80:
[----:B------:R-:W0:Y:S01]  /*1bf0*/  MUFU.RSQ R0, -QNAN ;  /* 0xffc0000000007908 */ /* 0x000e220000001400 */
[----:B------:R-:W-:Y:S05]  /*1c00*/  BRA `(.L_x_87) ;  /* 0x0000000000047947 */ /* 0x000fea0003800000 */
.L_x_79:
[----:B------:R-:W-:-:S07]  /*1c10*/  FADD.FTZ R0, R0, R3 ;  /* 0x0000000300007221 */ /* 0x000fce0000010000 */
.L_x_87:
[----:B------:R-:W-:Y:S05]  /*1c20*/  BSYNC.RECONVERGENT B1 ;  /* 0x0000000000017941 */ /* 0x000fea0003800200 */
.L_x_77:
[----:B------:R-:W-:-:S04]  /*1c30*/  IMAD.MOV.U32 R5, RZ, RZ, 0x0 ;  /* 0x00000000ff057424 */ /* 0x000fc800078e00ff */
[----:B0-----:R-:W-:Y:S05]  /*1c40*/  RET.REL.NODEC R4 `(calLinePTo) ;  /* 0xffffffe004ec7950 */ /* 0x001fea0003c3ffff */
.L_x_88:
        /* <DEDUP_REMOVED lines=11> */
.L_x_213:


//--------------------- .text.calLineQFrom        --------------------------
	.section	.text.calLineQFrom,"ax",@progbits
	.align	128
        .global         calLineQFrom
        .type           calLineQFrom,@function
        .size           calLineQFrom,(.L_x_214 - calLineQFrom)
        .other          calLineQFrom,@"STO_CUDA_ENTRY STV_DEFAULT"
calLineQFrom:
.text.calLineQFrom:
        /* <DEDUP_REMOVED lines=20> */
[----:B------:R-:W1:Y:S08]  /*0140*/  LDC.64 R14, c[0x0][0x3b0] ;  /* 0x0000ec00ff0e7b82 */ /* 0x000e700000000a00 */
[----:B------:R-:W1:Y:S01]  /*0150*/  LDC.64 R16, c[0x0][0x390] ;  /* 0x0000e400ff107b82 */ /* 0x000e620000000a00 */
[----:B--2---:R-:W-:-:S04]  /*0160*/  VIADD R2, R4, 0xffffffe ;  /* 0x0ffffffe04027836 */ /* 0x004fc80000000000 */
[----:B------:R2:W0:Y:S02]  /*0170*/  F2I.FTZ.U32.TRUNC.NTZ R3, R2 ;  /* 0x0000000200037305 */ /* 0x000424000021f000 */
[----:B--2---:R-:W-:Y:S02]  /*0180*/  IMAD.MOV.U32 R2, RZ, RZ, RZ ;  /* 0x000000ffff027224 */ /* 0x004fe400078e00ff */
[----:B0-----:R-:W-:-:S04]  /*0190*/  IMAD.MOV R5, RZ, RZ, -R3 ;  /* 0x000000ffff057224 */ /* 0x001fc800078e0a03 */
[----:B------:R-:W-:-:S04]  /*01a0*/  IMAD R5, R5, R6, RZ ;  /* 0x0000000605057224 */ /* 0x000fc800078e02ff */
[----:B------:R-:W-:-:S04]  /*01b0*/  IMAD.HI.U32 R3, R3, R5, R2 ;  /* 0x0000000503037227 */ /* 0x000fc800078e0002 */
[----:B------:R-:W-:Y:S02]  /*01c0*/  IMAD.MOV.U32 R5, RZ, RZ, R8 ;  /* 0x000000ffff057224 */ /* 0x000fe400078e0008 */
[----:B------:R-:W0:Y:S02]  /*01d0*/  LDC.64 R8, c[0x0][0x3a8] ;  /* 0x0000ea00ff087b82 */ /* 0x000e240000000a00 */
[----:B------:R-:W-:-:S04]  /*01e0*/  IMAD.HI.U32 R2, R3, R5, RZ ;  /* 0x0000000503027227 */ /* 0x000fc800078e00ff */
[----:B------:R-:W-:-:S04]  /*01f0*/  IMAD.MOV R3, RZ, RZ, -R2 ;  /* 0x000000ffff037224 */ /* 0x000fc800078e0a02 */
[C---:B------:R-:W-:Y:S02]  /*0200*/  IMAD R3, R6.reuse, R3, R5 ;  /* 0x0000000306037224 */ /* 0x040fe400078e0205 */
[----:B------:R-:W2:Y:S03]  /*0210*/  LDC.64 R4, c[0x0][0x3a0] ;  /* 0x0000e800ff047b82 */ /* 0x000ea60000000a00 */
        /* <DEDUP_REMOVED lines=8> */
[----:B------:R-:W-:Y:S02]  /*02a0*/  @!P2 IADD3 R2, PT, PT, -R2, RZ, RZ ;  /* 0x000000ff0202a210 */ /* 0x000fe40007ffe1ff */
[----:B------:R-:W-:-:S05]  /*02b0*/  @!P1 LOP3.LUT R2, RZ, R7, RZ, 0x33, !PT ;  /* 0x00000007ff029212 */ /* 0x000fca00078e33ff */
[----:B------:R-:W-:-:S04]  /*02c0*/  IMAD.MOV R3, RZ, RZ, -R2 ;  /* 0x000000ffff037224 */ /* 0x000fc800078e0a02 */
[----:B------:R-:W-:-:S04]  /*02d0*/  IMAD R3, R7, R3, R0 ;  /* 0x0000000307037224 */ /* 0x000fc800078e0200 */
[----:B--2---:R-:W-:-:S04]  /*02e0*/  IMAD.WIDE R4, R3, 0x4, R4 ;  /* 0x0000000403047825 */ /* 0x004fc800078e0204 */
[C---:B0-----:R-:W-:Y:S01]  /*02f0*/  IMAD.WIDE R8, R3.reuse, 0x4, R8 ;  /* 0x0000000403087825 */ /* 0x041fe200078e0208 */
[----:B------:R0:W2:Y:S04]  /*0300*/  LDG.E R7, desc[UR6][R4.64] ;  /* 0x0000000604077981 */ /* 0x0000a8000c1e1900 */
[----:B------:R1:W2:Y:S01]  /*0310*/  LDG.E R6, desc[UR6][R8.64] ;  /* 0x0000000608067981 */ /* 0x0002a2000c1e1900 */
[----:B---3--:R-:W-:Y:S01]  /*0320*/  IMAD R22, R2, UR4, RZ ;  /* 0x0000000402167c24 */ /* 0x008fe2000f8e02ff */
[----:B------:R-:W3:Y:S03]  /*0330*/  LDCU UR4, c[0x0][0x3e0] ;  /* 0x00007c00ff0477ac */ /* 0x000ee60008000800 */
[----:B----4-:R-:W-:Y:S01]  /*0340*/  VIADD R0, R22, UR5 ;  /* 0x0000000516007c36 */ /* 0x010fe20008000000 */
[----:B0-----:R-:W0:Y:S01]  /*0350*/  LDC.64 R4, c[0x0][0x3c8] ;  /* 0x0000f200ff047b82 */ /* 0x001e220000000a00 */
[----:B-1----:R-:W-:Y:S01]  /*0360*/  SHF.R.S32.HI R8, RZ, 0x1f, R22 ;  /* 0x0000001fff087819 */ /* 0x002fe20000011416 */
[----:B0-----:R-:W-:-:S02]  /*0370*/  IMAD.WIDE R4, R3, 0x4, R4 ;  /* 0x0000000403047825 */ /* 0x001fc400078e0204 */
[--C-:B--2---:R-:W-:Y:S02]  /*0380*/  IADD3 R11, PT, PT, R7, -0x1, R0.reuse ;  /* 0xffffffff070b7810 */ /* 0x104fe40007ffe000 */
[----:B------:R-:W-:-:S03]  /*0390*/  IADD3 R13, PT, PT, R6, -0x1, R0 ;  /* 0xffffffff060d7810 */ /* 0x000fc60007ffe000 */
[----:B------:R-:W-:-:S04]  /*03a0*/  IMAD.WIDE R10, R11, 0x4, R20 ;  /* 0x000000040b0a7825 */ /* 0x000fc800078e0214 */
[----:B------:R-:W-:Y:S02]  /*03b0*/  IMAD.WIDE R20, R13, 0x4, R20 ;  /* 0x000000040d147825 */ /* 0x000fe400078e0214 */
[----:B------:R0:W2:Y:S01]  /*03c0*/  LDG.E R11, desc[UR6][R10.64] ;  /* 0x000000060a0b7981 */ /* 0x0000a2000c1e1900 */
[----:B------:R-:W1:Y:S03]  /*03d0*/  LDC.64 R12, c[0x0][0x3b8] ;  /* 0x0000ee00ff0c7b82 */ /* 0x000e660000000a00 */
[----:B------:R1:W2:Y:S01]  /*03e0*/  LDG.E R0, desc[UR6][R20.64] ;  /* 0x0000000614007981 */ /* 0x0002a2000c1e1900 */
[C---:B------:R-:W-:Y:S02]  /*03f0*/  IADD3 R9, P0, PT, R7.reuse, R22, RZ ;  /* 0x0000001607097210 */ /* 0x040fe40007f1e0ff */
[----:B------:R-:W-:Y:S02]  /*0400*/  IADD3 R22, P1, PT, R22, R6, RZ ;  /* 0x0000000616167210 */ /* 0x000fe40007f3e0ff */
[----:B0-----:R-:W-:-:S02]  /*0410*/  LEA.HI.X.SX32 R10, R7, R8, 0x1, P0 ;  /* 0x00000008070a7211 */ /* 0x001fc400000f0eff */
[C---:B------:R-:W-:Y:S02]  /*0420*/  LEA R24, P0, R9.reuse, UR8, 0x2 ;  /* 0x0000000809187c11 */ /* 0x040fe4000f8010ff */
[----:B------:R-:W-:Y:S02]  /*0430*/  LEA.HI.X.SX32 R7, R6, R8, 0x1, P1 ;  /* 0x0000000806077211 */ /* 0x000fe400008f0eff */
[C---:B------:R-:W-:Y:S02]  /*0440*/  LEA R6, P1, R22.reuse, UR8, 0x2 ;  /* 0x0000000816067c11 */ /* 0x040fe4000f8210ff */
[----:B------:R-:W-:Y:S01]  /*0450*/  LEA.HI.X R25, R9, UR9, R10, 0x2, P0 ;  /* 0x0000000909197c11 */ /* 0x000fe200080f140a */
[----:B---3--:R-:W-:Y:S01]  /*0460*/  VIADD R9, R3, UR4 ;  /* 0x0000000403097c36 */ /* 0x008fe20008000000 */
[----:B------:R-:W-:-:S03]  /*0470*/  LEA.HI.X R7, R22, UR9, R7, 0x2, P1 ;  /* 0x0000000916077c11 */ /* 0x000fc600088f1407 */
[----:B------:R-:W-:Y:S01]  /*0480*/  IMAD.WIDE R22, R9, 0x4, R18 ;  /* 0x0000000409167825 */ /* 0x000fe200078e0212 */
[----:B------:R0:W3:Y:S03]  /*0490*/  LDG.E R8, desc[UR6][R24.64+-0x4] ;  /* 0xfffffc0618087981 */ /* 0x0000e6000c1e1900 */
[C---:B------:R-:W-:Y:S01]  /*04a0*/  IMAD.WIDE R18, R3.reuse, 0x4, R14 ;  /* 0x0000000403127825 */ /* 0x040fe200078e020e */
[----:B------:R-:W3:Y:S03]  /*04b0*/  LDG.E R7, desc[UR6][R6.64+-0x4] ;  /* 0xfffffc0606077981 */ /* 0x000ee6000c1e1900 */
[----:B-1----:R-:W-:Y:S01]  /*04c0*/  IMAD.WIDE R20, R3, 0x4, R12 ;  /* 0x0000000403147825 */ /* 0x002fe200078e020c */
[----:B------:R-:W5:Y:S03]  /*04d0*/  LDG.E R10, desc[UR6][R22.64] ;  /* 0x00000006160a7981 */ /* 0x000f66000c1e1900 */
[----:B------:R-:W-:Y:S01]  /*04e0*/  IMAD.WIDE R16, R9, 0x4, R16 ;  /* 0x0000000409107825 */ /* 0x000fe200078e0210 */
[----:B------:R-:W5:Y:S04]  /*04f0*/  LDG.E R15, desc[UR6][R18.64] ;  /* 0x00000006120f7981 */ /* 0x000f68000c1e1900 */
[----:B------:R-:W5:Y:S04]  /*0500*/  LDG.E R9, desc[UR6][R20.64] ;  /* 0x0000000614097981 */ /* 0x000f68000c1e1900 */
[----:B------:R-:W5:Y:S01]  /*0510*/  LDG.E R14, desc[UR6][R4.64] ;  /* 0x00000006040e7981 */ /* 0x000f62000c1e1900 */
[----:B------:R-:W-:Y:S03]  /*0520*/  BSSY.RECONVERGENT B0, `(.L_x_89) ;  /* 0x000006d000007945 */ /* 0x000fe60003800200 */
[----:B------:R1:W5:Y:S01]  /*0530*/  LDG.E R3, desc[UR6][R16.64] ;  /* 0x0000000610037981 */ /* 0x000362000c1e1900 */
[----:B--2---:R-:W-:-:S04]  /*0540*/  FADD R11, R11, -R0 ;  /* 0x800000000b0b7221 */ /* 0x004fc80000000000 */
[----:B0-----:R-:W-:-:S06]  /*0550*/  FMUL R24, R11, 0.63661974668502807617 ;  /* 0x3f22f9830b187820 */ /* 0x001fcc0000400000 */
[----:B------:R-:W0:Y:S01]  /*0560*/  F2I.NTZ R24, R24 ;  /* 0x0000001800187305 */ /* 0x000e220000203100 */
[----:B------:R-:W-:Y:S02]  /*0570*/  FSETP.GE.AND P0, PT, |R11|, 105615, PT ;  /* 0x47ce47800b00780b */ /* 0x000fe40003f06200 */
[----:B0-----:R-:W-:-:S05]  /*0580*/  I2FP.F32.S32 R0, R24 ;  /* 0x0000001800007245 */ /* 0x001fca0000201400 */
[----:B------:R-:W-:-:S04]  /*0590*/  FFMA R13, R0, -1.5707962512969970703, R11 ;  /* 0xbfc90fda000d7823 */ /* 0x000fc8000000000b */
[----:B------:R-:W-:-:S04]  /*05a0*/  FFMA R13, R0, -7.5497894158615963534e-08, R13 ;  /* 0xb3a22168000d7823 */ /* 0x000fc8000000000d */
[----:B-1----:R-:W-:Y:S01]  /*05b0*/  FFMA R16, R0, -5.3903029534742383927e-15, R13 ;  /* 0xa7c234c500107823 */ /* 0x002fe2000000000d */
[----:B---3--:R-:W-:Y:S01]  /*05c0*/  FMUL R12, R8, R7 ;  /* 0x00000007080c7220 */ /* 0x008fe20000400000 */
[----:B------:R-:W-:Y:S02]  /*05d0*/  IMAD.MOV.U32 R17, RZ, RZ, R24 ;  /* 0x000000ffff117224 */ /* 0x000fe400078e0018 */
[----:B------:R-:W-:Y:S01]  /*05e0*/  IMAD.MOV.U32 R0, RZ, RZ, R16 ;  /* 0x000000ffff007224 */ /* 0x000fe200078e0010 */
[----:B------:R-:W-:Y:S06]  /*05f0*/  @!P0 BRA `(.L_x_90) ;  /* 0x00000004007c8947 */ /* 0x000fec0003800000 */
[----:B------:R-:W-:-:S13]  /*0600*/  FSETP.NEU.AND P0, PT, |R11|, +INF , PT ;  /* 0x7f8000000b00780b */ /* 0x000fda0003f0d200 */
[----:B------:R-:W-:Y:S01]  /*0610*/  @!P0 FMUL R0, RZ, R11 ;  /* 0x0000000bff008220 */ /* 0x000fe20000400000 */
[----:B------:R-:W-:Y:S01]  /*0620*/  @!P0 IMAD.MOV.U32 R24, RZ, RZ, RZ ;  /* 0x000000ffff188224 */ /* 0x000fe200078e00ff */
[----:B------:R-:W-:Y:S06]  /*0630*/  @!P0 BRA `(.L_x_90) ;  /* 0x00000004006c8947 */ /* 0x000fec0003800000 */
[----:B------:R-:W-:Y:S02]  /*0640*/  IMAD.SHL.U32 R0, R11, 0x100, RZ ;  /* 0x000001000b007824 */ /* 0x000fe400078e00ff */
[----:B------:R-:W-:Y:S02]  /*0650*/  HFMA2 R24, -RZ, RZ, 0, 0 ;  /* 0x00000000ff187431 */ /* 0x000fe400000001ff */
[----:B------:R-:W-:Y:S01]  /*0660*/  IMAD.MOV.U32 R23, RZ, RZ, RZ ;  /* 0x000000ffff177224 */ /* 0x000fe200078e00ff */
[----:B------:R-:W0:Y:S01]  /*0670*/  LDCU.64 UR8, c[0x4][URZ] ;  /* 0x01000000ff0877ac */ /* 0x000e220008000a00 */
[----:B------:R-:W-:Y:S01]  /*0680*/  LOP3.LUT R25, R0, 0x80000000, RZ, 0xfc, !PT ;  /* 0x8000000000197812 */ /* 0x000fe200078efcff */
[----:B------:R-:W-:Y:S01]  /*0690*/  UMOV UR5, URZ ;  /* 0x000000ff00057c82 */ /* 0x000fe20008000000 */
[----:B------:R-:W-:-:S05]  /*06a0*/  UMOV UR4, URZ ;  /* 0x000000ff00047c82 */ /* 0x000fca0008000000 */
.L_x_91:
        /* <DEDUP_REMOVED lines=17> */
[--C-:B------:R-:W-:Y:S02]  /*07c0*/  @P0 IMAD.MOV.U32 R13, RZ, RZ, R0.reuse ;  /* 0x000000ffff0d0224 */ /* 0x100fe400078e0000 */
[--C-:B------:R-:W-:Y:S02]  /*07d0*/  @P1 IMAD.MOV.U32 R18, RZ, RZ, R0.reuse ;  /* 0x000000ffff121224 */ /* 0x100fe400078e0000 */
        /* <DEDUP_REMOVED lines=20> */
[----:B------:R-:W-:Y:S02]  /*0920*/  @P4 IMAD.MOV.U32 R5, RZ, RZ, R13 ;  /* 0x000000ffff054224 */ /* 0x000fe400078e000d */
[--C-:B------:R-:W-:Y:S01]  /*0930*/  @P4 IMAD.MOV.U32 R0, RZ, RZ, R18.reuse ;  /* 0x000000ffff004224 */ /* 0x100fe200078e0012 */
[----:B------:R-:W-:Y:S01]  /*0940*/  ISETP.EQ.AND P4, PT, R7, 0x4, PT ;  /* 0x000000040700780c */ /* 0x000fe20003f82270 */
[----:B------:R-:W-:Y:S02]  /*0950*/  @P2 IMAD.MOV.U32 R5, RZ, RZ, R18 ;  /* 0x000000ffff052224 */ /* 0x000fe400078e0012 */
[--C-:B------:R-:W-:Y:S01]  /*0960*/  @P2 IMAD.MOV.U32 R0, RZ, RZ, R19.reuse ;  /* 0x000000ffff002224 */ /* 0x100fe200078e0013 */
[----:B------:R-:W-:Y:S01]  /*0970*/  @P1 MOV R0, R20 ;  /* 0x0000001400001202 */ /* 0x000fe20000000f00 */
        /* <DEDUP_REMOVED lines=20> */
.L_x_93:
[----:B------:R-:W-:Y:S05]  /*0ac0*/  BSYNC.RECONVERGENT B1 ;  /* 0x0000000000017941 */ /* 0x000fea0003800200 */
.L_x_92:
        /* <DEDUP_REMOVED lines=18> */
.L_x_90:
[----:B------:R-:W-:Y:S05]  /*0bf0*/  BSYNC.RECONVERGENT B0 ;  /* 0x0000000000007941 */ /* 0x000fea0003800200 */
.L_x_89:
[----:B------:R-:W-:Y:S02]  /*0c00*/  IMAD.MOV.U32 R23, RZ, RZ, 0x37cbac00 ;  /* 0x37cbac00ff177424 */ /* 0x000fe400078e00ff */
[----:B------:R-:W-:Y:S01]  /*0c10*/  FMUL R4, R0, R0 ;  /* 0x0000000000047220 */ /* 0x000fe20000400000 */
[C---:B------:R-:W-:Y:S01]  /*0c20*/  LOP3.LUT R6, R24.reuse, 0x1, RZ, 0xc0, !PT ;  /* 0x0000000118067812 */ /* 0x040fe200078ec0ff */
[----:B------:R-:W-:Y:S01]  /*0c30*/  IMAD.MOV.U32 R7, RZ, RZ, 0x3d2aaabb ;  /* 0x3d2aaabbff077424 */ /* 0x000fe200078e00ff */
[----:B------:R-:W-:Y:S01]  /*0c40*/  LOP3.LUT P1, RZ, R24, 0x2, RZ, 0xc0, !PT ;  /* 0x0000000218ff7812 */ /* 0x000fe2000782c0ff */
[----:B------:R-:W-:Y:S01]  /*0c50*/  FFMA R5, R4, R23, -0.0013887860113754868507 ;  /* 0xbab607ed04057423 */ /* 0x000fe20000000017 */
[----:B------:R-:W-:Y:S01]  /*0c60*/  ISETP.NE.U32.AND P0, PT, R6, 0x1, PT ;  /* 0x000000010600780c */ /* 0x000fe20003f05070 */
[----:B------:R-:W-:Y:S02]  /*0c70*/  IMAD.MOV.U32 R6, RZ, RZ, 0x3effffff ;  /* 0x3effffffff067424 */ /* 0x000fe400078e00ff */
[----:B------:R-:W-:Y:S01]  /*0c80*/  FMUL R25, R8, -R8 ;  /* 0x8000000808197220 */ /* 0x000fe20000400000 */
[----:B-----5:R-:W-:Y:S01]  /*0c90*/  FADD R14, R9, R14 ;  /* 0x0000000e090e7221 */ /* 0x020fe20000000000 */
[----:B------:R-:W-:Y:S01]  /*0ca0*/  FSEL R5, R5, -0.00019574658654164522886, !P0 ;  /* 0xb94d415305057808 */ /* 0x000fe20004000000 */
[----:B------:R-:W-:Y:S01]  /*0cb0*/  BSSY.RECONVERGENT B0, `(.L_x_94) ;  /* 0x000006a000007945 */ /* 0x000fe20003800200 */
[----:B------:R-:W-:Y:S01]  /*0cc0*/  FSEL R7, R7, 0.0083327032625675201416, !P0 ;  /* 0x3c0885e407077808 */ /* 0x000fe20004000000 */
[----:B------:R-:W-:Y:S01]  /*0cd0*/  FMUL R25, R25, R14 ;  /* 0x0000000e19197220 */ /* 0x000fe20000400000 */
[----:B------:R-:W-:-:S02]  /*0ce0*/  FSEL R0, R0, 1, P0 ;  /* 0x3f80000000007808 */ /* 0x000fc40000000000 */
[----:B------:R-:W-:Y:S01]  /*0cf0*/  FSEL R6, -R6, -0.16666662693023681641, !P0 ;  /* 0xbe2aaaa806067808 */ /* 0x000fe20004000100 */
[C---:B------:R-:W-:Y:S01]  /*0d00*/  FFMA R7, R4.reuse, R5, R7 ;  /* 0x0000000504077223 */ /* 0x040fe20000000007 */
        /* <DEDUP_REMOVED lines=17> */
.L_x_96:
        /* <DEDUP_REMOVED lines=42> */
[----:B------:R-:W-:Y:S02]  /*10c0*/  @P2 IMAD.MOV.U32 R4, RZ, RZ, R18 ;  /* 0x000000ffff042224 */ /* 0x000fe400078e0012 */
[--C-:B------:R-:W-:Y:S02]  /*10d0*/  @P2 IMAD.MOV.U32 R0, RZ, RZ, R19.reuse ;  /* 0x000000ffff002224 */ /* 0x100fe400078e0013 */
[----:B------:R-:W-:Y:S01]  /*10e0*/  @P1 IMAD.MOV.U32 R4, RZ, RZ, R19 ;  /* 0x000000ffff041224 */ /* 0x000fe200078e0013 */
[----:B------:R-:W-:Y:S01]  /*10f0*/  @P0 MOV R4, R20 ;  /* 0x0000001400040202 */ /* 0x000fe20000000f00 */
[----:B------:R-:W-:-:S02]  /*1100*/  @P1 IMAD.MOV.U32 R0, RZ, RZ, R20 ;  /* 0x000000ffff001224 */ /* 0x000fc400078e0014 */
[--C-:B------:R-:W-:Y:S02]  /*1110*/  @P0 IMAD.MOV.U32 R0, RZ, RZ, R21.reuse ;  /* 0x000000ffff000224 */ /* 0x100fe400078e0015 */
[----:B------:R-:W-:Y:S02]  /*1120*/  @P3 IMAD.MOV.U32 R4, RZ, RZ, R21 ;  /* 0x000000ffff043224 */ /* 0x000fe400078e0015 */
[--C-:B------:R-:W-:Y:S02]  /*1130*/  @P3 IMAD.MOV.U32 R0, RZ, RZ, R22.reuse ;  /* 0x000000ffff003224 */ /* 0x100fe400078e0016 */
        /* <DEDUP_REMOVED lines=10> */
[----:B------:R-:W-:-:S03]  /*11e0*/  @P5 IMAD.MOV.U32 R13, RZ, RZ, R22 ;  /* 0x000000ffff0d5224 */ /* 0x000fc600078e0016 */
[----:B------:R-:W-:-:S07]  /*11f0*/  SHF.L.W.U32.HI R0, R4, R5, R0 ;  /* 0x0000000504007219 */ /* 0x000fce0000010e00 */
[----:B------:R-:W-:-:S05]  /*1200*/  @P0 IMAD.MOV.U32 R13, RZ, RZ, R15 ;  /* 0x000000ffff0d0224 */ /* 0x000fca00078e000f */
[----:B------:R-:W-:-:S07]  /*1210*/  SHF.L.W.U32.HI R4, R13, R5, R4 ;  /* 0x000000050d047219 */ /* 0x000fce0000010e04 */
.L_x_98:
[----:B------:R-:W-:Y:S05]  /*1220*/  BSYNC.RECONVERGENT B1 ;  /* 0x0000000000017941 */ /* 0x000fea0003800200 */
.L_x_97:
        /* <DEDUP_REMOVED lines=18> */
.L_x_95:
[----:B------:R-:W-:Y:S05]  /*1350*/  BSYNC.RECONVERGENT B0 ;  /* 0x0000000000007941 */ /* 0x000fea0003800200 */
.L_x_94:
[----:B------:R-:W-:Y:S01]  /*1360*/  FMUL R4, R16, R16 ;  /* 0x0000001010047220 */ /* 0x000fe20000400000 */
[C---:B------:R-:W-:Y:S01]  /*1370*/  LOP3.LUT R0, R17.reuse, 0x1, RZ, 0xc0, !PT ;  /* 0x0000000111007812 */ /* 0x040fe200078ec0ff */
[----:B------:R-:W-:Y:S01]  /*1380*/  IMAD.MOV.U32 R6, RZ, RZ, 0x3e2aaaa8 ;  /* 0x3e2aaaa8ff067424 */ /* 0x000fe200078e00ff */
[----:B------:R-:W-:Y:S01]  /*1390*/  MOV R5, 0x3c0885e4 ;  /* 0x3c0885e400057802 */ /* 0x000fe20000000f00 */
[----:B------:R-:W-:Y:S01]  /*13a0*/  FFMA R23, R4, R23, -0.0013887860113754868507 ;  /* 0xbab607ed04177423 */ /* 0x000fe20000000017 */
[----:B------:R-:W-:Y:S01]  /*13b0*/  ISETP.NE.U32.AND P0, PT, R0, 0x1, PT ;  /* 0x000000010000780c */ /* 0x000fe20003f05070 */
[----:B------:R-:W-:Y:S01]  /*13c0*/  VIADD R17, R17, 0x1 ;  /* 0x0000000111117836 */ /* 0x000fe20000000000 */
[----:B------:R-:W0:Y:S01]  /*13d0*/  MUFU.RCP R14, R3 ;  /* 0x00000003000e7308 */ /* 0x000e220000001000 */
        /* <DEDUP_REMOVED lines=9> */
[----:B------:R-:W-:Y:S01]  /*1470*/  FFMA R0, R5, R6, R0 ;  /* 0x0000000605007223 */ /* 0x000fe20000000000 */
[----:B0-----:R-:W-:-:S03]  /*1480*/  FFMA R5, -R3, R14, 1 ;  /* 0x3f80000003057423 */ /* 0x001fc6000000010e */
[----:B------:R-:W-:Y:S01]  /*1490*/  @P1 FADD R0, RZ, -R0 ;  /* 0x80000000ff001221 */ /* 0x000fe20000000000 */
[----:B------:R-:W-:-:S03]  /*14a0*/  FFMA R5, R14, R5, R14 ;  /* 0x000000050e057223 */ /* 0x000fc6000000000e */
[----:B------:R-:W-:-:S04]  /*14b0*/  FFMA R8, -R9, R0, R8 ;  /* 0x0000000009087223 */ /* 0x000fc80000000108 */
[----:B------:R-:W-:-:S04]  /*14c0*/  FFMA R25, -R12, R8, R25 ;  /* 0x000000080c197223 */ /* 0x000fc80000000119 */
[----:B------:R-:W-:-:S04]  /*14d0*/  FADD R0, -R10, R25 ;  /* 0x000000190a007221 */ /* 0x000fc80000000100 */
[----:B------:R-:W0:Y:S01]  /*14e0*/  FCHK P0, R0, R3 ;  /* 0x0000000300007302 */ /* 0x000e220000000000 */
[----:B------:R-:W-:-:S04]  /*14f0*/  FFMA R4, R0, R5, RZ ;  /* 0x0000000500047223 */ /* 0x000fc800000000ff */
[----:B------:R-:W-:-:S04]  /*1500*/  FFMA R6, -R3, R4, R0 ;  /* 0x0000000403067223 */ /* 0x000fc80000000100 */
[----:B------:R-:W-:Y:S01]  /*1510*/  FFMA R4, R5, R6, R4 ;  /* 0x0000000605047223 */ /* 0x000fe20000000004 */
[----:B0-----:R-:W-:Y:S06]  /*1520*/  @!P0 BRA `(.L_x_100) ;  /* 0x00000000000c8947 */ /* 0x001fec0003800000 */
[----:B------:R-:W-:-:S07]  /*1530*/  MOV R4, 0x1550 ;  /* 0x0000155000047802 */ /* 0x000fce0000000f00 */
[----:B------:R-:W-:Y:S05]  /*1540*/  CALL.REL.NOINC `($__internal_2_$__cuda_sm3x_div_rn_noftz_f32_slowpath) ;  /* 0x0000000000247944 */ /* 0x000fea0003c00000 */
[----:B------:R-:W-:-:S07]  /*1550*/  IMAD.MOV.U32 R4, RZ, RZ, R0 ;  /* 0x000000ffff047224 */ /* 0x000fce00078e0000 */
.L_x_100:
[----:B------:R-:W-:Y:S05]  /*1560*/  BSYNC.RECONVERGENT B0 ;  /* 0x0000000000007941 */ /* 0x000fea0003800200 */
.L_x_99:
[----:B------:R-:W-:-:S13]  /*1570*/  FSETP.GT.AND P0, PT, |R4|, 1, PT ;  /* 0x3f8000000400780b */ /* 0x000fda0003f04200 */
[----:B------:R-:W-:Y:S05]  /*1580*/  @!P0 EXIT ;  /* 0x000000000000894d */ /* 0x000fea0003800000 */
[----:B------:R-:W0:Y:S01]  /*1590*/  LDC.64 R4, c[0x0][0x398] ;  /* 0x0000e600ff047b82 */ /* 0x000e220000000a00 */
[----:B------:R-:W-:Y:S02]  /*15a0*/  IMAD.MOV.U32 R7, RZ, RZ, 0x3f800000 ;  /* 0x3f800000ff077424 */ /* 0x000fe400078e00ff */
[----:B0-----:R-:W-:-:S05]  /*15b0*/  IMAD.WIDE R2, R2, 0x4, R4 ;  /* 0x0000000402027825 */ /* 0x001fca00078e0204 */
[----:B------:R-:W-:Y:S01]  /*15c0*/  REDG.E.ADD.F32.FTZ.RN.STRONG.GPU desc[UR6][R2.64], R7 ;  /* 0x00000007020079a6 */ /* 0x000fe2000c12f306 */
[----:B------:R-:W-:Y:S05]  /*15d0*/  EXIT ;  /* 0x000000000000794d */ /* 0x000fea0003800000 */
        .weak           $__internal_2_$__cuda_sm3x_div_rn_noftz_f32_slowpath
        .type           $__internal_2_$__cuda_sm3x_div_rn_noftz_f32_slowpath,@function
        .size           $__internal_2_$__cuda_sm3x_div_rn_noftz_f32_slowpath,(.L_x_214 - $__internal_2_$__cuda_sm3x_div_rn_noftz_f32_slowpath)
$__internal_2_$__cuda_sm3x_div_rn_noftz_f32_slowpath:
        /* <DEDUP_REMOVED lines=36> */
.L_x_102:
        /* <DEDUP_REMOVED lines=51> */
.L_x_109:
[----:B------:R-:W-:-:S04]  /*1b50*/  LOP3.LUT R0, R0, 0x80000000, RZ, 0xc0, !PT ;  /* 0x8000000000007812 */ /* 0x000fc800078ec0ff */
[----:B------:R-:W-:Y:S01]  /*1b60*/  LOP3.LUT R0, R0, 0x7f800000, RZ, 0xfc, !PT ;  /* 0x7f80000000007812 */ /* 0x000fe200078efcff */
[----:B------:R-:W-:Y:S06]  /*1b70*/  BRA `(.L_x_110) ;  /* 0x0000000000047947 */ /* 0x000fec0003800000 */
.L_x_108:
[----:B------:R-:W-:-:S07]  /*1b80*/  IMAD R0, R6, 0x800000, R0 ;  /* 0x0080000006007824 */ /* 0x000fce00078e0200 */
.L_x_110:
[----:B------:R-:W-:Y:S05]  /*1b90*/  BSYNC.RECONVERGENT B2 ;  /* 0x0000000000027941 */ /* 0x000fea0003800200 */
.L_x_107:
[----:B------:R-:W-:Y:S05]  /*1ba0*/  BRA `(.L_x_111) ;  /* 0x0000000000207947 */ /* 0x000fea0003800000 */
.L_x_106:
[----:B------:R-:W-:-:S04]  /*1bb0*/  LOP3.LUT R0, R6, 0x80000000, R5, 0x48, !PT ;  /* 0x8000000006007812 */ /* 0x000fc800078e4805 */
[----:B------:R-:W-:Y:S01]  /*1bc0*/  LOP3.LUT R0, R0, 0x7f800000, RZ, 0xfc, !PT ;  /* 0x7f80000000007812 */ /* 0x000fe200078efcff */
[----:B------:R-:W-:Y:S06]  /*1bd0*/  BRA `(.L_x_111) ;  /* 0x0000000000147947 */ /* 0x000fec0003800000 */
.L_x_105:
[----:B------:R-:W-:Y:S01]  /*1be0*/  LOP3.LUT R0, R6, 0x80000000, R5, 0x48, !PT ;  /* 0x8000000006007812 */ /* 0x000fe200078e4805 */
[----:B------:R-:W-:Y:S06]  /*1bf0*/  BRA `(.L_x_111) ;  /* 0x00000000000c7947 */ /* 0x000fec0003800000 */
.L_x_104:
[----:B------:R-:W0:Y:S01]  /*1c00*/  MUFU.RSQ R0, -QNAN ;  /* 0xffc0000000007908 */ /* 0x000e220000001400 */
[----:B------:R-:W-:Y:S05]  /*1c10*/  BRA `(.L_x_111) ;  /* 0x0000000000047947 */ /* 0x000fea0003800000 */
.L_x_103:
[----:B------:R-:W-:-:S07]  /*1c20*/  FADD.FTZ R0, R0, R3 ;  /* 0x0000000300007221 */ /* 0x000fce0000010000 */
.L_x_111:
[----:B------:R-:W-:Y:S05]  /*1c30*/  BSYNC.RECONVERGENT B1 ;  /* 0x0000000000017941 */ /* 0x000fea0003800200 */
.L_x_101:
[----:B------:R-:W-:-:S04]  /*1c40*/  IMAD.MOV.U32 R5, RZ, RZ, 0x0 ;  /* 0x00000000ff057424 */ /* 0x000fc800078e00ff */
[----:B0-----:R-:W-:Y:S05]  /*1c50*/  RET.REL.NODEC R4 `(calLineQFrom) ;  /* 0xffffffe004e87950 */ /* 0x001fea0003c3ffff */
.L_x_112:
        /* <DEDUP_REMOVED lines=10> */
.L_x_214:


//--------------------- .text.calLinePFrom        --------------------------
	.section	.text.calLinePFrom,"ax",@progbits
	.align	128
        .global         calLinePFrom
        .type           calLinePFrom,@function
        .size           calLinePFrom,(.L_x_215 - calLinePFrom)
        .other          calLinePFrom,@"STO_CUDA_ENTRY STV_DEFAULT"
calLinePFrom:
.text.calLinePFrom:
        /* <DEDUP_REMOVED lines=107> */
.L_x_115:
        /* <DEDUP_REMOVED lines=65> */
.L_x_117:
[----:B------:R-:W-:Y:S05]  /*0ac0*/  BSYNC.RECONVERGENT B1 ;  /* 0x0000000000017941 */ /* 0x000fea0003800200 */
.L_x_116:
        /* <DEDUP_REMOVED lines=18> */
.L_x_114:
[----:B------:R-:W-:Y:S05]  /*0bf0*/  BSYNC.RECONVERGENT B0 ;  /* 0x0000000000007941 */ /* 0x000fea0003800200 */
.L_x_113:
[----:B------:R-:W-:Y:S02]  /*0c00*/  IMAD.MOV.U32 R23, RZ, RZ, 0x37cbac00 ;  /* 0x37cbac00ff177424 */ /* 0x000fe400078e00ff */
[----:B------:R-:W-:Y:S01]  /*0c10*/  FMUL R4, R0, R0 ;  /* 0x0000000000047220 */ /* 0x000fe20000400000 */
[----:B------:R-:W-:Y:S01]  /*0c20*/  LOP3.LUT R6, R24, 0x1, RZ, 0xc0, !PT ;  /* 0x0000000118067812 */ /* 0x000fe200078ec0ff */
[----:B------:R-:W-:Y:S02]  /*0c30*/  IMAD.MOV.U32 R7, RZ, RZ, 0x3c0885e4 ;  /* 0x3c0885e4ff077424 */ /* 0x000fe400078e00ff */
[----:B------:R-:W-:Y:S01]  /*0c40*/  FMUL R25, R8, R8 ;  /* 0x0000000808197220 */ /* 0x000fe20000400000 */
[----:B------:R-:W-:Y:S01]  /*0c50*/  FFMA R5, R4, R23, -0.0013887860113754868507 ;  /* 0xbab607ed04057423 */ /* 0x000fe20000000017 */
[----:B------:R-:W-:Y:S01]  /*0c60*/  ISETP.NE.U32.AND P0, PT, R6, 0x1, PT ;  /* 0x000000010600780c */ /* 0x000fe20003f05070 */
[----:B------:R-:W-:Y:S02]  /*0c70*/  VIADD R24, R24, 0x1 ;  /* 0x0000000118187836 */ /* 0x000fe40000000000 */
[----:B-----5:R-:W-:Y:S01]  /*0c80*/  FADD R14, R15, R14 ;  /* 0x0000000e0f0e7221 */ /* 0x020fe20000000000 */
[----:B------:R-:W-:Y:S01]  /*0c90*/  IMAD.MOV.U32 R6, RZ, RZ, 0x3e2aaaa8 ;  /* 0x3e2aaaa8ff067424 */ /* 0x000fe200078e00ff */
[----:B------:R-:W-:Y:S01]  /*0ca0*/  FSEL R5, R5, -0.00019574658654164522886, P0 ;  /* 0xb94d415305057808 */ /* 0x000fe20000000000 */
[----:B------:R-:W-:Y:S01]  /*0cb0*/  BSSY.RECONVERGENT B0, `(.L_x_118) ;  /* 0x000006b000007945 */ /* 0x000fe20003800200 */
[----:B------:R-:W-:Y:S01]  /*0cc0*/  FSEL R7, R7, 0.041666727513074874878, !P0 ;  /* 0x3d2aaabb07077808 */ /* 0x000fe20004000000 */
[----:B------:R-:W-:Y:S01]  /*0cd0*/  FMUL R25, R25, R14 ;  /* 0x0000000e19197220 */ /* 0x000fe20000400000 */
[----:B------:R-:W-:-:S02]  /*0ce0*/  LOP3.LUT P1, RZ, R24, 0x2, RZ, 0xc0, !PT ;  /* 0x0000000218ff7812 */ /* 0x000fc4000782c0ff */
        /* <DEDUP_REMOVED lines=20> */
.L_x_120:
[----:B0-----:R-:W-:Y:S01]  /*0e30*/  IMAD.U32 R4, RZ, RZ, UR8 ;  /* 0x00000008ff047e24 */ /* 0x001fe2000f8e00ff */
[----:B------:R-:W-:-:S05]  /*0e40*/  MOV R5, UR9 ;  /* 0x0000000900057c02 */ /* 0x000fca0008000f00 */
        /* <DEDUP_REMOVED lines=25> */
[----:B------:R-:W-:Y:S02]  /*0fe0*/  LOP3.LUT P6, RZ, R5, 0x1f, RZ, 0xc0, !PT ;  /* 0x0000001f05ff7812 */ /* 0x000fe400078cc0ff */
[----:B------:R-:W-:-:S04]  /*0ff0*/  IADD3 R0, PT, PT, R0, -0x80, RZ ;  /* 0xffffff8000007810 */ /* 0x000fc80007ffe0ff */
        /* <DEDUP_REMOVED lines=35> */
.L_x_122:
[----:B------:R-:W-:Y:S05]  /*1230*/  BSYNC.RECONVERGENT B1 ;  /* 0x0000000000017941 */ /* 0x000fea0003800200 */
.L_x_121:
        /* <DEDUP_REMOVED lines=18> */
.L_x_119:
[----:B------:R-:W-:Y:S05]  /*1360*/  BSYNC.RECONVERGENT B0 ;  /* 0x0000000000007941 */ /* 0x000fea0003800200 */
.L_x_118:
[----:B------:R-:W-:Y:S01]  /*1370*/  FMUL R4, R16, R16 ;  /* 0x0000001010047220 */ /* 0x000fe20000400000 */
[C---:B------:R-:W-:Y:S01]  /*1380*/  LOP3.LUT R0, R17.reuse, 0x1, RZ, 0xc0, !PT ;  /* 0x0000000111007812 */ /* 0x040fe200078ec0ff */
[----:B------:R-:W-:Y:S01]  /*1390*/  IMAD.MOV.U32 R5, RZ, RZ, 0x3d2aaabb ;  /* 0x3d2aaabbff057424 */ /* 0x000fe200078e00ff */
[----:B------:R-:W-:Y:S01]  /*13a0*/  LOP3.LUT P1, RZ, R17, 0x2, RZ, 0xc0, !PT ;  /* 0x0000000211ff7812 */ /* 0x000fe2000782c0ff */
[----:B------:R-:W-:Y:S01]  /*13b0*/  FFMA R23, R4, R23, -0.0013887860113754868507 ;  /* 0xbab607ed04177423 */ /* 0x000fe20000000017 */
[----:B------:R-:W-:Y:S01]  /*13c0*/  ISETP.NE.U32.AND P0, PT, R0, 0x1, PT ;  /* 0x000000010000780c */ /* 0x000fe20003f05070 */
[----:B------:R-:W-:Y:S01]  /*13d0*/  IMAD.MOV.U32 R6, RZ, RZ, 0x3effffff ;  /* 0x3effffffff067424 */ /* 0x000fe200078e00ff */
[----:B------:R-:W0:Y:S01]  /*13e0*/  MUFU.RCP R14, R3 ;  /* 0x00000003000e7308 */ /* 0x000e220000001000 */
[----:B------:R-:W-:Y:S01]  /*13f0*/  BSSY.RECONVERGENT B0, `(.L_x_123) ;  /* 0x0000017000007945 */ /* 0x000fe20003800200 */
[----:B------:R-:W-:Y:S02]  /*1400*/  FSEL R23, R23, -0.00019574658654164522886, !P0 ;  /* 0xb94d415317177808 */ /* 0x000fe40004000000 */
[----:B------:R-:W-:-:S02]  /*1410*/  FSEL R5, R5, 0.0083327032625675201416, !P0 ;  /* 0x3c0885e405057808 */ /* 0x000fc40004000000 */
[----:B------:R-:W-:Y:S02]  /*1420*/  FSEL R6, -R6, -0.16666662693023681641, !P0 ;  /* 0xbe2aaaa806067808 */ /* 0x000fe40004000100 */
[----:B------:R-:W-:Y:S01]  /*1430*/  FSEL R0, R16, 1, P0 ;  /* 0x3f80000010007808 */ /* 0x000fe20000000000 */
[----:B------:R-:W-:-:S04]  /*1440*/  FFMA R5, R4, R23, R5 ;  /* 0x0000001704057223 */ /* 0x000fc80000000005 */
[C---:B------:R-:W-:Y:S01]  /*1450*/  FFMA R6, R4.reuse, R5, R6 ;  /* 0x0000000504067223 */ /* 0x040fe20000000006 */
[----:B------:R-:W-:-:S04]  /*1460*/  FFMA R5, R4, R0, RZ ;  /* 0x0000000004057223 */ /* 0x000fc800000000ff */
[----:B------:R-:W-:Y:S01]  /*1470*/  FFMA R0, R5, R6, R0 ;  /* 0x0000000605007223 */ /* 0x000fe20000000000 */
[----:B0-----:R-:W-:-:S03]  /*1480*/  FFMA R5, -R3, R14, 1 ;  /* 0x3f80000003057423 */ /* 0x001fc6000000010e */
[----:B------:R-:W-:Y:S01]  /*1490*/  @P1 FADD R0, RZ, -R0 ;  /* 0x80000000ff001221 */ /* 0x000fe20000000000 */
[----:B------:R-:W-:-:S03]  /*14a0*/  FFMA R5, R14, R5, R14 ;  /* 0x000000050e057223 */ /* 0x000fc6000000000e */
[----:B------:R-:W-:-:S04]  /*14b0*/  FFMA R8, R9, R0, R8 ;  /* 0x0000000009087223 */ /* 0x000fc80000000008 */
        /* <DEDUP_REMOVED lines=8> */
[----:B------:R-:W-:Y:S05]  /*1540*/  CALL.REL.NOINC `($__internal_3_$__cuda_sm3x_div_rn_noftz_f32_slowpath) ;  /* 0x0000000000247944 */ /* 0x000fea0003c00000 */
[----:B------:R-:W-:-:S07]  /*1550*/  IMAD.MOV.U32 R4, RZ, RZ, R0 ;  /* 0x000000ffff047224 */ /* 0x000fce00078e0000 */
.L_x_124:
[----:B------:R-:W-:Y:S05]  /*1560*/  BSYNC.RECONVERGENT B0 ;  /* 0x0000000000007941 */ /* 0x000fea0003800200 */
.L_x_123:
[----:B------:R-:W-:-:S13]  /*1570*/  FSETP.GT.AND P0, PT, |R4|, 1, PT ;  /* 0x3f8000000400780b */ /* 0x000fda0003f04200 */
[----:B------:R-:W-:Y:S05]  /*1580*/  @!P0 EXIT ;  /* 0x000000000000894d */ /* 0x000fea0003800000 */
[----:B------:R-:W0:Y:S01]  /*1590*/  LDC.64 R4, c[0x0][0x398] ;  /* 0x0000e600ff047b82 */ /* 0x000e220000000a00 */
[----:B------:R-:W-:Y:S02]  /*15a0*/  IMAD.MOV.U32 R7, RZ, RZ, 0x3f800000 ;  /* 0x3f800000ff077424 */ /* 0x000fe400078e00ff */
[----:B0-----:R-:W-:-:S05]  /*15b0*/  IMAD.WIDE R2, R2, 0x4, R4 ;  /* 0x0000000402027825 */ /* 0x001fca00078e0204 */
[----:B------:R-:W-:Y:S01]  /*15c0*/  REDG.E.ADD.F32.FTZ.RN.STRONG.GPU desc[UR6][R2.64], R7 ;  /* 0x00000007020079a6 */ /* 0x000fe2000c12f306 */
[----:B------:R-:W-:Y:S05]  /*15d0*/  EXIT ;  /* 0x000000000000794d */ /* 0x000fea0003800000 */
        .weak           $__internal_3_$__cuda_sm3x_div_rn_noftz_f32_slowpath
        .type           $__internal_3_$__cuda_sm3x_div_rn_noftz_f32_slowpath,@function
        .size           $__internal_3_$__cuda_sm3x_div_rn_noftz_f32_slowpath,(.L_x_215 - $__internal_3_$__cuda_sm3x_div_rn_noftz_f32_slowpath)
$__internal_3_$__cuda_sm3x_div_rn_noftz_f32_slowpath:
        /* <DEDUP_REMOVED lines=36> */
.L_x_126:
        /* <DEDUP_REMOVED lines=51> */
.L_x_133:
[----:B------:R-:W-:-:S04]  /*1b50*/  LOP3.LUT R0, R0, 0x80000000, RZ, 0xc0, !PT ;  /* 0x8000000000007812 */ /* 0x000fc800078ec0ff */
[----:B------:R-:W-:Y:S01]  /*1b60*/  LOP3.LUT R0, R0, 0x7f800000, RZ, 0xfc, !PT ;  /* 0x7f80000000007812 */ /* 0x000fe200078efcff */
[----:B------:R-:W-:Y:S06]  /*1b70*/  BRA `(.L_x_134) ;  /* 0x0000000000047947 */ /* 0x000fec0003800000 */
.L_x_132:
[----:B------:R-:W-:-:S07]  /*1b80*/  IMAD R0, R6, 0x800000, R0 ;  /* 0x0080000006007824 */ /* 0x000fce00078e0200 */
.L_x_134:
[----:B------:R-:W-:Y:S05]  /*1b90*/  BSYNC.RECONVERGENT B2 ;  /* 0x0000000000027941 */ /* 0x000fea0003800200 */
.L_x_131:
[----:B------:R-:W-:Y:S05]  /*1ba0*/  BRA `(.L_x_135) ;  /* 0x0000000000207947 */ /* 0x000fea0003800000 */
.L_x_130:
[----:B------:R-:W-:-:S04]  /*1bb0*/  LOP3.LUT R0, R6, 0x80000000, R5, 0x48, !PT ;  /* 0x8000000006007812 */ /* 0x000fc800078e4805 */
[----:B------:R-:W-:Y:S01]  /*1bc0*/  LOP3.LUT R0, R0, 0x7f800000, RZ, 0xfc, !PT ;  /* 0x7f80000000007812 */ /* 0x000fe200078efcff */
[----:B------:R-:W-:Y:S06]  /*1bd0*/  BRA `(.L_x_135) ;  /* 0x0000000000147947 */ /* 0x000fec0003800000 */
.L_x_129:
[----:B------:R-:W-:Y:S01]  /*1be0*/  LOP3.LUT R0, R6, 0x80000000, R5, 0x48, !PT ;  /* 0x8000000006007812 */ /* 0x000fe200078e4805 */
[----:B------:R-:W-:Y:S06]  /*1bf0*/  BRA `(.L_x_135) ;  /* 0x00000000000c7947 */ /* 0x000fec0003800000 */
.L_x_128:
[----:B------:R-:W0:Y:S01]  /*1c00*/  MUFU.RSQ R0, -QNAN ;  /* 0xffc0000000007908 */ /* 0x000e220000001400 */
[----:B------:R-:W-:Y:S05]  /*1c10*/  BRA `(.L_x_135) ;  /* 0x0000000000047947 */ /* 0x000fea0003800000 */
.L_x_127:
[----:B------:R-:W-:-:S07]  /*1c20*/  FADD.FTZ R0, R0, R3 ;  /* 0x0000000300007221 */ /* 0x000fce0000010000 */
.L_x_135:
[----:B------:R-:W-:Y:S05]  /*1c30*/  BSYNC.RECONVERGENT B1 ;  /* 0x0000000000017941 */ /* 0x000fea0003800200 */
.L_x_125:
[----:B------:R-:W-:-:S04]  /*1c40*/  IMAD.MOV.U32 R5, RZ, RZ, 0x0 ;  /* 0x00000000ff057424 */ /* 0x000fc800078e00ff */
[----:B0-----:R-:W-:Y:S05]  /*1c50*/  RET.REL.NODEC R4 `(calLinePFrom) ;  /* 0xffffffe004e87950 */ /* 0x001fea0003c3ffff */
.L_x_136:
        /* <DEDUP_REMOVED lines=10> */
.L_x_215:


//--------------------- .text.calBusQ             --------------------------
	.section	.text.calBusQ,"ax",@progbits
	.align	128
        .global         calBusQ
        .type           calBusQ,@function
        .size           calBusQ,(.L_x_216 - calBusQ)
        .other          calBusQ,@"STO_CUDA_ENTRY STV_DEFAULT"
calBusQ:
.text.calBusQ:
        /* <DEDUP_REMOVED lines=16> */
[----:B------:R-:W4:Y:S06]  /*0100*/  LDCU.64 UR8, c[0x0][0x380] ;  /* 0x00007000ff0877ac */ /* 0x000f2c0008000a00 */
[----:B--2---:R-:W2:Y:S02]  /*0110*/  MUFU.RCP R0, R0 ;  /* 0x0000000000007308 */ /* 0x004ea40000001000 */
[----:B--2---:R-:W-:-:S06]  /*0120*/  VIADD R2, R0, 0xffffffe ;  /* 0x0ffffffe00027836 */ /* 0x004fcc0000000000 */
[----:B------:R2:W0:Y:S02]  /*0130*/  F2I.FTZ.U32.TRUNC.NTZ R3, R2 ;  /* 0x0000000200037305 */ /* 0x000424000021f000 */
[----:B--2---:R-:W-:Y:S02]  /*0140*/  IMAD.MOV.U32 R2, RZ, RZ, RZ ;  /* 0x000000ffff027224 */ /* 0x004fe400078e00ff */
[----:B0-----:R-:W-:-:S04]  /*0150*/  IMAD.MOV R5, RZ, RZ, -R3 ;  /* 0x000000ffff057224 */ /* 0x001fc800078e0a03 */
[----:B------:R-:W-:-:S04]  /*0160*/  IMAD R5, R5, R4, RZ ;  /* 0x0000000405057224 */ /* 0x000fc800078e02ff */
[----:B------:R-:W-:Y:S01]  /*0170*/  IMAD.HI.U32 R3, R3, R5, R2 ;  /* 0x0000000503037227 */ /* 0x000fe200078e0002 */
[----:B------:R-:W-:-:S03]  /*0180*/  LOP3.LUT R2, R6, R7, RZ, 0x3c, !PT ;  /* 0x0000000706027212 */ /* 0x000fc600078e3cff */
[----:B------:R-:W-:Y:S01]  /*0190*/  IMAD.MOV.U32 R5, RZ, RZ, R8 ;  /* 0x000000ffff057224 */ /* 0x000fe200078e0008 */
[----:B------:R-:W-:Y:S01]  /*01a0*/  ISETP.GE.AND P2, PT, R2, RZ, PT ;  /* 0x000000ff0200720c */ /* 0x000fe20003f46270 */
[----:B------:R-:W0:Y:S02]  /*01b0*/  LDC.64 R8, c[0x0][0x3c0] ;  /* 0x0000f000ff087b82 */ /* 0x000e240000000a00 */
[----:B------:R-:W-:-:S04]  /*01c0*/  IMAD.HI.U32 R0, R3, R5, RZ ;  /* 0x0000000503007227 */ /* 0x000fc800078e00ff */
[----:B------:R-:W-:-:S04]  /*01d0*/  IMAD.MOV R3, RZ, RZ, -R0 ;  /* 0x000000ffff037224 */ /* 0x000fc800078e0a00 */
[----:B------:R-:W-:-:S05]  /*01e0*/  IMAD R3, R4, R3, R5 ;  /* 0x0000000304037224 */ /* 0x000fca00078e0205 */
[----:B------:R-:W-:-:S13]  /*01f0*/  ISETP.GT.U32.AND P1, PT, R4, R3, PT ;  /* 0x000000030400720c */ /* 0x000fda0003f24070 */
[----:B------:R-:W-:Y:S02]  /*0200*/  @!P1 IMAD.IADD R3, R3, 0x1, -R4 ;  /* 0x0000000103039824 */ /* 0x000fe400078e0a04 */
[----:B------:R-:W-:Y:S01]  /*0210*/  @!P1 VIADD R0, R0, 0x1 ;  /* 0x0000000100009836 */ /* 0x000fe20000000000 */
[----:B------:R-:W-:Y:S02]  /*0220*/  ISETP.NE.AND P1, PT, R7, RZ, PT ;  /* 0x000000ff0700720c */ /* 0x000fe40003f25270 */
[----:B------:R-:W-:Y:S02]  /*0230*/  ISETP.GE.U32.AND P0, PT, R3, R4, PT ;  /* 0x000000040300720c */ /* 0x000fe40003f06070 */
[----:B------:R-:W2:Y:S11]  /*0240*/  LDC.64 R4, c[0x0][0x388] ;  /* 0x0000e200ff047b82 */ /* 0x000eb60000000a00 */
[----:B------:R-:W-:-:S05]  /*0250*/  @P0 IADD3 R0, PT, PT, R0, 0x1, RZ ;  /* 0x0000000100000810 */ /* 0x000fca0007ffe0ff */
[----:B------:R-:W-:Y:S01]  /*0260*/  @!P2 IMAD.MOV R0, RZ, RZ, -R0 ;  /* 0x000000ffff00a224 */ /* 0x000fe200078e0a00 */
[----:B------:R-:W-:-:S05]  /*0270*/  @!P1 LOP3.LUT R0, RZ, R7, RZ, 0x33, !PT ;  /* 0x00000007ff009212 */ /* 0x000fca00078e33ff */
[----:B------:R-:W-:-:S04]  /*0280*/  IMAD.MOV R3, RZ, RZ, -R0 ;  /* 0x000000ffff037224 */ /* 0x000fc800078e0a00 */
[----:B------:R-:W-:Y:S02]  /*0290*/  IMAD R3, R7, R3, R6 ;  /* 0x0000000307037224 */ /* 0x000fe400078e0206 */
[----:B------:R-:W4:Y:S02]  /*02a0*/  LDC.64 R6, c[0x0][0x390] ;  /* 0x0000e400ff067b82 */ /* 0x000f240000000a00 */
[----:B--2---:R-:W-:-:S05]  /*02b0*/  IMAD.WIDE R4, R3, 0x4, R4 ;  /* 0x0000000403047825 */ /* 0x004fca00078e0204 */
[----:B------:R-:W0:Y:S01]  /*02c0*/  LDG.E R15, desc[UR6][R4.64] ;  /* 0x00000006040f7981 */ /* 0x000e22000c1e1900 */
[----:B---3--:R-:W-:Y:S01]  /*02d0*/  VIADD R3, R3, UR4 ;  /* 0x0000000403037c36 */ /* 0x008fe20008000000 */
[----:B------:R-:W2:Y:S03]  /*02e0*/  LDCU UR4, c[0x0][0x3d8] ;  /* 0x00007b00ff0477ac */ /* 0x000ea60008000800 */
[----:B-1----:R-:W-:-:S04]  /*02f0*/  IMAD.WIDE R10, R3, 0x4, R10 ;  /* 0x00000004030a7825 */ /* 0x002fc800078e020a */
[----:B----4-:R-:W-:Y:S02]  /*0300*/  IMAD.WIDE R6, R3, 0x4, R6 ;  /* 0x0000000403067825 */ /* 0x010fe400078e0206 */
[----:B------:R-:W5:Y:S04]  /*0310*/  LDG.E R3, desc[UR6][R10.64] ;  /* 0x000000060a037981 */ /* 0x000f68000c1e1900 */
[----:B------:R-:W5:Y:S01]  /*0320*/  LDG.E R2, desc[UR6][R6.64] ;  /* 0x0000000606027981 */ /* 0x000f62000c1e1900 */
[----:B0-----:R-:W-:-:S06]  /*0330*/  IMAD.WIDE R8, R15, 0x4, R8 ;  /* 0x000000040f087825 */ /* 0x001fcc00078e0208 */
[----:B------:R0:W3:Y:S01]  /*0340*/  LDG.E R9, desc[UR6][R8.64+-0x4] ;  /* 0xfffffc0608097981 */ /* 0x0000e2000c1e1900 */
[----:B--2---:R-:W-:Y:S01]  /*0350*/  IMAD R4, R0, UR4, RZ ;  /* 0x0000000400047c24 */ /* 0x004fe2000f8e02ff */
[----:B------:R-:W-:-:S04]  /*0360*/  SHF.R.S32.HI R5, RZ, 0x1f, R15 ;  /* 0x0000001fff057819 */ /* 0x000fc8000001140f */
[----:B------:R-:W-:-:S04]  /*0370*/  IADD3 R13, P0, PT, R15, R4, RZ ;  /* 0x000000040f0d7210 */ /* 0x000fc80007f1e0ff */
[----:B0-----:R-:W-:Y:S02]  /*0380*/  LEA.HI.X.SX32 R8, R4, R5, 0x1, P0 ;  /* 0x0000000504087211 */ /* 0x001fe400000f0eff */
[C---:B------:R-:W-:Y:S01]  /*0390*/  LEA R12, P1, R13.reuse, UR8, 0x2 ;  /* 0x000000080d0c7c11 */ /* 0x040fe2000f8210ff */
[----:B------:R-:W-:Y:S03]  /*03a0*/  BSSY.RECONVERGENT B0, `(.L_x_137) ;  /* 0x0000110000007945 */ /* 0x000fe60003800200 */
[----:B------:R-:W-:Y:S01]  /*03b0*/  LEA.HI.X R13, R13, UR9, R8, 0x2, P1 ;  /* 0x000000090d0d7c11 */ /* 0x000fe200088f1408 */
[----:B------:R-:W-:Y:S01]  /*03c0*/  IMAD.MOV.U32 R5, RZ, RZ, RZ ;  /* 0x000000ffff057224 */ /* 0x000fe200078e00ff */
        /* <DEDUP_REMOVED lines=9> */
[----:B------:R-:W-:-:S07]  /*0460*/  IMAD.MOV.U32 R5, RZ, RZ, RZ ;  /* 0x000000ffff057224 */ /* 0x000fce00078e00ff */
.L_x_149:
        /* <DEDUP_REMOVED lines=8> */
[----:B0-----:R-:W-:-:S04]  /*04f0*/  IMAD.WIDE R14, R9, 0x4, R14 ;  /* 0x00000004090e7825 */ /* 0x001fc800078e020e */
[----:B---3--:R-:W-:-:S04]  /*0500*/  IMAD.IADD R29, R6, 0x1, R11 ;  /* 0x00000001061d7824 */ /* 0x008fc800078e020b */
[----:B-1----:R-:W-:-:S05]  /*0510*/  IMAD.WIDE R28, R29, 0x4, R26 ;  /* 0x000000041d1c7825 */ /* 0x002fca00078e021a */
[----:B------:R-:W2:Y:S01]  /*0520*/  LDG.E R21, desc[UR6][R28.64] ;  /* 0x000000061c157981 */ /* 0x000ea2000c1e1900 */
[----:B------:R-:W-:-:S03]  /*0530*/  IADD3 R25, PT, PT, R4, R11, RZ ;  /* 0x0000000b04197210 */ /* 0x000fc60007ffe0ff */
[----:B------:R-:W5:Y:S02]  /*0540*/  LDG.E R11, desc[UR6][R14.64] ;  /* 0x000000060e0b7981 */ /* 0x000f64000c1e1900 */
        /* <DEDUP_REMOVED lines=24> */
.L_x_141:
[----:B0-----:R-:W-:Y:S02]  /*06d0*/  IMAD.U32 R14, RZ, RZ, UR8 ;  /* 0x00000008ff0e7e24 */ /* 0x001fe4000f8e00ff */
[----:B------:R-:W-:-:S05]  /*06e0*/  IMAD.U32 R15, RZ, RZ, UR9 ;  /* 0x00000009ff0f7e24 */ /* 0x000fca000f8e00ff */
[----:B------:R-:W2:Y:S01]  /*06f0*/  LDG.E.CONSTANT R14, desc[UR6][R14.64] ;  /* 0x000000060e0e7981 */ /* 0x000ea2000c1e9900 */
[----:B------:R-:W-:Y:S01]  /*0700*/  UIADD3 UR4, UPT, UPT, UR4, 0x1, URZ ;  /* 0x0000000104047890 */ /* 0x000fe2000fffe0ff */
[C---:B------:R-:W-:Y:S01]  /*0710*/  ISETP.EQ.AND P1, PT, R26.reuse, 0x4, PT ;  /* 0x000000041a00780c */ /* 0x040fe20003f22270 */
[----:B------:R-:W-:Y:S01]  /*0720*/  UIADD3 UR8, UP1, UPT, UR8, 0x4, URZ ;  /* 0x0000000408087890 */ /* 0x000fe2000ff3e0ff */
[C---:B------:R-:W-:Y:S01]  /*0730*/  ISETP.EQ.AND P2, PT, R26.reuse, 0x8, PT ;  /* 0x000000081a00780c */ /* 0x040fe20003f42270 */
[----:B------:R-:W-:Y:S01]  /*0740*/  UISETP.NE.AND UP0, UPT, UR4, 0x6, UPT ;  /* 0x000000060400788c */ /* 0x000fe2000bf05270 */
[C---:B------:R-:W-:Y:S01]  /*0750*/  ISETP.EQ.AND P3, PT, R26.reuse, 0xc, PT ;  /* 0x0000000c1a00780c */ /* 0x040fe20003f62270 */
[----:B------:R-:W-:Y:S01]  /*0760*/  UIADD3.X UR9, UPT, UPT, URZ, UR9, URZ, UP1, !UPT ;  /* 0x00000009ff097290 */ /* 0x000fe20008ffe4ff */
[C---:B------:R-:W-:Y:S02]  /*0770*/  ISETP.EQ.AND P4, PT, R26.reuse, 0x10, PT ;  /* 0x000000101a00780c */ /* 0x040fe40003f82270 */
[----:B------:R-:W-:Y:S01]  /*0780*/  ISETP.EQ.AND P5, PT, R26, 0x14, PT ;  /* 0x000000141a00780c */ /* 0x000fe20003fa2270 */
[----:B--2---:R-:W-:-:S03]  /*0790*/  IMAD.WIDE.U32 R22, R14, R21, RZ ;  /* 0x000000150e167225 */ /* 0x004fc600078e00ff */
[----:B------:R-:W-:-:S04]  /*07a0*/  IADD3 R22, P0, PT, R22, R27, RZ ;  /* 0x0000001b16167210 */ /* 0x000fc80007f1e0ff */
[----:B------:R-:W-:Y:S01]  /*07b0*/  IADD3.X R27, PT, PT, R23, UR5, RZ, P0, !PT ;  /* 0x00000005171b7c10 */ /* 0x000fe200087fe4ff */
[--C-:B------:R-:W-:Y:S01]  /*07c0*/  @P2 IMAD.MOV.U32 R17, RZ, RZ, R22.reuse ;  /* 0x000000ffff112224 */ /* 0x100fe200078e0016 */
[C---:B------:R-:W-:Y:S01]  /*07d0*/  ISETP.EQ.AND P0, PT, R26.reuse, RZ, PT ;  /* 0x000000ff1a00720c */ /* 0x040fe20003f02270 */
[--C-:B------:R-:W-:Y:S01]  /*07e0*/  @P3 IMAD.MOV.U32 R18, RZ, RZ, R22.reuse ;  /* 0x000000ffff123224 */ /* 0x100fe200078e0016 */
[----:B------:R-:W-:Y:S01]  /*07f0*/  @P1 MOV R16, R22 ;  /* 0x0000001600101202 */ /* 0x000fe20000000f00 */
[--C-:B------:R-:W-:Y:S02]  /*0800*/  @P4 IMAD.MOV.U32 R19, RZ, RZ, R22.reuse ;  /* 0x000000ffff134224 */ /* 0x100fe400078e0016 */
[----:B------:R-:W-:Y:S02]  /*0810*/  @P5 IMAD.MOV.U32 R20, RZ, RZ, R22 ;  /* 0x000000ffff145224 */ /* 0x000fe400078e0016 */
[----:B------:R-:W-:-:S06]  /*0820*/  VIADD R26, R26, 0x4 ;  /* 0x000000041a1a7836 */ /* 0x000fcc0000000000 */
        /* <DEDUP_REMOVED lines=23> */
[--C-:B------:R-:W-:Y:S01]  /*09a0*/  @P1 IMAD.MOV.U32 R21, RZ, RZ, R18.reuse ;  /* 0x000000ffff151224 */ /* 0x100fe200078e0012 */
[----:B------:R-:W-:Y:S01]  /*09b0*/  @P0 MOV R21, R19 ;  /* 0x0000001300150202 */ /* 0x000fe20000000f00 */
[----:B------:R-:W-:Y:S02]  /*09c0*/  @P0 IMAD.MOV.U32 R15, RZ, RZ, R18 ;  /* 0x000000ffff0f0224 */ /* 0x000fe400078e0012 */
[----:B------:R-:W-:Y:S02]  /*09d0*/  @P3 IMAD.MOV.U32 R15, RZ, RZ, R19 ;  /* 0x000000ffff0f3224 */ /* 0x000fe400078e0013 */
[--C-:B------:R-:W-:Y:S02]  /*09e0*/  @P3 IMAD.MOV.U32 R21, RZ, RZ, R20.reuse ;  /* 0x000000ffff153224 */ /* 0x100fe400078e0014 */
[----:B------:R-:W-:Y:S02]  /*09f0*/  @P5 IMAD.MOV.U32 R15, RZ, RZ, R20 ;  /* 0x000000ffff0f5224 */ /* 0x000fe400078e0014 */
[----:B------:R-:W-:-:S02]  /*0a00*/  @P5 IMAD.MOV.U32 R21, RZ, RZ, R27 ;  /* 0x000000ffff155224 */ /* 0x000fc400078e001b */
[----:B------:R-:W-:Y:S01]  /*0a10*/  @P4 IMAD.MOV.U32 R15, RZ, RZ, R27 ;  /* 0x000000ffff0f4224 */ /* 0x000fe200078e001b */
[----:B------:R-:W-:Y:S06]  /*0a20*/  @!P6 BRA `(.L_x_143) ;  /* 0x00000000002ce947 */ /* 0x000fec0003800000 */
[----:B------:R-:W-:Y:S01]  /*0a30*/  ISETP.EQ.AND P6, PT, R22, 0x8, PT ;  /* 0x000000081600780c */ /* 0x000fe20003fc2270 */
[----:B------:R-:W-:Y:S01]  /*0a40*/  @P2 IMAD.MOV.U32 R22, RZ, RZ, R13 ;  /* 0x000000ffff162224 */ /* 0x000fe200078e000d */
[----:B------:R-:W-:Y:S01]  /*0a50*/  LOP3.LUT R14, R14, 0x1f, RZ, 0xc0, !PT ;  /* 0x0000001f0e0e7812 */ /* 0x000fe200078ec0ff */
[----:B------:R-:W-:Y:S01]  /*0a60*/  @P1 IMAD.MOV.U32 R22, RZ, RZ, R16 ;  /* 0x000000ffff161224 */ /* 0x000fe200078e0010 */
[----:B------:R-:W-:Y:S01]  /*0a70*/  @P0 MOV R22, R17 ;  /* 0x0000001100160202 */ /* 0x000fe20000000f00 */
[----:B------:R-:W-:Y:S01]  /*0a80*/  @P3 IMAD.MOV.U32 R22, RZ, RZ, R18 ;  /* 0x000000ffff163224 */ /* 0x000fe200078e0012 */
[----:B------:R-:W-:Y:S01]  /*0a90*/  SHF.L.W.U32.HI R21, R15, R14, R21 ;  /* 0x0000000e0f157219 */ /* 0x000fe20000010e15 */
[----:B------:R-:W-:Y:S02]  /*0aa0*/  @P5 IMAD.MOV.U32 R22, RZ, RZ, R19 ;  /* 0x000000ffff165224 */ /* 0x000fe400078e0013 */
[----:B------:R-:W-:-:S04]  /*0ab0*/  @P4 IMAD.MOV.U32 R22, RZ, RZ, R20 ;  /* 0x000000ffff164224 */ /* 0x000fc800078e0014 */
[----:B------:R-:W-:-:S05]  /*0ac0*/  @P6 IMAD.MOV.U32 R22, RZ, RZ, R27 ;  /* 0x000000ffff166224 */ /* 0x000fca00078e001b */
[----:B------:R-:W-:-:S07]  /*0ad0*/  SHF.L.W.U32.HI R15, R22, R14, R15 ;  /* 0x0000000e160f7219 */ /* 0x000fce0000010e0f */
.L_x_143:
[----:B------:R-:W-:Y:S05]  /*0ae0*/  BSYNC.RECONVERGENT B2 ;  /* 0x0000000000027941 */ /* 0x000fea0003800200 */
.L_x_142:
        /* <DEDUP_REMOVED lines=9> */
[C---:B------:R-:W-:Y:S02]  /*0b80*/  LEA.HI R21, R27.reuse, R26, RZ, 0x1 ;  /* 0x0000001a1b157211 */ /* 0x040fe400078f08ff */
[----:B------:R-:W0:Y:S01]  /*0b90*/  I2F.F64.S64 R14, R14 ;  /* 0x0000000e000e7312 */ /* 0x000e220000301c00 */
[----:B------:R-:W-:Y:S02]  /*0ba0*/  LOP3.LUT R27, R27, R12, RZ, 0x3c, !PT ;  /* 0x0000000c1b1b7212 */ /* 0x000fe400078e3cff */
[----:B------:R-:W-:Y:S02]  /*0bb0*/  IMAD.MOV R26, RZ, RZ, -R21 ;  /* 0x000000ffff1a7224 */ /* 0x000fe400078e0a15 */
[----:B------:R-:W-:-:S04]  /*0bc0*/  ISETP.GE.AND P1, PT, R27, RZ, PT ;  /* 0x000000ff1b00720c */ /* 0x000fc80003f26270 */
[----:B------:R-:W-:Y:S01]  /*0bd0*/  @!P0 IMAD.MOV.U32 R21, RZ, RZ, R26 ;  /* 0x000000ffff158224 */ /* 0x000fe200078e001a */
[----:B0-----:R-:W-:-:S10]  /*0be0*/  DMUL R22, R14, UR4 ;  /* 0x000000040e167c28 */ /* 0x001fd40008000000 */
[----:B------:R-:W0:Y:S02]  /*0bf0*/  F2F.F32.F64 R22, R22 ;  /* 0x0000001600167310 */ /* 0x000e240000301000 */
[----:B0-----:R-:W-:-:S07]  /*0c00*/  FSEL R26, -R22, R22, !P1 ;  /* 0x00000016161a7208 */ /* 0x001fce0004800100 */
.L_x_140:
[----:B------:R-:W-:Y:S05]  /*0c10*/  BSYNC.RECONVERGENT B1 ;  /* 0x0000000000017941 */ /* 0x000fea0003800200 */
.L_x_139:
[C---:B------:R-:W-:Y:S01]  /*0c20*/  LOP3.LUT P1, RZ, R21.reuse, 0x2, RZ, 0xc0, !PT ;  /* 0x0000000215ff7812 */ /* 0x040fe2000782c0ff */
[----:B------:R-:W-:Y:S01]  /*0c30*/  FMUL R15, R26, R26 ;  /* 0x0000001a1a0f7220 */ /* 0x000fe20000400000 */
[----:B------:R-:W-:Y:S01]  /*0c40*/  LOP3.LUT R14, R21, 0x1, RZ, 0xc0, !PT ;  /* 0x00000001150e7812 */ /* 0x000fe200078ec0ff */
[----:B------:R-:W-:Y:S01]  /*0c50*/  IMAD.MOV.U32 R22, RZ, RZ, 0x3d2aaabb ;  /* 0x3d2aaabbff167424 */ /* 0x000fe200078e00ff */
[----:B------:R-:W-:Y:S01]  /*0c60*/  MOV R21, 0x37cbac00 ;  /* 0x37cbac0000157802 */ /* 0x000fe20000000f00 */
[----:B------:R-:W-:Y:S01]  /*0c70*/  BSSY.RECONVERGENT B1, `(.L_x_144) ;  /* 0x000006b000017945 */ /* 0x000fe20003800200 */
[----:B------:R-:W-:-:S03]  /*0c80*/  ISETP.NE.U32.AND P0, PT, R14, 0x1, PT ;  /* 0x000000010e00780c */ /* 0x000fc60003f05070 */
[----:B------:R-:W-:Y:S01]  /*0c90*/  FFMA R14, R15, R21, -0.0013887860113754868507 ;  /* 0xbab607ed0f0e7423 */ /* 0x000fe20000000015 */
[----:B------:R-:W-:-:S04]  /*0ca0*/  FSEL R23, R22, 0.0083327032625675201416, !P0 ;  /* 0x3c0885e416177808 */ /* 0x000fc80004000000 */
[----:B------:R-:W-:-:S05]  /*0cb0*/  FSEL R14, R14, -0.00019574658654164522886, !P0 ;  /* 0xb94d41530e0e7808 */ /* 0x000fca0004000000 */
[----:B------:R-:W-:Y:S01]  /*0cc0*/  FFMA R27, R15, R14, R23 ;  /* 0x0000000e0f1b7223 */ /* 0x000fe20000000017 */
[----:B------:R-:W-:Y:S01]  /*0cd0*/  IMAD.MOV.U32 R23, RZ, RZ, 0x3effffff ;  /* 0x3effffffff177424 */ /* 0x000fe200078e00ff */
[----:B------:R-:W-:-:S04]  /*0ce0*/  FSEL R14, R26, 1, P0 ;  /* 0x3f8000001a0e7808 */ /* 0x000fc80000000000 */
        /* <DEDUP_REMOVED lines=17> */
.L_x_146:
        /* <DEDUP_REMOVED lines=18> */
[--C-:B------:R-:W-:Y:S02]  /*0f20*/  @P4 IMAD.MOV.U32 R18, RZ, RZ, R28.reuse ;  /* 0x000000ffff124224 */ /* 0x100fe400078e001c */
[----:B------:R-:W-:Y:S02]  /*0f30*/  @P5 IMAD.MOV.U32 R19, RZ, RZ, R28 ;  /* 0x000000ffff135224 */ /* 0x000fe400078e001c */
[----:B------:R-:W-:Y:S01]  /*0f40*/  @P6 MOV R20, R28 ;  /* 0x0000001c00146202 */ /* 0x000fe20000000f00 */
[----:B------:R-:W-:Y:S06]  /*0f50*/  @P0 BRA `(.L_x_146) ;  /* 0xfffffffc00a80947 */ /* 0x000fec000383ffff */
        /* <DEDUP_REMOVED lines=25> */
[----:B------:R-:W-:Y:S01]  /*10f0*/  @P3 IMAD.MOV.U32 R14, RZ, RZ, R20 ;  /* 0x000000ffff0e3224 */ /* 0x000fe200078e0014 */
[----:B------:R-:W-:Y:S01]  /*1100*/  @P4 MOV R25, R20 ;  /* 0x0000001400194202 */ /* 0x000fe20000000f00 */
[--C-:B------:R-:W-:Y:S02]  /*1110*/  @P4 IMAD.MOV.U32 R14, RZ, RZ, R27.reuse ;  /* 0x000000ffff0e4224 */ /* 0x100fe400078e001b */
[----:B------:R-:W-:Y:S01]  /*1120*/  @P5 IMAD.MOV.U32 R25, RZ, RZ, R27 ;  /* 0x000000ffff195224 */ /* 0x000fe200078e001b */
[----:B------:R-:W-:Y:S06]  /*1130*/  @!P6 BRA `(.L_x_148) ;  /* 0x00000000002ce947 */ /* 0x000fec0003800000 */
[----:B------:R-:W-:Y:S01]  /*1140*/  ISETP.EQ.AND P6, PT, R26, 0x8, PT ;  /* 0x000000081a00780c */ /* 0x000fe20003fc2270 */
[----:B------:R-:W-:Y:S01]  /*1150*/  @P2 IMAD.MOV.U32 R26, RZ, RZ, R13 ;  /* 0x000000ffff1a2224 */ /* 0x000fe200078e000d */
[----:B------:R-:W-:Y:S01]  /*1160*/  LOP3.LUT R15, R15, 0x1f, RZ, 0xc0, !PT ;  /* 0x0000001f0f0f7812 */ /* 0x000fe200078ec0ff */
[----:B------:R-:W-:Y:S02]  /*1170*/  @P1 IMAD.MOV.U32 R26, RZ, RZ, R16 ;  /* 0x000000ffff1a1224 */ /* 0x000fe400078e0010 */
[----:B------:R-:W-:Y:S01]  /*1180*/  @P0 IMAD.MOV.U32 R26, RZ, RZ, R17 ;  /* 0x000000ffff1a0224 */ /* 0x000fe200078e0011 */
[----:B------:R-:W-:Y:S01]  /*1190*/  SHF.L.W.U32.HI R14, R25, R15, R14 ;  /* 0x0000000f190e7219 */ /* 0x000fe20000010e0e */
[----:B------:R-:W-:Y:S01]  /*11a0*/  @P3 IMAD.MOV.U32 R26, RZ, RZ, R18 ;  /* 0x000000ffff1a3224 */ /* 0x000fe200078e0012 */
[----:B------:R-:W-:Y:S01]  /*11b0*/  @P4 MOV R26, R19 ;  /* 0x00000013001a4202 */ /* 0x000fe20000000f00 */
[----:B------:R-:W-:-:S04]  /*11c0*/  @P5 IMAD.MOV.U32 R26, RZ, RZ, R20 ;  /* 0x000000ffff1a5224 */ /* 0x000fc800078e0014 */
[----:B------:R-:W-:-:S05]  /*11d0*/  @P6 IMAD.MOV.U32 R26, RZ, RZ, R27 ;  /* 0x000000ffff1a6224 */ /* 0x000fca00078e001b */
[----:B------:R-:W-:-:S07]  /*11e0*/  SHF.L.W.U32.HI R25, R26, R15, R25 ;  /* 0x0000000f1a197219 */ /* 0x000fce0000010e19 */
.L_x_148:
[----:B------:R-:W-:Y:S05]  /*11f0*/  BSYNC.RECONVERGENT B2 ;  /* 0x0000000000027941 */ /* 0x000fea0003800200 */
.L_x_147:
[C-C-:B------:R-:W-:Y:S01]  /*1200*/  SHF.L.W.U32.HI R15, R25.reuse, 0x2, R14.reuse ;  /* 0x00000002190f7819 */ /* 0x140fe20000010e0e */
[----:B------:R-:W-:Y:S01]  /*1210*/  UMOV UR4, 0x54442d19 ;  /* 0x54442d1900047882 */ /* 0x000fe20000000000 */
[----:B------:R-:W-:Y:S01]  /*1220*/  SHF.R.U32.HI R28, RZ, 0x1e, R14 ;  /* 0x0000001eff1c7819 */ /* 0x000fe2000001160e */
[----:B------:R-:W-:Y:S01]  /*1230*/  IMAD.SHL.U32 R14, R25, 0x4, RZ ;  /* 0x00000004190e7824 */ /* 0x000fe200078e00ff */
[----:B------:R-:W-:Y:S01]  /*1240*/  SHF.R.S32.HI R26, RZ, 0x1f, R15 ;  /* 0x0000001fff1a7819 */ /* 0x000fe2000001140f */
[----:B------:R-:W-:Y:S01]  /*1250*/  UMOV UR5, 0x3bf921fb ;  /* 0x3bf921fb00057882 */ /* 0x000fe20000000000 */
[----:B------:R-:W-:Y:S02]  /*1260*/  ISETP.GE.AND P1, PT, R12, RZ, PT ;  /* 0x000000ff0c00720c */ /* 0x000fe40003f26270 */
[C---:B------:R-:W-:Y:S02]  /*1270*/  LOP3.LUT R12, R15.reuse, R12, RZ, 0x3c, !PT ;  /* 0x0000000c0f0c7212 */ /* 0x040fe400078e3cff */
[----:B------:R-:W-:-:S02]  /*1280*/  LEA.HI R25, R15, R28, RZ, 0x1 ;  /* 0x0000001c0f197211 */ /* 0x000fc400078f08ff */
[C---:B------:R-:W-:Y:S02]  /*1290*/  LOP3.LUT R15, R26.reuse, R15, RZ, 0x3c, !PT ;  /* 0x0000000f1a0f7212 */ /* 0x040fe400078e3cff */
[----:B------:R-:W-:Y:S02]  /*12a0*/  LOP3.LUT R14, R26, R14, RZ, 0x3c, !PT ;  /* 0x0000000e1a0e7212 */ /* 0x000fe400078e3cff */
[----:B------:R-:W-:Y:S01]  /*12b0*/  ISETP.GE.AND P0, PT, R12, RZ, PT ;  /* 0x000000ff0c00720c */ /* 0x000fe20003f06270 */
[----:B------:R-:W-:-:S03]  /*12c0*/  IMAD.MOV R12, RZ, RZ, -R25 ;  /* 0x000000ffff0c7224 */ /* 0x000fc600078e0a19 */
[----:B------:R-:W0:Y:S01]  /*12d0*/  I2F.F64.S64 R14, R14 ;  /* 0x0000000e000e7312 */ /* 0x000e220000301c00 */
[----:B------:R-:W-:Y:S01]  /*12e0*/  @!P1 IMAD.MOV.U32 R25, RZ, RZ, R12 ;  /* 0x000000ffff199224 */ /* 0x000fe200078e000c */
[----:B0-----:R-:W-:-:S10]  /*12f0*/  DMUL R26, R14, UR4 ;  /* 0x000000040e1a7c28 */ /* 0x001fd40008000000 */
[----:B------:R-:W0:Y:S02]  /*1300*/  F2F.F32.F64 R26, R26 ;  /* 0x0000001a001a7310 */ /* 0x000e240000301000 */
[----:B0-----:R-:W-:-:S07]  /*1310*/  FSEL R28, -R26, R26, !P0 ;  /* 0x0000001a1a1c7208 */ /* 0x001fce0004000100 */
.L_x_145:
[----:B------:R-:W-:Y:S05]  /*1320*/  BSYNC.RECONVERGENT B1 ;  /* 0x0000000000017941 */ /* 0x000fea0003800200 */
.L_x_144:
[----:B------:R-:W0:Y:S02]  /*1330*/  LDC.64 R14, c[0x0][0x3c8] ;  /* 0x0000f200ff0e7b82 */ /* 0x000e240000000a00 */
[----:B0-----:R-:W-:-:S05]  /*1340*/  IMAD.WIDE R14, R9, 0x4, R14 ;  /* 0x00000004090e7825 */ /* 0x001fca00078e020e */
[----:B------:R0:W2:Y:S01]  /*1350*/  LDG.E R9, desc[UR6][R14.64] ;  /* 0x000000060e097981 */ /* 0x0000a2000c1e1900 */
[C---:B------:R-:W-:Y:S01]  /*1360*/  LOP3.LUT R12, R25.reuse, 0x1, RZ, 0xc0, !PT ;  /* 0x00000001190c7812 */ /* 0x040fe200078ec0ff */
[----:B------:R-:W-:Y:S02]  /*1370*/  VIADD R25, R25, 0x1 ;  /* 0x0000000119197836 */ /* 0x000fe40000000000 */
[----:B------:R-:W-:Y:S01]  /*1380*/  FMUL R10, R7, R10 ;  /* 0x0000000a070a7220 */ /* 0x000fe20000400000 */
[----:B------:R-:W-:Y:S01]  /*1390*/  ISETP.NE.U32.AND P0, PT, R12, 0x1, PT ;  /* 0x000000010c00780c */ /* 0x000fe20003f05070 */
[----:B------:R-:W-:Y:S01]  /*13a0*/  FMUL R12, R28, R28 ;  /* 0x0000001c1c0c7220 */ /* 0x000fe20000400000 */
[----:B------:R-:W-:Y:S02]  /*13b0*/  LOP3.LUT P1, RZ, R25, 0x2, RZ, 0xc0, !PT ;  /* 0x0000000219ff7812 */ /* 0x000fe4000782c0ff */
[----:B------:R-:W-:Y:S01]  /*13c0*/  FSEL R27, R22, 0.0083327032625675201416, P0 ;  /* 0x3c0885e4161b7808 */ /* 0x000fe20000000000 */
[----:B------:R-:W-:Y:S01]  /*13d0*/  FFMA R21, R12, R21, -0.0013887860113754868507 ;  /* 0xbab607ed0c157423 */ /* 0x000fe20000000015 */
[----:B------:R-:W-:-:S02]  /*13e0*/  FSEL R22, -R23, -0.16666662693023681641, P0 ;  /* 0xbe2aaaa817167808 */ /* 0x000fc40000000100 */
[----:B------:R-:W-:Y:S02]  /*13f0*/  FSEL R28, R28, 1, !P0 ;  /* 0x3f8000001c1c7808 */ /* 0x000fe40004000000 */
[----:B------:R-:W-:-:S03]  /*1400*/  FSEL R21, R21, -0.00019574658654164522886, P0 ;  /* 0xb94d415315157808 */ /* 0x000fc60000000000 */
[C---:B0-----:R-:W-:Y:S02]  /*1410*/  FFMA R15, R12.reuse, R28, RZ ;  /* 0x0000001c0c0f7223 */ /* 0x041fe400000000ff */
[----:B------:R-:W-:-:S04]  /*1420*/  FFMA R21, R12, R21, R27 ;  /* 0x000000150c157223 */ /* 0x000fc8000000001b */
[----:B------:R-:W-:-:S04]  /*1430*/  FFMA R21, R12, R21, R22 ;  /* 0x000000150c157223 */ /* 0x000fc80000000016 */
[----:B------:R-:W-:-:S04]  /*1440*/  FFMA R15, R15, R21, R28 ;  /* 0x000000150f0f7223 */ /* 0x000fc8000000001c */
[----:B------:R-:W-:-:S04]  /*1450*/  @P1 FADD R15, RZ, -R15 ;  /* 0x8000000fff0f1221 */ /* 0x000fc80000000000 */
[----:B------:R-:W-:-:S04]  /*1460*/  FFMA R24, -R11, R15, R24 ;  /* 0x0000000f0b187223 */ /* 0x000fc80000000118 */
[----:B------:R-:W-:Y:S01]  /*1470*/  FFMA R5, R24, R10, R5 ;  /* 0x0000000a18057223 */ /* 0x000fe20000000005 */
[----:B--2---:R-:W-:-:S13]  /*1480*/  ISETP.NE.AND P0, PT, R9, -0x1, PT ;  /* 0xffffffff0900780c */ /* 0x004fda0003f05270 */
[----:B------:R-:W-:Y:S05]  /*1490*/  @P0 BRA `(.L_x_149) ;  /* 0xffffffec00f40947 */ /* 0x000fea000383ffff */
.L_x_138:
[----:B------:R-:W-:Y:S05]  /*14a0*/  BSYNC.RECONVERGENT B0 ;  /* 0x0000000000007941 */ /* 0x000fea0003800200 */
.L_x_137:
[----:B-----5:R-:W0:Y:S01]  /*14b0*/  MUFU.RCP R4, R3 ;  /* 0x0000000300047308 */ /* 0x020e220000001000 */
[----:B------:R-:W-:Y:S01]  /*14c0*/  FADD R2, -R2, R5 ;  /* 0x0000000502027221 */ /* 0x000fe20000000100 */
[----:B------:R-:W-:Y:S06]  /*14d0*/  BSSY.RECONVERGENT B0, `(.L_x_150) ;  /* 0x000000b000007945 */ /* 0x000fec0003800200 */
[----:B------:R-:W1:Y:S01]  /*14e0*/  FCHK P0, R2, R3 ;  /* 0x0000000302007302 */ /* 0x000e620000000000 */
[----:B0-----:R-:W-:-:S04]  /*14f0*/  FFMA R7, -R3, R4, 1 ;  /* 0x3f80000003077423 */ /* 0x001fc80000000104 */
[----:B------:R-:W-:-:S04]  /*1500*/  FFMA R7, R4, R7, R4 ;  /* 0x0000000704077223 */ /* 0x000fc80000000004 */
[----:B------:R-:W-:-:S04]  /*1510*/  FFMA R4, R2, R7, RZ ;  /* 0x0000000702047223 */ /* 0x000fc800000000ff */
[----:B------:R-:W-:-:S04]  /*1520*/  FFMA R5, -R3, R4, R2 ;  /* 0x0000000403057223 */ /* 0x000fc80000000102 */
[----:B------:R-:W-:Y:S01]  /*1530*/  FFMA R4, R7, R5, R4 ;  /* 0x0000000507047223 */ /* 0x000fe20000000004 */
[----:B-1----:R-:W-:Y:S06]  /*1540*/  @!P0 BRA `(.L_x_151) ;  /* 0x00000000000c8947 */ /* 0x002fec0003800000 */
[----:B------:R-:W-:-:S07]  /*1550*/  MOV R4, 0x1570 ;  /* 0x0000157000047802 */ /* 0x000fce0000000f00 */
[----:B------:R-:W-:Y:S05]  /*1560*/  CALL.REL.NOINC `($__internal_4_$__cuda_sm3x_div_rn_noftz_f32_slowpath) ;  /* 0x0000000000247944 */ /* 0x000fea0003c00000 */
[----:B------:R-:W-:-:S07]  /*1570*/  MOV R4, R2 ;  /* 0x0000000200047202 */ /* 0x000fce0000000f00 */
.L_x_151:
[----:B------:R-:W-:Y:S05]  /*1580*/  BSYNC.RECONVERGENT B0 ;  /* 0x0000000000007941 */ /* 0x000fea0003800200 */
.L_x_150:
[----:B------:R-:W-:-:S13]  /*1590*/  FSETP.GT.AND P0, PT, |R4|, 1, PT ;  /* 0x3f8000000400780b */ /* 0x000fda0003f04200 */
[----:B------:R-:W-:Y:S05]  /*15a0*/  @!P0 EXIT ;  /* 0x000000000000894d */ /* 0x000fea0003800000 */
[----:B------:R-:W0:Y:S01]  /*15b0*/  LDC.64 R2, c[0x0][0x3a0] ;  /* 0x0000e800ff027b82 */ /* 0x000e220000000a00 */
[----:B------:R-:W-:Y:S02]  /*15c0*/  IMAD.MOV.U32 R5, RZ, RZ, 0x3f800000 ;  /* 0x3f800000ff057424 */ /* 0x000fe400078e00ff */
[----:B0-----:R-:W-:-:S05]  /*15d0*/  IMAD.WIDE R2, R0, 0x4, R2 ;  /* 0x0000000400027825 */ /* 0x001fca00078e0202 */
[----:B------:R-:W-:Y:S01]  /*15e0*/  REDG.E.ADD.F32.FTZ.RN.STRONG.GPU desc[UR6][R2.64], R5 ;  /* 0x00000005020079a6 */ /* 0x000fe2000c12f306 */
[----:B------:R-:W-:Y:S05]  /*15f0*/  EXIT ;  /* 0x000000000000794d */ /* 0x000fea0003800000 */
        .weak           $__internal_4_$__cuda_sm3x_div_rn_noftz_f32_slowpath
        .type           $__internal_4_$__cuda_sm3x_div_rn_noftz_f32_slowpath,@function
        .size           $__internal_4_$__cuda_sm3x_div_rn_noftz_f32_slowpath,(.L_x_216 - $__internal_4_$__cuda_sm3x_div_rn_noftz_f32_slowpath)
$__internal_4_$__cuda_sm3x_div_rn_noftz_f32_slowpath:
[--C-:B------:R-:W-:Y:S01]  /*1600*/  SHF.R.U32.HI R6, RZ, 0x17, R3.reuse ;  /* 0x00000017ff067819 */ /* 0x100fe20000011603 */
[----:B------:R-:W-:Y:S01]  /*1610*/  BSSY.RECONVERGENT B1, `(.L_x_152) ;  /* 0x0000064000017945 */ /* 0x000fe20003800200 */
[--C-:B------:R-:W-:Y:S02]  /*1620*/  SHF.R.U32.HI R5, RZ, 0x17, R2.reuse ;  /* 0x00000017ff057819 */ /* 0x100fe40000011602 */
[----:B------:R-:W-:Y:S01]  /*1630*/  LOP3.LUT R13, R6, 0xff, RZ, 0xc0, !PT ;  /* 0x000000ff060d7812 */ /* 0x000fe200078ec0ff */
[----:B------:R-:W-:Y:S01]  /*1640*/  IMAD.MOV.U32 R6, RZ, RZ, R3 ;  /* 0x000000ffff067224 */ /* 0x000fe200078e0003 */
[----:B------:R-:W-:Y:S01]  /*1650*/  LOP3.LUT R10, R5, 0xff, RZ, 0xc0, !PT ;  /* 0x000000ff050a7812 */ /* 0x000fe200078ec0ff */
[----:B------:R-:W-:Y:S02]  /*1660*/  IMAD.MOV.U32 R5, RZ, RZ, R2 ;  /* 0x000000ffff057224 */ /* 0x000fe400078e0002 */
        /* <DEDUP_REMOVED lines=24> */
[----:B------:R-:W-:Y:S01]  /*17f0*/  @P0 MOV R7, RZ ;  /* 0x000000ff00070202 */ /* 0x000fe20000000f00 */
[----:B------:R-:W-:Y:S02]  /*1800*/  @!P0 IMAD.MOV.U32 R7, RZ, RZ, -0x40 ;  /* 0xffffffc0ff078424 */ /* 0x000fe400078e00ff */
[----:B------:R-:W-:Y:S01]  /*1810*/  @!P0 FFMA R5, R2, 1.84467440737095516160e+19, RZ ;  /* 0x5f80000002058823 */ /* 0x000fe200000000ff */
[----:B------:R-:W-:Y:S01]  /*1820*/  @!P1 FFMA R6, R3, 1.84467440737095516160e+19, RZ ;  /* 0x5f80000003069823 */ /* 0x000fe200000000ff */
[----:B------:R-:W-:-:S07]  /*1830*/  @!P1 VIADD R7, R7, 0x40 ;  /* 0x0000004007079836 */ /* 0x000fce0000000000 */
.L_x_153:
        /* <DEDUP_REMOVED lines=17> */
[----:B------:R-:W-:-:S05]  /*1950*/  LOP3.LUT R3, R3, 0xff, RZ, 0xc0, !PT ;  /* 0x000000ff03037812 */ /* 0x000fca00078ec0ff */
[----:B------:R-:W-:-:S05]  /*1960*/  IMAD.IADD R7, R3, 0x1, R6 ;  /* 0x0000000103077824 */ /* 0x000fca00078e0206 */
[----:B------:R-:W-:-:S04]  /*1970*/  IADD3 R3, PT, PT, R7, -0x1, RZ ;  /* 0xffffffff07037810 */ /* 0x000fc80007ffe0ff */
        /* <DEDUP_REMOVED lines=31> */
.L_x_160:
[----:B------:R-:W-:-:S04]  /*1b70*/  LOP3.LUT R2, R2, 0x80000000, RZ, 0xc0, !PT ;  /* 0x8000000002027812 */ /* 0x000fc800078ec0ff */
[----:B------:R-:W-:Y:S01]  /*1b80*/  LOP3.LUT R2, R2, 0x7f800000, RZ, 0xfc, !PT ;  /* 0x7f80000002027812 */ /* 0x000fe200078efcff */
[----:B------:R-:W-:Y:S06]  /*1b90*/  BRA `(.L_x_161) ;  /* 0x0000000000047947 */ /* 0x000fec0003800000 */
.L_x_159:
[----:B------:R-:W-:-:S07]  /*1ba0*/  IMAD R2, R6, 0x800000, R2 ;  /* 0x0080000006027824 */ /* 0x000fce00078e0202 */
.L_x_161:
[----:B------:R-:W-:Y:S05]  /*1bb0*/  BSYNC.RECONVERGENT B2 ;  /* 0x0000000000027941 */ /* 0x000fea0003800200 */
.L_x_158:
[----:B------:R-:W-:Y:S05]  /*1bc0*/  BRA `(.L_x_162) ;  /* 0x0000000000207947 */ /* 0x000fea0003800000 */
.L_x_157:
[----:B------:R-:W-:-:S04]  /*1bd0*/  LOP3.LUT R2, R6, 0x80000000, R5, 0x48, !PT ;  /* 0x8000000006027812 */ /* 0x000fc800078e4805 */
[----:B------:R-:W-:Y:S01]  /*1be0*/  LOP3.LUT R2, R2, 0x7f800000, RZ, 0xfc, !PT ;  /* 0x7f80000002027812 */ /* 0x000fe200078efcff */
[----:B------:R-:W-:Y:S06]  /*1bf0*/  BRA `(.L_x_162) ;  /* 0x0000000000147947 */ /* 0x000fec0003800000 */
.L_x_156:
[----:B------:R-:W-:Y:S01]  /*1c00*/  LOP3.LUT R2, R6, 0x80000000, R5, 0x48, !PT ;  /* 0x8000000006027812 */ /* 0x000fe200078e4805 */
[----:B------:R-:W-:Y:S06]  /*1c10*/  BRA `(.L_x_162) ;  /* 0x00000000000c7947 */ /* 0x000fec0003800000 */
.L_x_155:
[----:B------:R-:W0:Y:S01]  /*1c20*/  MUFU.RSQ R2, -QNAN ;  /* 0xffc0000000027908 */ /* 0x000e220000001400 */
[----:B------:R-:W-:Y:S05]  /*1c30*/  BRA `(.L_x_162) ;  /* 0x0000000000047947 */ /* 0x000fea0003800000 */
.L_x_154:
[----:B------:R-:W-:-:S07]  /*1c40*/  FADD.FTZ R2, R2, R3 ;  /* 0x0000000302027221 */ /* 0x000fce0000010000 */
.L_x_162:
[----:B------:R-:W-:Y:S05]  /*1c50*/  BSYNC.RECONVERGENT B1 ;  /* 0x0000000000017941 */ /* 0x000fea0003800200 */
.L_x_152:
[----:B------:R-:W-:-:S04]  /*1c60*/  IMAD.MOV.U32 R5, RZ, RZ, 0x0 ;  /* 0x00000000ff057424 */ /* 0x000fc800078e00ff */
[----:B0-----:R-:W-:Y:S05]  /*1c70*/  RET.REL.NODEC R4 `(calBusQ) ;  /* 0xffffffe004e07950 */ /* 0x001fea0003c3ffff */
.L_x_163:
        /* <DEDUP_REMOVED lines=16> */
.L_x_216:


//--------------------- .text.calBusP             --------------------------
	.section	.text.calBusP,"ax",@progbits
	.align	128
        .global         calBusP
        .type           calBusP,@function
        .size           calBusP,(.L_x_217 - calBusP)
        .other          calBusP,@"STO_CUDA_ENTRY STV_DEFAULT"
calBusP:
.text.calBusP:
        /* <DEDUP_REMOVED lines=71> */
.L_x_176:
        /* <DEDUP_REMOVED lines=38> */
.L_x_168:
        /* <DEDUP_REMOVED lines=65> */
.L_x_170:
[----:B------:R-:W-:Y:S05]  /*0ae0*/  BSYNC.RECONVERGENT B2 ;  /* 0x0000000000027941 */ /* 0x000fea0003800200 */
.L_x_169:
        /* <DEDUP_REMOVED lines=18> */
.L_x_167:
[----:B------:R-:W-:Y:S05]  /*0c10*/  BSYNC.RECONVERGENT B1 ;  /* 0x0000000000017941 */ /* 0x000fea0003800200 */
.L_x_166:
[C---:B------:R-:W-:Y:S01]  /*0c20*/  LOP3.LUT R15, R21.reuse, 0x1, RZ, 0xc0, !PT ;  /* 0x00000001150f7812 */ /* 0x040fe200078ec0ff */
[----:B------:R-:W-:Y:S01]  /*0c30*/  IMAD.MOV.U32 R22, RZ, RZ, 0x3c0885e4 ;  /* 0x3c0885e4ff167424 */ /* 0x000fe200078e00ff */
[----:B------:R-:W-:Y:S01]  /*0c40*/  IADD3 R14, PT, PT, R21, 0x1, RZ ;  /* 0x00000001150e7810 */ /* 0x000fe20007ffe0ff */
[----:B------:R-:W-:Y:S01]  /*0c50*/  IMAD.MOV.U32 R21, RZ, RZ, 0x37cbac00 ;  /* 0x37cbac00ff157424 */ /* 0x000fe200078e00ff */
[----:B------:R-:W-:Y:S01]  /*0c60*/  ISETP.NE.U32.AND P0, PT, R15, 0x1, PT ;  /* 0x000000010f00780c */ /* 0x000fe20003f05070 */
[----:B------:R-:W-:Y:S01]  /*0c70*/  FMUL R15, R26, R26 ;  /* 0x0000001a1a0f7220 */ /* 0x000fe20000400000 */
[----:B------:R-:W-:Y:S01]  /*0c80*/  LOP3.LUT P1, RZ, R14, 0x2, RZ, 0xc0, !PT ;  /* 0x000000020eff7812 */ /* 0x000fe2000782c0ff */
[----:B------:R-:W-:Y:S01]  /*0c90*/  BSSY.RECONVERGENT B1, `(.L_x_171) ;  /* 0x000006a000017945 */ /* 0x000fe20003800200 */
[----:B------:R-:W-:Y:S01]  /*0ca0*/  FSEL R23, R22, 0.041666727513074874878, !P0 ;  /* 0x3d2aaabb16177808 */ /* 0x000fe20004000000 */
[----:B------:R-:W-:-:S05]  /*0cb0*/  FFMA R14, R15, R21, -0.0013887860113754868507 ;  /* 0xbab607ed0f0e7423 */ /* 0x000fca0000000015 */
[----:B------:R-:W-:-:S05]  /*0cc0*/  FSEL R14, R14, -0.00019574658654164522886, P0 ;  /* 0xb94d41530e0e7808 */ /* 0x000fca0000000000 */
[----:B------:R-:W-:Y:S01]  /*0cd0*/  FFMA R27, R15, R14, R23 ;  /* 0x0000000e0f1b7223 */ /* 0x000fe20000000017 */
[----:B------:R-:W-:Y:S01]  /*0ce0*/  IMAD.MOV.U32 R23, RZ, RZ, 0x3e2aaaa8 ;  /* 0x3e2aaaa8ff177424 */ /* 0x000fe200078e00ff */
[----:B------:R-:W-:-:S04]  /*0cf0*/  FSEL R14, R26, 1, !P0 ;  /* 0x3f8000001a0e7808 */ /* 0x000fc80004000000 */
[----:B------:R-:W-:Y:S02]  /*0d00*/  FSEL R26, -R23, -0.4999999701976776123, !P0 ;  /* 0xbeffffff171a7808 */ /* 0x000fe40004000100 */
        /* <DEDUP_REMOVED lines=12> */
[----:B------:R-:W-:Y:S01]  /*0dd0*/  MOV R25, RZ ;  /* 0x000000ff00197202 */ /* 0x000fe20000000f00 */
[----:B------:R-:W-:Y:S01]  /*0de0*/  IMAD.MOV.U32 R27, RZ, RZ, RZ ;  /* 0x000000ffff1b7224 */ /* 0x000fe200078e00ff */
[----:B------:R-:W-:Y:S02]  /*0df0*/  UMOV UR4, URZ ;  /* 0x000000ff00047c82 */ /* 0x000fe40008000000 */
[----:B------:R-:W-:-:S07]  /*0e00*/  LOP3.LUT R26, R26, 0x80000000, RZ, 0xfc, !PT ;  /* 0x800000001a1a7812 */ /* 0x000fce00078efcff */
.L_x_173:
[----:B------:R-:W0:Y:S02]  /*0e10*/  LDC.64 R14, c[0x4][RZ] ;  /* 0x01000000ff0e7b82 */ /* 0x000e240000000a00 */
[----:B0-----:R-:W-:-:S05]  /*0e20*/  IMAD.WIDE.U32 R28, R25, 0x4, R14 ;  /* 0x00000004191c7825 */ /* 0x001fca00078e000e */
[----:B------:R-:W2:Y:S02]  /*0e30*/  LDG.E.CONSTANT R15, desc[UR6][R28.64] ;  /* 0x000000061c0f7981 */ /* 0x000ea4000c1e9900 */
[----:B--2---:R-:W-:-:S03]  /*0e40*/  IMAD.WIDE.U32 R14, R15, R26, RZ ;  /* 0x0000001a0f0e7225 */ /* 0x004fc600078e00ff */
[----:B------:R-:W-:Y:S01]  /*0e50*/  IADD3 R28, P0, PT, R14, R27, RZ ;  /* 0x0000001b0e1c7210 */ /* 0x000fe20007f1e0ff */
[C---:B------:R-:W-:Y:S02]  /*0e60*/  IMAD.SHL.U32 R14, R25.reuse, 0x4, RZ ;  /* 0x00000004190e7824 */ /* 0x040fe400078e00ff */
        /* <DEDUP_REMOVED lines=13> */
[----:B------:R-:W-:Y:S02]  /*0f40*/  @P5 MOV R19, R28 ;  /* 0x0000001c00135202 */ /* 0x000fe40000000f00 */
[----:B------:R-:W-:Y:S01]  /*0f50*/  @P6 IMAD.MOV.U32 R20, RZ, RZ, R28 ;  /* 0x000000ffff146224 */ /* 0x000fe200078e001c */
        /* <DEDUP_REMOVED lines=21> */
[----:B------:R-:W-:Y:S02]  /*10b0*/  @P1 IMAD.MOV.U32 R25, RZ, RZ, R17 ;  /* 0x000000ffff191224 */ /* 0x000fe400078e0011 */
[----:B------:R-:W-:-:S02]  /*10c0*/  @P1 IMAD.MOV.U32 R14, RZ, RZ, R18 ;  /* 0x000000ffff0e1224 */ /* 0x000fc400078e0012 */
[----:B------:R-:W-:Y:S02]  /*10d0*/  @P0 IMAD.MOV.U32 R25, RZ, RZ, R18 ;  /* 0x000000ffff190224 */ /* 0x000fe400078e0012 */
[--C-:B------:R-:W-:Y:S01]  /*10e0*/  @P0 IMAD.MOV.U32 R14, RZ, RZ, R19.reuse ;  /* 0x000000ffff0e0224 */ /* 0x100fe200078e0013 */
[----:B------:R-:W-:Y:S01]  /*10f0*/  @P3 MOV R14, R20 ;  /* 0x00000014000e3202 */ /* 0x000fe20000000f00 */
[----:B------:R-:W-:Y:S02]  /*1100*/  @P3 IMAD.MOV.U32 R25, RZ, RZ, R19 ;  /* 0x000000ffff193224 */ /* 0x000fe400078e0013 */
[----:B------:R-:W-:Y:S02]  /*1110*/  @P4 IMAD.MOV.U32 R25, RZ, RZ, R20 ;  /* 0x000000ffff194224 */ /* 0x000fe400078e0014 */
        /* <DEDUP_REMOVED lines=8> */
[----:B------:R-:W-:Y:S01]  /*11a0*/  @P3 MOV R26, R18 ;  /* 0x00000012001a3202 */ /* 0x000fe20000000f00 */
[----:B------:R-:W-:Y:S01]  /*11b0*/  @P4 IMAD.MOV.U32 R26, RZ, RZ, R19 ;  /* 0x000000ffff1a4224 */ /* 0x000fe200078e0013 */
[----:B------:R-:W-:Y:S01]  /*11c0*/  SHF.L.W.U32.HI R14, R25, R15, R14 ;  /* 0x0000000f190e7219 */ /* 0x000fe20000010e0e */
[----:B------:R-:W-:-:S04]  /*11d0*/  @P5 IMAD.MOV.U32 R26, RZ, RZ, R20 ;  /* 0x000000ffff1a5224 */ /* 0x000fc800078e0014 */
[----:B------:R-:W-:-:S05]  /*11e0*/  @P6 IMAD.MOV.U32 R26, RZ, RZ, R27 ;  /* 0x000000ffff1a6224 */ /* 0x000fca00078e001b */
[----:B------:R-:W-:-:S07]  /*11f0*/  SHF.L.W.U32.HI R25, R26, R15, R25 ;  /* 0x0000000f1a197219 */ /* 0x000fce0000010e19 */
.L_x_175:
[----:B------:R-:W-:Y:S05]  /*1200*/  BSYNC.RECONVERGENT B2 ;  /* 0x0000000000027941 */ /* 0x000fea0003800200 */
.L_x_174:
        /* <DEDUP_REMOVED lines=18> */
.L_x_172:
[----:B------:R-:W-:Y:S05]  /*1330*/  BSYNC.RECONVERGENT B1 ;  /* 0x0000000000017941 */ /* 0x000fea0003800200 */
.L_x_171:
[----:B------:R-:W0:Y:S02]  /*1340*/  LDC.64 R14, c[0x0][0x3c8] ;  /* 0x0000f200ff0e7b82 */ /* 0x000e240000000a00 */
[----:B0-----:R-:W-:-:S05]  /*1350*/  IMAD.WIDE R14, R9, 0x4, R14 ;  /* 0x00000004090e7825 */ /* 0x001fca00078e020e */
[----:B------:R0:W2:Y:S01]  /*1360*/  LDG.E R9, desc[UR6][R14.64] ;  /* 0x000000060e097981 */ /* 0x0000a2000c1e1900 */
[----:B------:R-:W-:Y:S01]  /*1370*/  LOP3.LUT R12, R25, 0x1, RZ, 0xc0, !PT ;  /* 0x00000001190c7812 */ /* 0x000fe200078ec0ff */
[----:B------:R-:W-:Y:S01]  /*1380*/  FMUL R10, R7, R10 ;  /* 0x0000000a070a7220 */ /* 0x000fe20000400000 */
[----:B------:R-:W-:Y:S02]  /*1390*/  LOP3.LUT P1, RZ, R25, 0x2, RZ, 0xc0, !PT ;  /* 0x0000000219ff7812 */ /* 0x000fe4000782c0ff */
[----:B------:R-:W-:Y:S01]  /*13a0*/  ISETP.NE.U32.AND P0, PT, R12, 0x1, PT ;  /* 0x000000010c00780c */ /* 0x000fe20003f05070 */
[----:B------:R-:W-:-:S03]  /*13b0*/  FMUL R12, R28, R28 ;  /* 0x0000001c1c0c7220 */ /* 0x000fc60000400000 */
[----:B------:R-:W-:Y:S01]  /*13c0*/  FSEL R27, R22, 0.041666727513074874878, P0 ;  /* 0x3d2aaabb161b7808 */ /* 0x000fe20000000000 */
[----:B------:R-:W-:Y:S01]  /*13d0*/  FFMA R21, R12, R21, -0.0013887860113754868507 ;  /* 0xbab607ed0c157423 */ /* 0x000fe20000000015 */
[----:B------:R-:W-:Y:S02]  /*13e0*/  FSEL R22, -R23, -0.4999999701976776123, P0 ;  /* 0xbeffffff17167808 */ /* 0x000fe40000000100 */
[----:B------:R-:W-:Y:S02]  /*13f0*/  FSEL R28, R28, 1, P0 ;  /* 0x3f8000001c1c7808 */ /* 0x000fe40000000000 */
[----:B------:R-:W-:-:S03]  /*1400*/  FSEL R21, R21, -0.00019574658654164522886, !P0 ;  /* 0xb94d415315157808 */ /* 0x000fc60004000000 */
[C---:B0-----:R-:W-:Y:S02]  /*1410*/  FFMA R15, R12.reuse, R28, RZ ;  /* 0x0000001c0c0f7223 */ /* 0x041fe400000000ff */
[----:B------:R-:W-:-:S04]  /*1420*/  FFMA R21, R12, R21, R27 ;  /* 0x000000150c157223 */ /* 0x000fc8000000001b */
[----:B------:R-:W-:-:S04]  /*1430*/  FFMA R21, R12, R21, R22 ;  /* 0x000000150c157223 */ /* 0x000fc80000000016 */
[----:B------:R-:W-:-:S04]  /*1440*/  FFMA R15, R15, R21, R28 ;  /* 0x000000150f0f7223 */ /* 0x000fc8000000001c */
[----:B------:R-:W-:-:S04]  /*1450*/  @P1 FADD R15, RZ, -R15 ;  /* 0x8000000fff0f1221 */ /* 0x000fc80000000000 */
[----:B------:R-:W-:-:S04]  /*1460*/  FFMA R24, R11, R15, R24 ;  /* 0x0000000f0b187223 */ /* 0x000fc80000000018 */
[----:B------:R-:W-:Y:S01]  /*1470*/  FFMA R5, R24, R10, R5 ;  /* 0x0000000a18057223 */ /* 0x000fe20000000005 */
[----:B--2---:R-:W-:-:S13]  /*1480*/  ISETP.NE.AND P0, PT, R9, -0x1, PT ;  /* 0xffffffff0900780c */ /* 0x004fda0003f05270 */
[----:B------:R-:W-:Y:S05]  /*1490*/  @P0 BRA `(.L_x_176) ;  /* 0xffffffec00f40947 */ /* 0x000fea000383ffff */
.L_x_165:
[----:B------:R-:W-:Y:S05]  /*14a0*/  BSYNC.RECONVERGENT B0 ;  /* 0x0000000000007941 */ /* 0x000fea0003800200 */
.L_x_164:
        /* <DEDUP_REMOVED lines=11> */
[----:B------:R-:W-:Y:S05]  /*1560*/  CALL.REL.NOINC `($__internal_5_$__cuda_sm3x_div_rn_noftz_f32_slowpath) ;  /* 0x0000000000247944 */ /* 0x000fea0003c00000 */
[----:B------:R-:W-:-:S07]  /*1570*/  MOV R4, R2 ;  /* 0x0000000200047202 */ /* 0x000fce0000000f00 */
.L_x_178:
[----:B------:R-:W-:Y:S05]  /*1580*/  BSYNC.RECONVERGENT B0 ;  /* 0x0000000000007941 */ /* 0x000fea0003800200 */
.L_x_177:
[----:B------:R-:W-:-:S13]  /*1590*/  FSETP.GT.AND P0, PT, |R4|, 1, PT ;  /* 0x3f8000000400780b */ /* 0x000fda0003f04200 */
[----:B------:R-:W-:Y:S05]  /*15a0*/  @!P0 EXIT ;  /* 0x000000000000894d */ /* 0x000fea0003800000 */
[----:B------:R-:W0:Y:S01]  /*15b0*/  LDC.64 R2, c[0x0][0x3a0] ;  /* 0x0000e800ff027b82 */ /* 0x000e220000000a00 */
[----:B------:R-:W-:Y:S02]  /*15c0*/  IMAD.MOV.U32 R5, RZ, RZ, 0x3f800000 ;  /* 0x3f800000ff057424 */ /* 0x000fe400078e00ff */
[----:B0-----:R-:W-:-:S05]  /*15d0*/  IMAD.WIDE R2, R0, 0x4, R2 ;  /* 0x0000000400027825 */ /* 0x001fca00078e0202 */
[----:B------:R-:W-:Y:S01]  /*15e0*/  REDG.E.ADD.F32.FTZ.RN.STRONG.GPU desc[UR6][R2.64], R5 ;  /* 0x00000005020079a6 */ /* 0x000fe2000c12f306 */
[----:B------:R-:W-:Y:S05]  /*15f0*/  EXIT ;  /* 0x000000000000794d */ /* 0x000fea0003800000 */
        .weak           $__internal_5_$__cuda_sm3x_div_rn_noftz_f32_slowpath
        .type           $__internal_5_$__cuda_sm3x_div_rn_noftz_f32_slowpath,@function
        .size           $__internal_5_$__cuda_sm3x_div_rn_noftz_f32_slowpath,(.L_x_217 - $__internal_5_$__cuda_sm3x_div_rn_noftz_f32_slowpath)
$__internal_5_$__cuda_sm3x_div_rn_noftz_f32_slowpath:
        /* <DEDUP_REMOVED lines=36> */
.L_x_180:
        /* <DEDUP_REMOVED lines=51> */
.L_x_187:
[----:B------:R-:W-:-:S04]  /*1b70*/  LOP3.LUT R2, R2, 0x80000000, RZ, 0xc0, !PT ;  /* 0x8000000002027812 */ /* 0x000fc800078ec0ff */
[----:B------:R-:W-:Y:S01]  /*1b80*/  LOP3.LUT R2, R2, 0x7f800000, RZ, 0xfc, !PT ;  /* 0x7f80000002027812 */ /* 0x000fe200078efcff */
[----:B------:R-:W-:Y:S06]  /*1b90*/  BRA `(.L_x_188) ;  /* 0x0000000000047947 */ /* 0x000fec0003800000 */
.L_x_186:
[----:B------:R-:W-:-:S07]  /*1ba0*/  IMAD R2, R6, 0x800000, R2 ;  /* 0x0080000006027824 */ /* 0x000fce00078e0202 */
.L_x_188:
[----:B------:R-:W-:Y:S05]  /*1bb0*/  BSYNC.RECONVERGENT B2 ;  /* 0x0000000000027941 */ /* 0x000fea0003800200 */
.L_x_185:
[----:B------:R-:W-:Y:S05]  /*1bc0*/  BRA `(.L_x_189) ;  /* 0x0000000000207947 */ /* 0x000fea0003800000 */
.L_x_184:
[----:B------:R-:W-:-:S04]  /*1bd0*/  LOP3.LUT R2, R6, 0x80000000, R5, 0x48, !PT ;  /* 0x8000000006027812 */ /* 0x000fc800078e4805 */
[----:B------:R-:W-:Y:S01]  /*1be0*/  LOP3.LUT R2, R2, 0x7f800000, RZ, 0xfc, !PT ;  /* 0x7f80000002027812 */ /* 0x000fe200078efcff */
[----:B------:R-:W-:Y:S06]  /*1bf0*/  BRA `(.L_x_189) ;  /* 0x0000000000147947 */ /* 0x000fec0003800000 */
.L_x_183:
[----:B------:R-:W-:Y:S01]  /*1c00*/  LOP3.LUT R2, R6, 0x80000000, R5, 0x48, !PT ;  /* 0x8000000006027812 */ /* 0x000fe200078e4805 */
[----:B------:R-:W-:Y:S06]  /*1c10*/  BRA `(.L_x_189) ;  /* 0x00000000000c7947 */ /* 0x000fec0003800000 */
.L_x_182:
[----:B------:R-:W0:Y:S01]  /*1c20*/  MUFU.RSQ R2, -QNAN ;  /* 0xffc0000000027908 */ /* 0x000e220000001400 */
[----:B------:R-:W-:Y:S05]  /*1c30*/  BRA `(.L_x_189) ;  /* 0x0000000000047947 */ /* 0x000fea0003800000 */
.L_x_181:
[----:B------:R-:W-:-:S07]  /*1c40*/  FADD.FTZ R2, R2, R3 ;  /* 0x0000000302027221 */ /* 0x000fce0000010000 */
.L_x_189:
[----:B------:R-:W-:Y:S05]  /*1c50*/  BSYNC.RECONVERGENT B1 ;  /* 0x0000000000017941 */ /* 0x000fea0003800200 */
.L_x_179:
[----:B------:R-:W-:-:S04]  /*1c60*/  IMAD.MOV.U32 R5, RZ, RZ, 0x0 ;  /* 0x00000000ff057424 */ /* 0x000fc800078e00ff */
[----:B0-----:R-:W-:Y:S05]  /*1c70*/  RET.REL.NODEC R4 `(calBusP) ;  /* 0xffffffe004e07950 */ /* 0x001fea0003c3ffff */
.L_x_190:
        /* <DEDUP_REMOVED lines=16> */
.L_x_217:


//--------------------- .text.calBusV             --------------------------
	.section	.text.calBusV,"ax",@progbits
	.align	128
        .global         calBusV
        .type           calBusV,@function
        .size           calBusV,(.L_x_218 - calBusV)
        .other          calBusV,@"STO_CUDA_ENTRY STV_DEFAULT"
calBusV:
.text.calBusV:
[----:B------:R-:W-:Y:S01]  /*0000*/  LDC R1, c[0x0][0x37c] ;  /* 0x0000df00ff017b82 */ /* 0x000fe20000000800 */
[----:B------:R-:W0:Y:S07]  /*0010*/  S2R R0, SR_TID.X ;  /* 0x0000000000007919 */ /* 0x000e2e0000002100 */
[----:B------:R-:W0:Y:S01]  /*0020*/  S2UR UR4, SR_CTAID.X ;  /* 0x00000000000479c3 */ /* 0x000e220000002500 */
[----:B------:R-:W1:Y:S07]  /*0030*/  LDCU UR6, c[0x0][0x3a8] ;  /* 0x00007500ff0677ac */ /* 0x000e6e0008000800 */
[----:B------:R-:W0:Y:S08]  /*0040*/  LDC R7, c[0x0][0x360] ;  /* 0x0000d800ff077b82 */ /* 0x000e300000000800 */
[----:B------:R-:W2:Y:S01]  /*0050*/  LDC R6, c[0x0][0x3b0] ;  /* 0x0000ec00ff067b82 */ /* 0x000ea20000000800 */
[----:B0-----:R-:W-:Y:S01]  /*0060*/  IMAD R7, R7, UR4, R0 ;  /* 0x0000000407077c24 */ /* 0x001fe2000f8e0200 */
[----:B------:R-:W0:Y:S04]  /*0070*/  LDCU.64 UR4, c[0x0][0x358] ;  /* 0x00006b00ff0477ac */ /* 0x000e280008000a00 */
[----:B-1----:R-:W-:Y:S01]  /*0080*/  ISETP.GE.AND P0, PT, R7, UR6, PT ;  /* 0x0000000607007c0c */ /* 0x002fe2000bf06270 */
[----:B--2---:R-:W-:-:S05]  /*0090*/  IMAD R0, R6, UR6, RZ ;  /* 0x0000000606007c24 */ /* 0x004fca000f8e02ff */
[----:B------:R-:W-:-:S07]  /*00a0*/  ISETP.GE.AND P1, PT, R7, R0, PT ;  /* 0x000000000700720c */ /* 0x000fce0003f26270 */
[----:B------:R-:W1:Y:S02]  /*00b0*/  @!P0 LDC.64 R2, c[0x0][0x3a0] ;  /* 0x0000e800ff028b82 */ /* 0x000e640000000a00 */
[----:B-1----:R-:W-:-:S05]  /*00c0*/  @!P0 IMAD.WIDE R2, R7, 0x4, R2 ;  /* 0x0000000407028825 */ /* 0x002fca00078e0202 */
[----:B0-----:R0:W-:Y:S01]  /*00d0*/  @!P0 STG.E desc[UR4][R2.64], RZ ;  /* 0x000000ff02008986 */ /* 0x0011e2000c101904 */
[----:B------:R-:W-:Y:S05]  /*00e0*/  @P1 EXIT ;  /* 0x000000000000194d */ /* 0x000fea0003800000 */
[----:B------:R-:W-:Y:S01]  /*00f0*/  IABS R5, R6 ;  /* 0x0000000600057213 */ /* 0x000fe20000000000 */
[----:B------:R-:W1:Y:S01]  /*0100*/  LDCU UR6, c[0x0][0x3b4] ;  /* 0x00007680ff0677ac */ /* 0x000e620008000800 */
[----:B------:R-:W2:Y:S02]  /*0110*/  LDC.64 R10, c[0x0][0x380] ;  /* 0x0000e000ff0a7b82 */ /* 0x000ea40000000a00 */
[----:B------:R-:W3:Y:S01]  /*0120*/  I2F.RP R0, R5 ;  /* 0x0000000500007306 */ /* 0x000ee20000209400 */
[----:B------:R-:W4:Y:S07]  /*0130*/  LDCU UR7, c[0x0][0x3ac] ;  /* 0x00007580ff0777ac */ /* 0x000f2e0008000800 */
[----:B---3--:R-:W0:Y:S02]  /*0140*/  MUFU.RCP R0, R0 ;  /* 0x0000000000007308 */ /* 0x008e240000001000 */
[----:B0-----:R-:W-:-:S06]  /*0150*/  VIADD R2, R0, 0xffffffe ;  /* 0x0ffffffe00027836 */ /* 0x001fcc0000000000 */
[----:B------:R0:W3:Y:S02]  /*0160*/  F2I.FTZ.U32.TRUNC.NTZ R3, R2 ;  /* 0x0000000200037305 */ /* 0x0000e4000021f000 */
[----:B0-----:R-:W-:Y:S02]  /*0170*/  IMAD.MOV.U32 R2, RZ, RZ, RZ ;  /* 0x000000ffff027224 */ /* 0x001fe400078e00ff */
[----:B---3--:R-:W-:-:S04]  /*0180*/  IMAD.MOV R4, RZ, RZ, -R3 ;  /* 0x000000ffff047224 */ /* 0x008fc800078e0a03 */
[----:B------:R-:W-:Y:S01]  /*0190*/  IMAD R9, R4, R5, RZ ;  /* 0x0000000504097224 */ /* 0x000fe200078e02ff */
[----:B------:R-:W-:-:S03]  /*01a0*/  IABS R4, R7 ;  /* 0x0000000700047213 */ /* 0x000fc60000000000 */
[----:B------:R-:W-:Y:S02]  /*01b0*/  IMAD.HI.U32 R3, R3, R9, R2 ;  /* 0x0000000903037227 */ /* 0x000fe400078e0002 */
[----:B------:R-:W0:Y:S04]  /*01c0*/  LDC.64 R8, c[0x0][0x390] ;  /* 0x0000e400ff087b82 */ /* 0x000e280000000a00 */
        /* <DEDUP_REMOVED lines=8> */
[----:B------:R-:W-:Y:S01]  /*0250*/  LOP3.LUT R0, R7, R6, RZ, 0x3c, !PT ;  /* 0x0000000607007212 */ /* 0x000fe200078e3cff */
[----:B------:R-:W3:Y:S03]  /*0260*/  LDC.64 R4, c[0x0][0x388] ;  /* 0x0000e200ff047b82 */ /* 0x000ee60000000a00 */
[----:B------:R-:W-:-:S07]  /*0270*/  ISETP.GE.AND P1, PT, R0, RZ, PT ;  /* 0x000000ff0000720c */ /* 0x000fce0003f26270 */
[----:B------:R-:W-:-:S06]  /*0280*/  @P0 VIADD R2, R2, 0x1 ;  /* 0x0000000102020836 */ /* 0x000fcc0000000000 */
[----:B------:R-:W-:Y:S02]  /*0290*/  @!P1 IADD3 R2, PT, PT, -R2, RZ, RZ ;  /* 0x000000ff02029210 */ /* 0x000fe40007ffe1ff */
[----:B------:R-:W-:-:S05]  /*02a0*/  @!P2 LOP3.LUT R2, RZ, R6, RZ, 0x33, !PT ;  /* 0x00000006ff02a212 */ /* 0x000fca00078e33ff */
[----:B------:R-:W-:-:S04]  /*02b0*/  IMAD.MOV R3, RZ, RZ, -R2 ;  /* 0x000000ffff037224 */ /* 0x000fc800078e0a02 */
[----:B------:R-:W-:Y:S02]  /*02c0*/  IMAD R3, R6, R3, R7 ;  /* 0x0000000306037224 */ /* 0x000fe400078e0207 */
[----:B------:R-:W5:Y:S02]  /*02d0*/  LDC.64 R6, c[0x0][0x398] ;  /* 0x0000e600ff067b82 */ /* 0x000f640000000a00 */
[----:B---3--:R-:W-:-:S06]  /*02e0*/  IMAD.WIDE R4, R3, 0x4, R4 ;  /* 0x0000000403047825 */ /* 0x008fcc00078e0204 */
[----:B------:R-:W4:Y:S01]  /*02f0*/  LDG.E R5, desc[UR4][R4.64] ;  /* 0x0000000404057981 */ /* 0x000f22000c1e1900 */
[----:B-1----:R-:W-:-:S04]  /*0300*/  VIADD R13, R3, UR6 ;  /* 0x00000006030d7c36 */ /* 0x002fc80008000000 */
[----:B-----5:R-:W-:-:S05]  /*0310*/  IMAD.WIDE R6, R13, 0x4, R6 ;  /* 0x000000040d067825 */ /* 0x020fca00078e0206 */
[----:B------:R-:W3:Y:S01]  /*0320*/  LDG.E R3, desc[UR4][R6.64] ;  /* 0x0000000406037981 */ /* 0x000ee2000c1e1900 */
[----:B----4-:R-:W-:Y:S02]  /*0330*/  IMAD R0, R2, UR7, R5 ;  /* 0x0000000702007c24 */ /* 0x010fe4000f8e0205 */
[----:B0-----:R-:W-:-:S04]  /*0340*/  IMAD.WIDE R4, R13, 0x4, R8 ;  /* 0x000000040d047825 */ /* 0x001fc800078e0208 */
[----:B------:R-:W-:Y:S02]  /*0350*/  VIADD R15, R0, 0xffffffff ;  /* 0xffffffff000f7836 */ /* 0x000fe40000000000 */
[----:B------:R-:W4:Y:S02]  /*0360*/  LDG.E R0, desc[UR4][R4.64] ;  /* 0x0000000404007981 */ /* 0x000f24000c1e1900 */
[----:B--2---:R-:W-:-:S06]  /*0370*/  IMAD.WIDE R8, R15, 0x4, R10 ;  /* 0x000000040f087825 */ /* 0x004fcc00078e020a */
[----:B------:R-:W4:Y:S01]  /*0380*/  LDG.E R9, desc[UR4][R8.64] ;  /* 0x0000000408097981 */ /* 0x000f22000c1e1900 */
[----:B---3--:R-:W0:Y:S01]  /*0390*/  MUFU.RCP R10, R3 ;  /* 0x00000003000a7308 */ /* 0x008e220000001000 */
[----:B------:R-:W-:Y:S01]  /*03a0*/  BSSY.RECONVERGENT B0, `(.L_x_191) ;  /* 0x000000c000007945 */ /* 0x000fe20003800200 */
[----:B0-----:R-:W-:-:S04]  /*03b0*/  FFMA R11, -R3, R10, 1 ;  /* 0x3f800000030b7423 */ /* 0x001fc8000000010a */
[----:B------:R-:W-:Y:S01]  /*03c0*/  FFMA R11, R10, R11, R10 ;  /* 0x0000000b0a0b7223 */ /* 0x000fe2000000000a */
[----:B----4-:R-:W-:-:S04]  /*03d0*/  FADD R0, -R0, R9 ;  /* 0x0000000900007221 */ /* 0x010fc80000000100 */
[----:B------:R-:W0:Y:S01]  /*03e0*/  FCHK P0, R0, R3 ;  /* 0x0000000300007302 */ /* 0x000e220000000000 */
[----:B------:R-:W-:-:S04]  /*03f0*/  FFMA R6, R0, R11, RZ ;  /* 0x0000000b00067223 */ /* 0x000fc800000000ff */
[----:B------:R-:W-:-:S04]  /*0400*/  FFMA R7, -R3, R6, R0 ;  /* 0x0000000603077223 */ /* 0x000fc80000000100 */
[----:B------:R-:W-:Y:S01]  /*0410*/  FFMA R6, R11, R7, R6 ;  /* 0x000000070b067223 */ /* 0x000fe20000000006 */
[----:B0-----:R-:W-:Y:S06]  /*0420*/  @!P0 BRA `(.L_x_192) ;  /* 0x00000000000c8947 */ /* 0x001fec0003800000 */
[----:B------:R-:W-:-:S07]  /*0430*/  MOV R4, 0x450 ;  /* 0x0000045000047802 */ /* 0x000fce0000000f00 */
[----:B------:R-:W-:Y:S05]  /*0440*/  CALL.REL.NOINC `($__internal_6_$__cuda_sm3x_div_rn_noftz_f32_slowpath) ;  /* 0x0000000000247944 */ /* 0x000fea0003c00000 */
[----:B------:R-:W-:-:S07]  /*0450*/  IMAD.MOV.U32 R6, RZ, RZ, R0 ;  /* 0x000000ffff067224 */ /* 0x000fce00078e0000 */
.L_x_192:
[----:B------:R-:W-:Y:S05]  /*0460*/  BSYNC.RECONVERGENT B0 ;  /* 0x0000000000007941 */ /* 0x000fea0003800200 */
.L_x_191:
[----:B------:R-:W-:-:S13]  /*0470*/  FSETP.GT.AND P0, PT, |R6|, 1, PT ;  /* 0x3f8000000600780b */ /* 0x000fda0003f04200 */
[----:B------:R-:W-:Y:S05]  /*0480*/  @!P0 EXIT ;  /* 0x000000000000894d */ /* 0x000fea0003800000 */
[----:B------:R-:W0:Y:S01]  /*0490*/  LDC.64 R4, c[0x0][0x3a0] ;  /* 0x0000e800ff047b82 */ /* 0x000e220000000a00 */
[----:B------:R-:W-:Y:S02]  /*04a0*/  IMAD.MOV.U32 R7, RZ, RZ, 0x3f800000 ;  /* 0x3f800000ff077424 */ /* 0x000fe400078e00ff */
[----:B0-----:R-:W-:-:S05]  /*04b0*/  IMAD.WIDE R2, R2, 0x4, R4 ;  /* 0x0000000402027825 */ /* 0x001fca00078e0204 */
[----:B------:R-:W-:Y:S01]  /*04c0*/  REDG.E.ADD.F32.FTZ.RN.STRONG.GPU desc[UR4][R2.64], R7 ;  /* 0x00000007020079a6 */ /* 0x000fe2000c12f304 */
[----:B------:R-:W-:Y:S05]  /*04d0*/  EXIT ;  /* 0x000000000000794d */ /* 0x000fea0003800000 */
        .weak           $__internal_6_$__cuda_sm3x_div_rn_noftz_f32_slowpath
        .type           $__internal_6_$__cuda_sm3x_div_rn_noftz_f32_slowpath,@function
        .size           $__internal_6_$__cuda_sm3x_div_rn_noftz_f32_slowpath,(.L_x_218 - $__internal_6_$__cuda_sm3x_div_rn_noftz_f32_slowpath)
$__internal_6_$__cuda_sm3x_div_rn_noftz_f32_slowpath:
[--C-:B------:R-:W-:Y:S01]  /*04e0*/  SHF.R.U32.HI R6, RZ, 0x17, R3.reuse ;  /* 0x00000017ff067819 */ /* 0x100fe20000011603 */
[----:B------:R-:W-:Y:S01]  /*04f0*/  BSSY.RECONVERGENT B1, `(.L_x_193) ;  /* 0x0000064000017945 */ /* 0x000fe20003800200 */
[--C-:B------:R-:W-:Y:S02]  /*0500*/  SHF.R.U32.HI R5, RZ, 0x17, R0.reuse ;  /* 0x00000017ff057819 */ /* 0x100fe40000011600 */
[----:B------:R-:W-:Y:S01]  /*0510*/  LOP3.LUT R13, R6, 0xff, RZ, 0xc0, !PT ;  /* 0x000000ff060d7812 */ /* 0x000fe200078ec0ff */
[----:B------:R-:W-:Y:S01]  /*0520*/  IMAD.MOV.U32 R6, RZ, RZ, R3 ;  /* 0x000000ffff067224 */ /* 0x000fe200078e0003 */
[----:B------:R-:W-:Y:S01]  /*0530*/  LOP3.LUT R10, R5, 0xff, RZ, 0xc0, !PT ;  /* 0x000000ff050a7812 */ /* 0x000fe200078ec0ff */
[----:B------:R-:W-:Y:S02]  /*0540*/  IMAD.MOV.U32 R5, RZ, RZ, R0 ;  /* 0x000000ffff057224 */ /* 0x000fe400078e0000 */
[----:B------:R-:W-:Y:S01]  /*0550*/  VIADD R9, R13, 0xffffffff ;  /* 0xffffffff0d097836 */ /* 0x000fe20000000000 */
[----:B------:R-:W-:-:S04]  /*0560*/  IADD3 R8, PT, PT, R10, -0x1, RZ ;  /* 0xffffffff0a087810 */ /* 0x000fc80007ffe0ff */
        /* <DEDUP_REMOVED lines=25> */
[----:B------:R-:W-:-:S03]  /*0700*/  @!P1 FFMA R6, R3, 1.84467440737095516160e+19, RZ ;  /* 0x5f80000003069823 */ /* 0x000fc600000000ff */
[----:B------:R-:W-:-:S07]  /*0710*/  @!P1 IADD3 R7, PT, PT, R7, 0x40, RZ ;  /* 0x0000004007079810 */ /* 0x000fce0007ffe0ff */
.L_x_194:
        /* <DEDUP_REMOVED lines=18> */
[----:B------:R-:W-:-:S04]  /*0840*/  IMAD.IADD R7, R3, 0x1, R6 ;  /* 0x0000000103077824 */ /* 0x000fc800078e0206 */
        /* <DEDUP_REMOVED lines=16> */
[----:B------:R-:W-:Y:S01]  /*0950*/  IADD3 R8, PT, PT, R7, 0x20, RZ ;  /* 0x0000002007087810 */ /* 0x000fe20007ffe0ff */
[----:B------:R-:W-:Y:S01]  /*0960*/  IMAD.MOV R7, RZ, RZ, -R7 ;  /* 0x000000ffff077224 */ /* 0x000fe200078e0a07 */
[----:B------:R-:W-:-:S02]  /*0970*/  LOP3.LUT R5, R5, 0x800000, RZ, 0xfc, !PT ;  /* 0x0080000005057812 */ /* 0x000fc400078efcff */
[----:B------:R-:W-:Y:S02]  /*0980*/  FSETP.NEU.FTZ.AND P0, PT, R3, R6, PT ;  /* 0x000000060300720b */ /* 0x000fe40003f1d000 */
[----:B------:R-:W-:Y:S02]  /*0990*/  SHF.L.U32 R8, R5, R8, RZ ;  /* 0x0000000805087219 */ /* 0x000fe400000006ff */
[----:B------:R-:W-:Y:S02]  /*09a0*/  SEL R6, R7, RZ, P2 ;  /* 0x000000ff07067207 */ /* 0x000fe40001000000 */
[----:B------:R-:W-:Y:S02]  /*09b0*/  ISETP.NE.AND P1, PT, R8, RZ, P1 ;  /* 0x000000ff0800720c */ /* 0x000fe40000f25270 */
[----:B------:R-:W-:Y:S02]  /*09c0*/  SHF.R.U32.HI R6, RZ, R6, R5 ;  /* 0x00000006ff067219 */ /* 0x000fe40000011605 */
[----:B------:R-:W-:-:S02]  /*09d0*/  PLOP3.LUT P0, PT, P0, P1, PT, 0xf8, 0x8f ;  /* 0x00000000008f781c */ /* 0x000fc40000703f70 */
[----:B------:R-:W-:Y:S02]  /*09e0*/  SHF.R.U32.HI R8, RZ, 0x1, R6 ;  /* 0x00000001ff087819 */ /* 0x000fe40000011606 */
[----:B------:R-:W-:-:S04]  /*09f0*/  SEL R3, RZ, 0x1, !P0 ;  /* 0x00000001ff037807 */ /* 0x000fc80004000000 */
[----:B------:R-:W-:-:S04]  /*0a00*/  LOP3.LUT R3, R3, 0x1, R8, 0xf8, !PT ;  /* 0x0000000103037812 */ /* 0x000fc800078ef808 */
[----:B------:R-:W-:-:S05]  /*0a10*/  LOP3.LUT R3, R3, R6, RZ, 0xc0, !PT ;  /* 0x0000000603037212 */ /* 0x000fca00078ec0ff */
[----:B------:R-:W-:-:S05]  /*0a20*/  IMAD.IADD R3, R8, 0x1, R3 ;  /* 0x0000000108037824 */ /* 0x000fca00078e0203 */
[----:B------:R-:W-:Y:S01]  /*0a30*/  LOP3.LUT R0, R3, R0, RZ, 0xfc, !PT ;  /* 0x0000000003007212 */ /* 0x000fe200078efcff */
[----:B------:R-:W-:Y:S06]  /*0a40*/  BRA `(.L_x_202) ;  /* 0x0000000000107947 */ /* 0x000fec0003800000 */
.L_x_201:
[----:B------:R-:W-:-:S04]  /*0a50*/  LOP3.LUT R0, R0, 0x80000000, RZ, 0xc0, !PT ;  /* 0x8000000000007812 */ /* 0x000fc800078ec0ff */
[----:B------:R-:W-:Y:S01]  /*0a60*/  LOP3.LUT R0, R0, 0x7f800000, RZ, 0xfc, !PT ;  /* 0x7f80000000007812 */ /* 0x000fe200078efcff */
[----:B------:R-:W-:Y:S06]  /*0a70*/  BRA `(.L_x_202) ;  /* 0x0000000000047947 */ /* 0x000fec0003800000 */
.L_x_200:
[----:B------:R-:W-:-:S07]  /*0a80*/  IMAD R0, R6, 0x800000, R0 ;  /* 0x0080000006007824 */ /* 0x000fce00078e0200 */
.L_x_202:
[----:B------:R-:W-:Y:S05]  /*0a90*/  BSYNC.RECONVERGENT B2 ;  /* 0x0000000000027941 */ /* 0x000fea0003800200 */
.L_x_199:
[----:B------:R-:W-:Y:S05]  /*0aa0*/  BRA `(.L_x_203) ;  /* 0x0000000000207947 */ /* 0x000fea0003800000 */
.L_x_198:
[----:B------:R-:W-:-:S04]  /*0ab0*/  LOP3.LUT R0, R6, 0x80000000, R5, 0x48, !PT ;  /* 0x8000000006007812 */ /* 0x000fc800078e4805 */
[----:B------:R-:W-:Y:S01]  /*0ac0*/  LOP3.LUT R0, R0, 0x7f800000, RZ, 0xfc, !PT ;  /* 0x7f80000000007812 */ /* 0x000fe200078efcff */
[----:B------:R-:W-:Y:S06]  /*0ad0*/  BRA `(.L_x_203) ;  /* 0x0000000000147947 */ /* 0x000fec0003800000 */
.L_x_197:
[----:B------:R-:W-:Y:S01]  /*0ae0*/  LOP3.LUT R0, R6, 0x80000000, R5, 0x48, !PT ;  /* 0x8000000006007812 */ /* 0x000fe200078e4805 */
[----:B------:R-:W-:Y:S06]  /*0af0*/  BRA `(.L_x_203) ;  /* 0x00000000000c7947 */ /* 0x000fec0003800000 */
.L_x_196:
[----:B------:R-:W0:Y:S01]  /*0b00*/  MUFU.RSQ R0, -QNAN ;  /* 0xffc0000000007908 */ /* 0x000e220000001400 */
[----:B------:R-:W-:Y:S05]  /*0b10*/  BRA `(.L_x_203) ;  /* 0x0000000000047947 */ /* 0x000fea0003800000 */
.L_x_195:
[----:B------:R-:W-:-:S07]  /*0b20*/  FADD.FTZ R0, R0, R3 ;  /* 0x0000000300007221 */ /* 0x000fce0000010000 */
.L_x_203:
[----:B------:R-:W-:Y:S05]  /*0b30*/  BSYNC.RECONVERGENT B1 ;  /* 0x0000000000017941 */ /* 0x000fea0003800200 */
.L_x_193:
[----:B------:R-:W-:-:S04]  /*0b40*/  IMAD.MOV.U32 R5, RZ, RZ, 0x0 ;  /* 0x00000000ff057424 */ /* 0x000fc800078e00ff */
[----:B0-----:R-:W-:Y:S05]  /*0b50*/  RET.REL.NODEC R4 `(calBusV) ;  /* 0xfffffff404287950 */ /* 0x001fea0003c3ffff */
.L_x_204:
        /* <DEDUP_REMOVED lines=10> */
.L_x_218:


//--------------------- .text.update              --------------------------
	.section	.text.update,"ax",@progbits
	.align	128
        .global         update
        .type           update,@function
        .size           update,(.L_x_230 - update)
        .other          update,@"STO_CUDA_ENTRY STV_DEFAULT"
update:
.text.update:
        /* <DEDUP_REMOVED lines=9> */
[----:B------:R-:W1:Y:S01]  /*0090*/  LDCU.64 UR4, c[0x0][0x358] ;  /* 0x00006b00ff0477ac */ /* 0x000e620008000a00 */
[----:B------:R-:W-:Y:S01]  /*00a0*/  ISETP.GE.AND P2, PT, R11, RZ, PT ;  /* 0x000000ff0b00720c */ /* 0x000fe20003f46270 */
[----:B------:R-:W2:Y:S05]  /*00b0*/  LDCU UR6, c[0x0][0x380] ;  /* 0x00007000ff0677ac */ /* 0x000eaa0008000800 */
[----:B------:R-:W3:Y:S08]  /*00c0*/  LDC.64 R14, c[0x0][0x388] ;  /* 0x0000e200ff0e7b82 */ /* 0x000ef00000000a00 */
[----:B------:R-:W4:Y:S01]  /*00d0*/  LDC.64 R16, c[0x0][0x3a0] ;  /* 0x0000e800ff107b82 */ /* 0x000f220000000a00 */
[----:B0-----:R-:W-:-:S07]  /*00e0*/  IABS R19, R13 ;  /* 0x0000000d00137213 */ /* 0x001fce0000000000 */
[----:B------:R-:W0:Y:S01]  /*00f0*/  LDC.64 R8, c[0x0][0x390] ;  /* 0x0000e400ff087b82 */ /* 0x000e220000000a00 */
[----:B------:R-:W5:Y:S01]  /*0100*/  I2F.RP R0, R19 ;  /* 0x0000001300007306 */ /* 0x000f620000209400 */
[----:B---3--:R-:W-:-:S06]  /*0110*/  IMAD.WIDE R14, R11, 0x4, R14 ;  /* 0x000000040b0e7825 */ /* 0x008fcc00078e020e */
[----:B------:R-:W3:Y:S01]  /*0120*/  LDC.64 R6, c[0x0][0x3a8] ;  /* 0x0000ea00ff067b82 */ /* 0x000ee20000000a00 */
[----:B-1----:R-:W2:Y:S01]  /*0130*/  LDG.E R10, desc[UR4][R14.64] ;  /* 0x000000040e0a7981 */ /* 0x002ea2000c1e1900 */
[----:B-----5:R-:W1:Y:S02]  /*0140*/  MUFU.RCP R0, R0 ;  /* 0x0000000000007308 */ /* 0x020e640000001000 */
[----:B-1----:R-:W-:-:S06]  /*0150*/  IADD3 R2, PT, PT, R0, 0xffffffe, RZ ;  /* 0x0ffffffe00027810 */ /* 0x002fcc0007ffe0ff */
[----:B------:R1:W5:Y:S02]  /*0160*/  F2I.FTZ.U32.TRUNC.NTZ R3, R2 ;  /* 0x0000000200037305 */ /* 0x000364000021f000 */
[----:B-1----:R-:W-:Y:S01]  /*0170*/  HFMA2 R2, -RZ, RZ, 0, 0 ;  /* 0x00000000ff027431 */ /* 0x002fe200000001ff */
[----:B-----5:R-:W-:-:S05]  /*0180*/  IADD3 R4, PT, PT, RZ, -R3, RZ ;  /* 0x80000003ff047210 */ /* 0x020fca0007ffe0ff */
[----:B------:R-:W-:Y:S01]  /*0190*/  IMAD R5, R4, R19, RZ ;  /* 0x0000001304057224 */ /* 0x000fe200078e02ff */
[----:B------:R-:W-:-:S03]  /*01a0*/  IABS R4, R11 ;  /* 0x0000000b00047213 */ /* 0x000fc60000000000 */
[----:B------:R-:W-:-:S06]  /*01b0*/  IMAD.HI.U32 R3, R3, R5, R2 ;  /* 0x0000000503037227 */ /* 0x000fcc00078e0002 */
[----:B------:R-:W-:-:S05]  /*01c0*/  IMAD.HI.U32 R3, R3, R4, RZ ;  /* 0x0000000403037227 */ /* 0x000fca00078e00ff */
[----:B------:R-:W-:-:S05]  /*01d0*/  IADD3 R3, PT, PT, -R3, RZ, RZ ;  /* 0x000000ff03037210 */ /* 0x000fca0007ffe1ff */
[C---:B------:R-:W-:Y:S02]  /*01e0*/  IMAD R0, R19.reuse, R3, R4 ;  /* 0x0000000313007224 */ /* 0x040fe400078e0204 */
[----:B------:R-:W1:Y:S03]  /*01f0*/  LDC.64 R2, c[0x0][0x3b0] ;  /* 0x0000ec00ff027b82 */ /* 0x000e660000000a00 */
[----:B------:R-:W-:-:S05]  /*0200*/  ISETP.GT.U32.AND P0, PT, R19, R0, PT ;  /* 0x000000001300720c */ /* 0x000fca0003f04070 */
[----:B------:R-:W5:Y:S08]  /*0210*/  LDC.64 R4, c[0x0][0x398] ;  /* 0x0000e600ff047b82 */ /* 0x000f700000000a00 */
[----:B------:R-:W-:Y:S01]  /*0220*/  @!P0 IMAD.IADD R0, R0, 0x1, -R19 ;  /* 0x0000000100008824 */ /* 0x000fe200078e0a13 */
[----:B------:R-:W-:-:S04]  /*0230*/  ISETP.NE.AND P0, PT, R13, RZ, PT ;  /* 0x000000ff0d00720c */ /* 0x000fc80003f05270 */
[----:B------:R-:W-:Y:S01]  /*0240*/  ISETP.GT.U32.AND P1, PT, R19, R0, PT ;  /* 0x000000001300720c */ /* 0x000fe20003f24070 */
[----:B----4-:R-:W-:-:S04]  /*0250*/  IMAD.WIDE R16, R11, 0x4, R16 ;  /* 0x000000040b107825 */ /* 0x010fc800078e0210 */
[----:B-1----:R-:W-:-:S05]  /*0260*/  IMAD.WIDE R2, R11, 0x4, R2 ;  /* 0x000000040b027825 */ /* 0x002fca00078e0202 */
[----:B------:R-:W4:Y:S03]  /*0270*/  LDG.E R12, desc[UR4][R2.64] ;  /* 0x00000004020c7981 */ /* 0x000f26000c1e1900 */
[----:B------:R-:W-:Y:S01]  /*0280*/  @!P1 IADD3 R0, PT, PT, R0, -R19, RZ ;  /* 0x8000001300009210 */ /* 0x000fe20007ffe0ff */
[----:B-----5:R-:W-:-:S03]  /*0290*/  IMAD.WIDE R4, R11, 0x4, R4 ;  /* 0x000000040b047825 */ /* 0x020fc600078e0204 */
[----:B------:R-:W-:Y:S02]  /*02a0*/  @!P2 IADD3 R0, PT, PT, -R0, RZ, RZ ;  /* 0x000000ff0000a210 */ /* 0x000fe40007ffe1ff */
[----:B------:R-:W-:Y:S01]  /*02b0*/  @!P0 LOP3.LUT R0, RZ, R13, RZ, 0x33, !PT ;  /* 0x0000000dff008212 */ /* 0x000fe200078e33ff */
[----:B0-----:R-:W-:Y:S01]  /*02c0*/  IMAD.WIDE R18, R11, 0x4, R8 ;  /* 0x000000040b127825 */ /* 0x001fe200078e0208 */
[----:B------:R-:W5:Y:S04]  /*02d0*/  LDG.E R13, desc[UR4][R16.64] ;  /* 0x00000004100d7981 */ /* 0x000f68000c1e1900 */
[----:B------:R-:W5:Y:S01]  /*02e0*/  LDG.E R8, desc[UR4][R4.64] ;  /* 0x0000000404087981 */ /* 0x000f62000c1e1900 */
[C---:B---3--:R-:W-:Y:S02]  /*02f0*/  IMAD.WIDE R20, R0.reuse, 0x4, R6 ;  /* 0x0000000400147825 */ /* 0x048fe400078e0206 */
[----:B------:R-:W0:Y:S01]  /*0300*/  LDC.64 R6, c[0x0][0x3b8] ;  /* 0x0000ee00ff067b82 */ /* 0x000e220000000a00 */
[----:B------:R-:W3:Y:S04]  /*0310*/  LDG.E R22, desc[UR4][R18.64] ;  /* 0x0000000412167981 */ /* 0x000ee8000c1e1900 */
[----:B------:R-:W3:Y:S01]  /*0320*/  LDG.E R21, desc[UR4][R20.64] ;  /* 0x0000000414157981 */ /* 0x000ee2000c1e1900 */
[----:B0-----:R-:W-:-:S06]  /*0330*/  IMAD.WIDE R6, R0, 0x4, R6 ;  /* 0x0000000400067825 */ /* 0x001fcc00078e0206 */
[----:B------:R0:W3:Y:S01]  /*0340*/  LDG.E R7, desc[UR4][R6.64] ;  /* 0x0000000406077981 */ /* 0x0000e2000c1e1900 */
[----:B------:R-:W-:Y:S01]  /*0350*/  UMOV UR7, 0x3ff7f006 ;  /* 0x3ff7f00600077882 */ /* 0x000fe20000000000 */
[----:B------:R-:W-:Y:S01]  /*0360*/  BSSY.RECONVERGENT B0, `(.L_x_205) ;  /* 0x0000019000007945 */ /* 0x000fe20003800200 */
[----:B--2---:R-:W1:Y:S01]  /*0370*/  F2F.F64.F32 R10, R10 ;  /* 0x0000000a000a7310 */ /* 0x004e620000201800 */
[----:B----4-:R-:W-:Y:S01]  /*0380*/  FMUL R14, R12, UR6 ;  /* 0x000000060c0e7c20 */ /* 0x010fe20008400000 */
[----:B------:R-:W-:-:S06]  /*0390*/  UMOV UR6, 0x8db8bac7 ;  /* 0x8db8bac700067882 */ /* 0x000fcc0000000000 */
[----:B------:R-:W-:Y:S01]  /*03a0*/  F2F.F64.F32 R14, R14 ;  /* 0x0000000e000e7310 */ /* 0x000fe20000201800 */
[----:B-----5:R-:W-:-:S07]  /*03b0*/  FADD R13, R13, -R8 ;  /* 0x800000080d0d7221 */ /* 0x020fce0000000000 */
[----:B---3--:R-:W2:Y:S01]  /*03c0*/  F2F.F64.F32 R16, R22 ;  /* 0x0000001600107310 */ /* 0x008ea20000201800 */
[----:B------:R-:W-:-:S07]  /*03d0*/  FADD R18, -R8, R21 ;  /* 0x0000001508127221 */ /* 0x000fce0000000100 */
[----:B------:R-:W3:Y:S01]  /*03e0*/  F2F.F64.F32 R12, R13 ;  /* 0x0000000d000c7310 */ /* 0x000ee20000201800 */
[----:B-1----:R-:W-:Y:S01]  /*03f0*/  DMUL R8, R10, UR6 ;  /* 0x000000060a087c28 */ /* 0x002fe20008000000 */
[----:B------:R-:W1:Y:S06]  /*0400*/  LDC.64 R10, c[0x0][0x3c8] ;  /* 0x0000f200ff0a7b82 */ /* 0x000e6c0000000a00 */
[----:B------:R-:W4:Y:S01]  /*0410*/  F2F.F64.F32 R18, R18 ;  /* 0x0000001200127310 */ /* 0x000f220000201800 */
[----:B--2---:R-:W-:Y:S02]  /*0420*/  DMUL R16, R16, UR6 ;  /* 0x0000000610107c28 */ /* 0x004fe40008000000 */
[----:B---3--:R-:W-:-:S08]  /*0430*/  DFMA R8, R8, R12, R14 ;  /* 0x0000000c0808722b */ /* 0x008fd0000000000e */
[----:B----4-:R-:W-:-:S06]  /*0440*/  DFMA R8, R16, R18, R8 ;  /* 0x000000121008722b */ /* 0x010fcc0000000008 */
[----:B0-----:R-:W0:Y:S02]  /*0450*/  F2F.F32.F64 R6, R8 ;  /* 0x0000000800067310 */ /* 0x001e240000301000 */
[----:B0-----:R-:W-:Y:S01]  /*0460*/  FSETP.GT.AND P0, PT, R7, R6, PT ;  /* 0x000000060700720b */ /* 0x001fe20003f04000 */
[----:B-1----:R-:W-:-:S12]  /*0470*/  IMAD.WIDE R10, R0, 0x4, R10 ;  /* 0x00000004000a7825 */ /* 0x002fd800078e020a */
[----:B------:R-:W-:Y:S05]  /*0480*/  @P0 BRA `(.L_x_206) ;  /* 0x0000000000180947 */ /* 0x000fea0003800000 */
[----:B------:R-:W0:Y:S02]  /*0490*/  LDC.64 R8, c[0x0][0x3c0] ;  /* 0x0000f000ff087b82 */ /* 0x000e240000000a00 */
[----:B0-----:R-:W-:-:S06]  /*04a0*/  IMAD.WIDE R8, R0, 0x4, R8 ;  /* 0x0000000400087825 */ /* 0x001fcc00078e0208 */
[----:B------:R-:W2:Y:S01]  /*04b0*/  LDG.E R9, desc[UR4][R8.64] ;  /* 0x0000000408097981 */ /* 0x000ea2000c1e1900 */
[----:B------:R-:W-:Y:S01]  /*04c0*/  IMAD.MOV.U32 R7, RZ, RZ, R6 ;  /* 0x000000ffff077224 */ /* 0x000fe200078e0006 */
[----:B--2---:R-:W-:-:S13]  /*04d0*/  FSETP.GEU.AND P0, PT, R9, R6, PT ;  /* 0x000000060900720b */ /* 0x004fda0003f0e000 */
[----:B------:R-:W-:-:S07]  /*04e0*/  @!P0 MOV R7, R9 ;  /* 0x0000000900078202 */ /* 0x000fce0000000f00 */
.L_x_206:
[----:B------:R-:W-:Y:S05]  /*04f0*/  BSYNC.RECONVERGENT B0 ;  /* 0x0000000000007941 */ /* 0x000fea0003800200 */
.L_x_205:
[----:B------:R0:W-:Y:S04]  /*0500*/  STG.E desc[UR4][R2.64], R7 ;  /* 0x0000000702007986 */ /* 0x0001e8000c101904 */
[----:B------:R-:W2:Y:S04]  /*0510*/  LDG.E R6, desc[UR4][R4.64] ;  /* 0x0000000404067981 */ /* 0x000ea8000c1e1900 */
[----:B------:R-:W3:Y:S01]  /*0520*/  LDG.E R11, desc[UR4][R10.64] ;  /* 0x000000040a0b7981 */ /* 0x000ee2000c1e1900 */
[----:B------:R-:W-:Y:S01]  /*0530*/  BSSY.RECONVERGENT B0, `(.L_x_207) ;  /* 0x000000a000007945 */ /* 0x000fe20003800200 */
[----:B--2---:R-:W-:-:S05]  /*0540*/  FADD R6, R6, R7 ;  /* 0x0000000706067221 */ /* 0x004fca0000000000 */
[----:B---3--:R-:W-:-:S13]  /*0550*/  FSETP.GEU.AND P0, PT, R6, R11, PT ;  /* 0x0000000b0600720b */ /* 0x008fda0003f0e000 */
[----:B0-----:R-:W-:Y:S05]  /*0560*/  @!P0 BRA `(.L_x_208) ;  /* 0x0000000000188947 */ /* 0x001fea0003800000 */
[----:B------:R-:W0:Y:S02]  /*0570*/  LDC.64 R2, c[0x0][0x3d0] ;  /* 0x0000f400ff027b82 */ /* 0x000e240000000a00 */
[----:B0-----:R-:W-:-:S06]  /*0580*/  IMAD.WIDE R2, R0, 0x4, R2 ;  /* 0x0000000400027825 */ /* 0x001fcc00078e0202 */
[----:B------:R-:W2:Y:S01]  /*0590*/  LDG.E R3, desc[UR4][R2.64] ;  /* 0x0000000402037981 */ /* 0x000ea2000c1e1900 */
[----:B------:R-:W-:Y:S02]  /*05a0*/  MOV R11, R6 ;  /* 0x00000006000b7202 */ /* 0x000fe40000000f00 */
[----:B--2---:R-:W-:-:S13]  /*05b0*/  FSETP.GT.AND P0, PT, R6, R3, PT ;  /* 0x000000030600720b */ /* 0x004fda0003f04000 */
[----:B------:R-:W-:-:S07]  /*05c0*/  @P0 MOV R11, R3 ;  /* 0x00000003000b0202 */ /* 0x000fce0000000f00 */
.L_x_208:
[----:B------:R-:W-:Y:S05]  /*05d0*/  BSYNC.RECONVERGENT B0 ;  /* 0x0000000000007941 */ /* 0x000fea0003800200 */
.L_x_207:
[----:B------:R-:W-:Y:S01]  /*05e0*/  STG.E desc[UR4][R4.64], R11 ;  /* 0x0000000b04007986 */ /* 0x000fe2000c101904 */
[----:B------:R-:W-:Y:S05]  /*05f0*/  EXIT ;  /* 0x000000000000794d */ /* 0x000fea0003800000 */
.L_x_209:
        /* <DEDUP_REMOVED lines=16> */
.L_x_230:


//--------------------- .text.warmInitialize      --------------------------
	.section	.text.warmInitialize,"ax",@progbits
	.align	128
        .global         warmInitialize
        .type           warmInitialize,@function
        .size           warmInitialize,(.L_x_231 - warmInitialize)
        .other          warmInitialize,@"STO_CUDA_ENTRY STV_DEFAULT"
warmInitialize:
.text.warmInitialize:
        /* <DEDUP_REMOVED lines=10> */
[----:B------:R-:W1:Y:S01]  /*00a0*/  LDCU.64 UR4, c[0x0][0x358] ;  /* 0x00006b00ff0477ac */ /* 0x000e620008000a00 */
[----:B------:R-:W-:Y:S02]  /*00b0*/  ISETP.GE.AND P2, PT, R0, RZ, PT ;  /* 0x000000ff0000720c */ /* 0x000fe40003f46270 */
[----:B0-----:R-:W-:-:S04]  /*00c0*/  IABS R9, R10 ;  /* 0x0000000a00097213 */ /* 0x001fc80000000000 */
[----:B------:R-:W0:Y:S08]  /*00d0*/  I2F.RP R4, R9 ;  /* 0x0000000900047306 */ /* 0x000e300000209400 */
[----:B0-----:R-:W0:Y:S02]  /*00e0*/  MUFU.RCP R4, R4 ;  /* 0x0000000400047308 */ /* 0x001e240000001000 */
[----:B0-----:R-:W-:-:S06]  /*00f0*/  IADD3 R2, PT, PT, R4, 0xffffffe, RZ ;  /* 0x0ffffffe04027810 */ /* 0x001fcc0007ffe0ff */
[----:B------:R0:W2:Y:S02]  /*0100*/  F2I.FTZ.U32.TRUNC.NTZ R3, R2 ;  /* 0x0000000200037305 */ /* 0x0000a4000021f000 */
[----:B0-----:R-:W-:Y:S01]  /*0110*/  IMAD.MOV.U32 R2, RZ, RZ, RZ ;  /* 0x000000ffff027224 */ /* 0x001fe200078e00ff */
[----:B--2---:R-:W-:-:S05]  /*0120*/  IADD3 R6, PT, PT, RZ, -R3, RZ ;  /* 0x80000003ff067210 */ /* 0x004fca0007ffe0ff */
[----:B------:R-:W-:Y:S02]  /*0130*/  IMAD R5, R6, R9, RZ ;  /* 0x0000000906057224 */ /* 0x000fe400078e02ff */
[----:B------:R-:W0:Y:S02]  /*0140*/  LDC.64 R6, c[0x0][0x398] ;  /* 0x0000e600ff067b82 */ /* 0x000e240000000a00 */
[----:B------:R-:W-:-:S06]  /*0150*/  IMAD.HI.U32 R3, R3, R5, R2 ;  /* 0x0000000503037227 */ /* 0x000fcc00078e0002 */
[----:B------:R-:W-:Y:S01]  /*0160*/  IMAD.HI.U32 R3, R3, R8, RZ ;  /* 0x0000000803037227 */ /* 0x000fe200078e00ff */
[----:B------:R-:W2:Y:S04]  /*0170*/  LDC.64 R4, c[0x0][0x380] ;  /* 0x0000e000ff047b82 */ /* 0x000ea80000000a00 */
[----:B------:R-:W-:-:S05]  /*0180*/  IADD3 R3, PT, PT, -R3, RZ, RZ ;  /* 0x000000ff03037210 */ /* 0x000fca0007ffe1ff */
[C---:B------:R-:W-:Y:S02]  /*0190*/  IMAD R8, R9.reuse, R3, R8 ;  /* 0x0000000309087224 */ /* 0x040fe400078e0208 */
[----:B------:R-:W3:Y:S03]  /*01a0*/  LDC.64 R2, c[0x0][0x390] ;  /* 0x0000e400ff027b82 */ /* 0x000ee60000000a00 */
[----:B------:R-:W-:Y:S01]  /*01b0*/  ISETP.GT.U32.AND P0, PT, R9, R8, PT ;  /* 0x000000080900720c */ /* 0x000fe20003f04070 */
[----:B--2---:R-:W-:-:S12]  /*01c0*/  IMAD.WIDE R4, R0, 0x4, R4 ;  /* 0x0000000400047825 */ /* 0x004fd800078e0204 */
[----:B------:R-:W-:Y:S01]  /*01d0*/  @!P0 IMAD.IADD R8, R8, 0x1, -R9 ;  /* 0x0000000108088824 */ /* 0x000fe200078e0a09 */
[----:B------:R-:W-:Y:S01]  /*01e0*/  ISETP.NE.AND P0, PT, R10, RZ, PT ;  /* 0x000000ff0a00720c */ /* 0x000fe20003f05270 */
[----:B-1----:R-:W2:Y:S03]  /*01f0*/  LDG.E R5, desc[UR4][R4.64] ;  /* 0x0000000404057981 */ /* 0x002ea6000c1e1900 */
[----:B------:R-:W-:-:S13]  /*0200*/  ISETP.GT.U32.AND P1, PT, R9, R8, PT ;  /* 0x000000080900720c */ /* 0x000fda0003f24070 */
[----:B------:R-:W-:-:S04]  /*0210*/  @!P1 IADD3 R8, PT, PT, R8, -R9, RZ ;  /* 0x8000000908089210 */ /* 0x000fc80007ffe0ff */
[----:B------:R-:W-:Y:S02]  /*0220*/  @!P2 IADD3 R8, PT, PT, -R8, RZ, RZ ;  /* 0x000000ff0808a210 */ /* 0x000fe40007ffe1ff */
[----:B------:R-:W-:-:S05]  /*0230*/  @!P0 LOP3.LUT R8, RZ, R10, RZ, 0x33, !PT ;  /* 0x0000000aff088212 */ /* 0x000fca00078e33ff */
[----:B---3--:R-:W-:-:S04]  /*0240*/  IMAD.WIDE R2, R8, 0x4, R2 ;  /* 0x0000000408027825 */ /* 0x008fc800078e0202 */
[----:B0-----:R-:W-:Y:S02]  /*0250*/  IMAD.WIDE R6, R8, 0x4, R6 ;  /* 0x0000000408067825 */ /* 0x001fe400078e0206 */
[----:B------:R-:W3:Y:S01]  /*0260*/  LDG.E R2, desc[UR4][R2.64] ;  /* 0x0000000402027981 */ /* 0x000ee2000c1e1900 */
[----:B------:R-:W0:Y:S03]  /*0270*/  LDC.64 R8, c[0x0][0x388] ;  /* 0x0000e200ff087b82 */ /* 0x000e260000000a00 */
[----:B------:R-:W3:Y:S01]  /*0280*/  LDG.E R7, desc[UR4][R6.64] ;  /* 0x0000000406077981 */ /* 0x000ee2000c1e1900 */
[----:B0-----:R-:W-:-:S04]  /*0290*/  IMAD.WIDE R8, R0, 0x4, R8 ;  /* 0x0000000400087825 */ /* 0x001fc800078e0208 */
[----:B---3--:R-:W-:-:S04]  /*02a0*/  FADD R10, -R2, R7 ;  /* 0x00000007020a7221 */ /* 0x008fc80000000100 */
[----:B--2---:R-:W-:-:S05]  /*02b0*/  FFMA R11, R5, R10, R2 ;  /* 0x0000000a050b7223 */ /* 0x004fca0000000002 */
[----:B------:R-:W-:Y:S01]  /*02c0*/  STG.E desc[UR4][R8.64], R11 ;  /* 0x0000000b08007986 */ /* 0x000fe2000c101904 */
[----:B------:R-:W-:Y:S05]  /*02d0*/  EXIT ;  /* 0x000000000000794d */ /* 0x000fea0003800000 */
.L_x_210:
        /* <DEDUP_REMOVED lines=10> */
.L_x_231:


//--------------------- .text.initialize          --------------------------
	.section	.text.initialize,"ax",@progbits
	.align	128
        .global         initialize
        .type           initialize,@function
        .size           initialize,(.L_x_232 - initialize)
        .other          initialize,@"STO_CUDA_ENTRY STV_DEFAULT"
initialize:
.text.initialize:
        /* <DEDUP_REMOVED lines=9> */
[----:B------:R-:W-:Y:S01]  /*0090*/  ISETP.GE.AND P2, PT, R0, RZ, PT ;  /* 0x000000ff0000720c */ /* 0x000fe20003f46270 */
[----:B------:R-:W1:Y:S06]  /*00a0*/  LDCU.64 UR4, c[0x0][0x358] ;  /* 0x00006b00ff0477ac */ /* 0x000e6c0008000a00 */
[----:B------:R-:W2:Y:S08]  /*00b0*/  LDC.64 R8, c[0x0][0x3a8] ;  /* 0x0000ea00ff087b82 */ /* 0x000eb00000000a00 */
[----:B------:R-:W3:Y:S01]  /*00c0*/  LDC.64 R12, c[0x0][0x3b0] ;  /* 0x0000ec00ff0c7b82 */ /* 0x000ee20000000a00 */
[----:B0-----:R-:W-:-:S07]  /*00d0*/  IABS R11, R10 ;  /* 0x0000000a000b7213 */ /* 0x001fce0000000000 */
[----:B------:R-:W0:Y:S01]  /*00e0*/  LDC.64 R16, c[0x0][0x3b8] ;  /* 0x0000ee00ff107b82 */ /* 0x000e220000000a00 */
[----:B------:R-:W4:Y:S07]  /*00f0*/  I2F.RP R4, R11 ;  /* 0x0000000b00047306 */ /* 0x000f2e0000209400 */
[----:B------:R-:W5:Y:S01]  /*0100*/  LDC.64 R14, c[0x0][0x388] ;  /* 0x0000e200ff0e7b82 */ /* 0x000f620000000a00 */
[----:B----4-:R-:W4:Y:S02]  /*0110*/  MUFU.RCP R4, R4 ;  /* 0x0000000400047308 */ /* 0x010f240000001000 */
[----:B----4-:R-:W-:-:S06]  /*0120*/  IADD3 R2, PT, PT, R4, 0xffffffe, RZ ;  /* 0x0ffffffe04027810 */ /* 0x010fcc0007ffe0ff */
[----:B------:R4:W1:Y:S02]  /*0130*/  F2I.FTZ.U32.TRUNC.NTZ R3, R2 ;  /* 0x0000000200037305 */ /* 0x000864000021f000 */
[----:B----4-:R-:W-:Y:S01]  /*0140*/  HFMA2 R2, -RZ, RZ, 0, 0 ;  /* 0x00000000ff027431 */ /* 0x010fe200000001ff */
[----:B-1----:R-:W-:-:S05]  /*0150*/  IADD3 R6, PT, PT, RZ, -R3, RZ ;  /* 0x80000003ff067210 */ /* 0x002fca0007ffe0ff */
[----:B------:R-:W-:Y:S01]  /*0160*/  IMAD R5, R6, R11, RZ ;  /* 0x0000000b06057224 */ /* 0x000fe200078e02ff */
[----:B------:R-:W-:-:S03]  /*0170*/  IABS R6, R0 ;  /* 0x0000000000067213 */ /* 0x000fc60000000000 */
[----:B------:R-:W-:Y:S02]  /*0180*/  IMAD.HI.U32 R3, R3, R5, R2 ;  /* 0x0000000503037227 */ /* 0x000fe400078e0002 */
[----:B------:R-:W1:Y:S04]  /*0190*/  LDC.64 R4, c[0x0][0x3a0] ;  /* 0x0000e800ff047b82 */ /* 0x000e680000000a00 */
[----:B------:R-:W-:-:S05]  /*01a0*/  IMAD.HI.U32 R3, R3, R6, RZ ;  /* 0x0000000603037227 */ /* 0x000fca00078e00ff */
[----:B------:R-:W-:-:S05]  /*01b0*/  IADD3 R3, PT, PT, -R3, RZ, RZ ;  /* 0x000000ff03037210 */ /* 0x000fca0007ffe1ff */
[C---:B------:R-:W-:Y:S02]  /*01c0*/  IMAD R2, R11.reuse, R3, R6 ;  /* 0x000000030b027224 */ /* 0x040fe400078e0206 */
[----:B------:R-:W4:Y:S03]  /*01d0*/  LDC.64 R6, c[0x0][0x380] ;  /* 0x0000e000ff067b82 */ /* 0x000f260000000a00 */
[----:B------:R-:W-:-:S13]  /*01e0*/  ISETP.GT.U32.AND P0, PT, R11, R2, PT ;  /* 0x000000020b00720c */ /* 0x000fda0003f04070 */
[----:B------:R-:W-:Y:S02]  /*01f0*/  @!P0 IADD3 R2, PT, PT, R2, -R11, RZ ;  /* 0x8000000b02028210 */ /* 0x000fe40007ffe0ff */
[----:B------:R-:W-:Y:S02]  /*0200*/  ISETP.NE.AND P0, PT, R10, RZ, PT ;  /* 0x000000ff0a00720c */ /* 0x000fe40003f05270 */
[----:B------:R-:W-:Y:S01]  /*0210*/  ISETP.GT.U32.AND P1, PT, R11, R2, PT ;  /* 0x000000020b00720c */ /* 0x000fe20003f24070 */
[----:B----4-:R-:W-:-:S06]  /*0220*/  IMAD.WIDE R6, R0, 0x4, R6 ;  /* 0x0000000400067825 */ /* 0x010fcc00078e0206 */
[----:B------:R-:W4:Y:S06]  /*0230*/  LDG.E R7, desc[UR4][R6.64] ;  /* 0x0000000406077981 */ /* 0x000f2c000c1e1900 */
[----:B------:R-:W-:-:S04]  /*0240*/  @!P1 IADD3 R2, PT, PT, R2, -R11, RZ ;  /* 0x8000000b02029210 */ /* 0x000fc80007ffe0ff */
[----:B------:R-:W-:Y:S02]  /*0250*/  @!P2 IADD3 R2, PT, PT, -R2, RZ, RZ ;  /* 0x000000ff0202a210 */ /* 0x000fe40007ffe1ff */
[----:B------:R-:W-:Y:S02]  /*0260*/  @!P0 LOP3.LUT R2, RZ, R10, RZ, 0x33, !PT ;  /* 0x0000000aff028212 */ /* 0x000fe400078e33ff */
[----:B------:R-:W0:Y:S03]  /*0270*/  LDC.64 R10, c[0x0][0x390] ;  /* 0x0000e400ff0a7b82 */ /* 0x000e260000000a00 */
[----:B-1----:R-:W-:-:S04]  /*0280*/  IMAD.WIDE R4, R2, 0x4, R4 ;  /* 0x0000000402047825 */ /* 0x002fc800078e0204 */
[C---:B--2---:R-:W-:Y:S02]  /*0290*/  IMAD.WIDE R8, R2.reuse, 0x4, R8 ;  /* 0x0000000402087825 */ /* 0x044fe400078e0208 */
[----:B------:R-:W2:Y:S04]  /*02a0*/  LDG.E R4, desc[UR4][R4.64] ;  /* 0x0000000404047981 */ /* 0x000ea8000c1e1900 */
[----:B------:R-:W2:Y:S01]  /*02b0*/  LDG.E R9, desc[UR4][R8.64] ;  /* 0x0000000408097981 */ /* 0x000ea2000c1e1900 */
[----:B---3--:R-:W-:-:S04]  /*02c0*/  IMAD.WIDE R12, R2, 0x4, R12 ;  /* 0x00000004020c7825 */ /* 0x008fc800078e020c */
[----:B0-----:R-:W-:-:S04]  /*02d0*/  IMAD.WIDE R10, R0, 0x4, R10 ;  /* 0x00000004000a7825 */ /* 0x001fc800078e020a */
[----:B--2---:R-:W-:-:S04]  /*02e0*/  FADD R3, -R4, R9 ;  /* 0x0000000904037221 */ /* 0x004fc80000000100 */
[----:B----4-:R-:W-:Y:S01]  /*02f0*/  FFMA R19, R7, R3, R4 ;  /* 0x0000000307137223 */ /* 0x010fe20000000004 */
[----:B------:R-:W-:Y:S01]  /*0300*/  IMAD.WIDE R4, R2, 0x4, R16 ;  /* 0x0000000402047825 */ /* 0x000fe200078e0210 */
[----:B------:R-:W0:Y:S03]  /*0310*/  LDC.64 R6, c[0x0][0x398] ;  /* 0x0000e600ff067b82 */ /* 0x000e260000000a00 */
[C---:B-----5:R-:W-:Y:S01]  /*0320*/  IMAD.WIDE R2, R0.reuse, 0x4, R14 ;  /* 0x0000000400027825 */ /* 0x060fe200078e020e */
[----:B------:R-:W-:Y:S04]  /*0330*/  STG.E desc[UR4][R10.64], R19 ;  /* 0x000000130a007986 */ /* 0x000fe8000c101904 */
[----:B------:R-:W2:Y:S04]  /*0340*/  LDG.E R12, desc[UR4][R12.64] ;  /* 0x000000040c0c7981 */ /* 0x000ea8000c1e1900 */
[----:B------:R-:W2:Y:S04]  /*0350*/  LDG.E R5, desc[UR4][R4.64] ;  /* 0x0000000404057981 */ /* 0x000ea8000c1e1900 */
[----:B------:R-:W3:Y:S01]  /*0360*/  LDG.E R3, desc[UR4][R2.64] ;  /* 0x0000000402037981 */ /* 0x000ee2000c1e1900 */
[----:B0-----:R-:W-:-:S04]  /*0370*/  IMAD.WIDE R6, R0, 0x4, R6 ;  /* 0x0000000400067825 */ /* 0x001fc800078e0206 */
[----:B--2---:R-:W-:-:S04]  /*0380*/  FADD R8, -R12, R5 ;  /* 0x000000050c087221 */ /* 0x004fc80000000100 */
[----:B---3--:R-:W-:-:S05]  /*0390*/  FFMA R9, R3, R8, R12 ;  /* 0x0000000803097223 */ /* 0x008fca000000000c */
[----:B------:R-:W-:Y:S01]  /*03a0*/  STG.E desc[UR4][R6.64], R9 ;  /* 0x0000000906007986 */ /* 0x000fe2000c101904 */
[----:B------:R-:W-:Y:S05]  /*03b0*/  EXIT ;  /* 0x000000000000794d */ /* 0x000fea0003800000 */
.L_x_211:
        /* <DEDUP_REMOVED lines=12> */
.L_x_232:


//--------------------- .nv.global.init           --------------------------
	.section	.nv.global.init,"aw",@progbits
	.align	4
.nv.global.init:
	.type		__cudart_i2opi_f,@object
	.size		__cudart_i2opi_f,(.L_0 - __cudart_i2opi_f)
__cudart_i2opi_f:
        /*0000*/ 	.byte	0x41, 0x90, 0x43, 0x3c, 0x99, 0x95, 0x62, 0xdb, 0xc0, 0xdd, 0x34, 0xf5, 0xd1, 0x57, 0x27, 0xfc
        /*0010*/ 	.byte	0x29, 0x15, 0x44, 0x4e, 0x6e, 0x83, 0xf9, 0xa2
.L_0:


//--------------------- .nv.shared.reserved.0     --------------------------
	.section	.nv.shared.reserved.0,"aw",@nobits
	.weak		__nv_reservedSMEM_offset_0_alias
	.size		__nv_reservedSMEM_offset_0_alias, 0, 64
	.other		__nv_reservedSMEM_offset_0_alias,@"STO_CUDA_RESERVED_SHARED STV_DEFAULT"
__nv_reservedSMEM_offset_0_alias:
	.zero		0
	.zero		64


//--------------------- .nv.constant0.findBest    --------------------------
	.section	.nv.constant0.findBest,"a",@progbits
	.sectionflags	@""
	.align	4
.nv.constant0.findBest:
	.zero		956


//--------------------- .nv.constant0.findThisBest --------------------------
	.section	.nv.constant0.findThisBest,"a",@progbits
	.sectionflags	@""
	.align	4
.nv.constant0.findThisBest:
	.zero		916


//--------------------- .nv.constant0.calZeroBusQ --------------------------
	.section	.nv.constant0.calZeroBusQ,"a",@progbits
	.sectionflags	@""
	.align	4
.nv.constant0.calZeroBusQ:
	.zero		996


//--------------------- .nv.constant0.calZeroBusP --------------------------
	.section	.nv.constant0.calZeroBusP,"a",@progbits
	.sectionflags	@""
	.align	4
.nv.constant0.calZeroBusP:
	.zero		980


//--------------------- .nv.constant0.calLineQTo  --------------------------
	.section	.nv.constant0.calLineQTo,"a",@progbits
	.sectionflags	@""
	.align	4
.nv.constant0.calLineQTo:
	.zero		996


//--------------------- .nv.constant0.calLinePTo  --------------------------
	.section	.nv.constant0.calLinePTo,"a",@progbits
	.sectionflags	@""
	.align	4
.nv.constant0.calLinePTo:
	.zero		996


//--------------------- .nv.constant0.calLineQFrom --------------------------
	.section	.nv.constant0.calLineQFrom,"a",@progbits
	.sectionflags	@""
	.align	4
.nv.constant0.calLineQFrom:
	.zero		996


//--------------------- .nv.constant0.calLinePFrom --------------------------
	.section	.nv.constant0.calLinePFrom,"a",@progbits
	.sectionflags	@""
	.align	4
.nv.constant0.calLinePFrom:
	.zero		996


//--------------------- .nv.constant0.calBusQ     --------------------------
	.section	.nv.constant0.calBusQ,"a",@progbits
	.sectionflags	@""
	.align	4
.nv.constant0.calBusQ:
	.zero		996


//--------------------- .nv.constant0.calBusP     --------------------------
	.section	.nv.constant0.calBusP,"a",@progbits
	.sectionflags	@""
	.align	4
.nv.constant0.calBusP:
	.zero		996


//--------------------- .nv.constant0.calBusV     --------------------------
	.section	.nv.constant0.calBusV,"a",@progbits
	.sectionflags	@""
	.align	4
.nv.constant0.calBusV:
	.zero		952


//--------------------- .nv.constant0.update      --------------------------
	.section	.nv.constant0.update,"a",@progbits
	.sectionflags	@""
	.align	4
.nv.constant0.update:
	.zero		992


//--------------------- .nv.constant0.warmInitialize --------------------------
	.section	.nv.constant0.warmInitialize,"a",@progbits
	.sectionflags	@""
	.align	4
.nv.constant0.warmInitialize:
	.zero		936


//--------------------- .nv.constant0.initialize  --------------------------
	.section	.nv.constant0.initialize,"a",@progbits
	.sectionflags	@""
	.align	4
.nv.constant0.initialize:
	.zero		968


//--------------------- SYMBOLS --------------------------

	.type		.nv.reservedSmem.offset0,@object
	.size		.nv.reservedSmem.offset0,0x4
